	.target	sm_80

	.elftype	@"ET_EXEC"


//--------------------- .note.nv.tkinfo           --------------------------
	.section	.note.nv.tkinfo,"",@"SHT_NOTE"
	.sectionflags	@"SHF_NOTE_NV_TKINFO"
	.tkinfo
        /*0018*/ 	.word	0x00000002
        /*0030*/ 	.string	""
        /*0030*/ 	.string	"ptxas"
        /*0030*/ 	.string	"Cuda compilation tools, release 13.0, V13.0.88"
        /*0030*/ 	.string	"Build cuda_13.0.r13.0/compiler.36424714_0"
        /*0030*/ 	.string	"-arch sm_80 -m 64 "



//--------------------- .note.nv.cuinfo           --------------------------
	.section	.note.nv.cuinfo,"",@"SHT_NOTE"
	.sectionflags	@"SHF_NOTE_NV_CUINFO"
        /*0018*/ 	.short	0x0002
        /*001a*/ 	.short	0x0050
        /*001c*/ 	.short	0x0082
	.zero		2


//--------------------- .nv.info                  --------------------------
	.section	.nv.info,"",@"SHT_CUDA_INFO"
	.align	4


	//----- nvinfo : EIATTR_REGCOUNT
	.align		4
        /*0000*/ 	.byte	0x04, 0x2f
        /*0002*/ 	.short	(.L_29 - .L_28)
	.align		4
.L_28:
        /*0004*/ 	.word	index@(_Z30router_gemm_kernel_bf16_outputI13__nv_bfloat16Li128ELi8ELi1ELi256ELi7168EEvPS0_PKT_S4_)
        /*0008*/ 	.word	0x00000040


	//----- nvinfo : EIATTR_FRAME_SIZE
	.align		4
.L_29:
        /*000c*/ 	.byte	0x04, 0x11
        /*000e*/ 	.short	(.L_31 - .L_30)
	.align		4
.L_30:
        /*0010*/ 	.word	index@(_Z30router_gemm_kernel_bf16_outputI13__nv_bfloat16Li128ELi8ELi1ELi256ELi7168EEvPS0_PKT_S4_)
        /*0014*/ 	.word	0x00000000


	//----- nvinfo : EIATTR_REGCOUNT
	.align		4
.L_31:
        /*0018*/ 	.byte	0x04, 0x2f
        /*001a*/ 	.short	(.L_33 - .L_32)
	.align		4
.L_32:
        /*001c*/ 	.word	index@(_Z30router_gemm_kernel_bf16_outputI13__nv_bfloat16Li128ELi8ELi2ELi256ELi7168EEvPS0_PKT_S4_)
        /*0020*/ 	.word	0x00000060


	//----- nvinfo : EIATTR_FRAME_SIZE
	.align		4
.L_33:
        /*0024*/ 	.byte	0x04, 0x11
        /*0026*/ 	.short	(.L_35 - .L_34)
	.align		4
.L_34:
        /*0028*/ 	.word	index@(_Z30router_gemm_kernel_bf16_outputI13__nv_bfloat16Li128ELi8ELi2ELi256ELi7168EEvPS0_PKT_S4_)
        /*002c*/ 	.word	0x00000000


	//----- nvinfo : EIATTR_REGCOUNT
	.align		4
.L_35:
        /*0030*/ 	.byte	0x04, 0x2f
        /*0032*/ 	.short	(.L_37 - .L_36)
	.align		4
.L_36:
        /*0034*/ 	.word	index@(_Z30router_gemm_kernel_bf16_outputI13__nv_bfloat16Li128ELi8ELi3ELi256ELi7168EEvPS0_PKT_S4_)
        /*0038*/ 	.word	0x00000070


	//----- nvinfo : EIATTR_FRAME_SIZE
	.align		4
.L_37:
        /*003c*/ 	.byte	0x04, 0x11
        /*003e*/ 	.short	(.L_39 - .L_38)
	.align		4
.L_38:
        /*0040*/ 	.word	index@(_Z30router_gemm_kernel_bf16_outputI13__nv_bfloat16Li128ELi8ELi3ELi256ELi7168EEvPS0_PKT_S4_)
        /*0044*/ 	.word	0x00000000


	//----- nvinfo : EIATTR_REGCOUNT
	.align		4
.L_39:
        /*0048*/ 	.byte	0x04, 0x2f
        /*004a*/ 	.short	(.L_41 - .L_40)
	.align		4
.L_40:
        /*004c*/ 	.word	index@(_Z30router_gemm_kernel_bf16_outputI13__nv_bfloat16Li128ELi8ELi4ELi256ELi7168EEvPS0_PKT_S4_)
        /*0050*/ 	.word	0x00000076


	//----- nvinfo : EIATTR_FRAME_SIZE
	.align		4
.L_41:
        /*0054*/ 	.byte	0x04, 0x11
        /*0056*/ 	.short	(.L_43 - .L_42)
	.align		4
.L_42:
        /*0058*/ 	.word	index@(_Z30router_gemm_kernel_bf16_outputI13__nv_bfloat16Li128ELi8ELi4ELi256ELi7168EEvPS0_PKT_S4_)
        /*005c*/ 	.word	0x00000000


	//----- nvinfo : EIATTR_REGCOUNT
	.align		4
.L_43:
        /*0060*/ 	.byte	0x04, 0x2f
        /*0062*/ 	.short	(.L_45 - .L_44)
	.align		4
.L_44:
        /*0064*/ 	.word	index@(_Z30router_gemm_kernel_bf16_outputI13__nv_bfloat16Li128ELi8ELi5ELi256ELi7168EEvPS0_PKT_S4_)
        /*0068*/ 	.word	0x00000077


	//----- nvinfo : EIATTR_FRAME_SIZE
	.align		4
.L_45:
        /*006c*/ 	.byte	0x04, 0x11
        /*006e*/ 	.short	(.L_47 - .L_46)
	.align		4
.L_46:
        /*0070*/ 	.word	index@(_Z30router_gemm_kernel_bf16_outputI13__nv_bfloat16Li128ELi8ELi5ELi256ELi7168EEvPS0_PKT_S4_)
        /*0074*/ 	.word	0x00000000


	//----- nvinfo : EIATTR_REGCOUNT
	.align		4
.L_47:
        /*0078*/ 	.byte	0x04, 0x2f
        /*007a*/ 	.short	(.L_49 - .L_48)
	.align		4
.L_48:
        /*007c*/ 	.word	index@(_Z30router_gemm_kernel_bf16_outputI13__nv_bfloat16Li128ELi8ELi6ELi256ELi7168EEvPS0_PKT_S4_)
        /*0080*/ 	.word	0x00000073


	//----- nvinfo : EIATTR_FRAME_SIZE
	.align		4
.L_49:
        /*0084*/ 	.byte	0x04, 0x11
        /*0086*/ 	.short	(.L_51 - .L_50)
	.align		4
.L_50:
        /*0088*/ 	.word	index@(_Z30router_gemm_kernel_bf16_outputI13__nv_bfloat16Li128ELi8ELi6ELi256ELi7168EEvPS0_PKT_S4_)
        /*008c*/ 	.word	0x00000000


	//----- nvinfo : EIATTR_REGCOUNT
	.align		4
.L_51:
        /*0090*/ 	.byte	0x04, 0x2f
        /*0092*/ 	.short	(.L_53 - .L_52)
	.align		4
.L_52:
        /*0094*/ 	.word	index@(_Z30router_gemm_kernel_bf16_outputI13__nv_bfloat16Li128ELi8ELi7ELi256ELi7168EEvPS0_PKT_S4_)
        /*0098*/ 	.word	0x00000076


	//----- nvinfo : EIATTR_FRAME_SIZE
	.align		4
.L_53:
        /*009c*/ 	.byte	0x04, 0x11
        /*009e*/ 	.short	(.L_55 - .L_54)
	.align		4
.L_54:
        /*00a0*/ 	.word	index@(_Z30router_gemm_kernel_bf16_outputI13__nv_bfloat16Li128ELi8ELi7ELi256ELi7168EEvPS0_PKT_S4_)
        /*00a4*/ 	.word	0x00000000


	//----- nvinfo : EIATTR_REGCOUNT
	.align		4
.L_55:
        /*00a8*/ 	.byte	0x04, 0x2f
        /*00aa*/ 	.short	(.L_57 - .L_56)
	.align		4
.L_56:
        /*00ac*/ 	.word	index@(_Z30router_gemm_kernel_bf16_outputI13__nv_bfloat16Li128ELi8ELi8ELi256ELi7168EEvPS0_PKT_S4_)
        /*00b0*/ 	.word	0x00000078


	//----- nvinfo : EIATTR_FRAME_SIZE
	.align		4
.L_57:
        /*00b4*/ 	.byte	0x04, 0x11
        /*00b6*/ 	.short	(.L_59 - .L_58)
	.align		4
.L_58:
        /*00b8*/ 	.word	index@(_Z30router_gemm_kernel_bf16_outputI13__nv_bfloat16Li128ELi8ELi8ELi256ELi7168EEvPS0_PKT_S4_)
        /*00bc*/ 	.word	0x00000000


	//----- nvinfo : EIATTR_REGCOUNT
	.align		4
.L_59:
        /*00c0*/ 	.byte	0x04, 0x2f
        /*00c2*/ 	.short	(.L_61 - .L_60)
	.align		4
.L_60:
        /*00c4*/ 	.word	index@(_Z30router_gemm_kernel_bf16_outputI13__nv_bfloat16Li128ELi8ELi9ELi256ELi7168EEvPS0_PKT_S4_)
        /*00c8*/ 	.word	0x0000007a


	//----- nvinfo : EIATTR_FRAME_SIZE
	.align		4
.L_61:
        /*00cc*/ 	.byte	0x04, 0x11
        /*00ce*/ 	.short	(.L_63 - .L_62)
	.align		4
.L_62:
        /*00d0*/ 	.word	index@(_Z30router_gemm_kernel_bf16_outputI13__nv_bfloat16Li128ELi8ELi9ELi256ELi7168EEvPS0_PKT_S4_)
        /*00d4*/ 	.word	0x00000000


	//----- nvinfo : EIATTR_REGCOUNT
	.align		4
.L_63:
        /*00d8*/ 	.byte	0x04, 0x2f
        /*00da*/ 	.short	(.L_65 - .L_64)
	.align		4
.L_64:
        /*00dc*/ 	.word	index@(_Z30router_gemm_kernel_bf16_outputI13__nv_bfloat16Li128ELi8ELi10ELi256ELi7168EEvPS0_PKT_S4_)
        /*00e0*/ 	.word	0x0000007c


	//----- nvinfo : EIATTR_FRAME_SIZE
	.align		4
.L_65:
        /*00e4*/ 	.byte	0x04, 0x11
        /*00e6*/ 	.short	(.L_67 - .L_66)
	.align		4
.L_66:
        /*00e8*/ 	.word	index@(_Z30router_gemm_kernel_bf16_outputI13__nv_bfloat16Li128ELi8ELi10ELi256ELi7168EEvPS0_PKT_S4_)
        /*00ec*/ 	.word	0x00000000


	//----- nvinfo : EIATTR_REGCOUNT
	.align		4
.L_67:
        /*00f0*/ 	.byte	0x04, 0x2f
        /*00f2*/ 	.short	(.L_69 - .L_68)
	.align		4
.L_68:
        /*00f4*/ 	.word	index@(_Z30router_gemm_kernel_bf16_outputI13__nv_bfloat16Li128ELi8ELi11ELi256ELi7168EEvPS0_PKT_S4_)
        /*00f8*/ 	.word	0x0000007e


	//----- nvinfo : EIATTR_FRAME_SIZE
	.align		4
.L_69:
        /*00fc*/ 	.byte	0x04, 0x11
        /*00fe*/ 	.short	(.L_71 - .L_70)
	.align		4
.L_70:
        /*0100*/ 	.word	index@(_Z30router_gemm_kernel_bf16_outputI13__nv_bfloat16Li128ELi8ELi11ELi256ELi7168EEvPS0_PKT_S4_)
        /*0104*/ 	.word	0x00000000


	//----- nvinfo : EIATTR_REGCOUNT
	.align		4
.L_71:
        /*0108*/ 	.byte	0x04, 0x2f
        /*010a*/ 	.short	(.L_73 - .L_72)
	.align		4
.L_72:
        /*010c*/ 	.word	index@(_Z30router_gemm_kernel_bf16_outputI13__nv_bfloat16Li128ELi8ELi12ELi256ELi7168EEvPS0_PKT_S4_)
        /*0110*/ 	.word	0x0000007e


	//----- nvinfo : EIATTR_FRAME_SIZE
	.align		4
.L_73:
        /*0114*/ 	.byte	0x04, 0x11
        /*0116*/ 	.short	(.L_75 - .L_74)
	.align		4
.L_74:
        /*0118*/ 	.word	index@(_Z30router_gemm_kernel_bf16_outputI13__nv_bfloat16Li128ELi8ELi12ELi256ELi7168EEvPS0_PKT_S4_)
        /*011c*/ 	.word	0x00000000


	//----- nvinfo : EIATTR_REGCOUNT
	.align		4
.L_75:
        /*0120*/ 	.byte	0x04, 0x2f
        /*0122*/ 	.short	(.L_77 - .L_76)
	.align		4
.L_76:
        /*0124*/ 	.word	index@(_Z30router_gemm_kernel_bf16_outputI13__nv_bfloat16Li128ELi8ELi13ELi256ELi7168EEvPS0_PKT_S4_)
        /*0128*/ 	.word	0x00000080


	//----- nvinfo : EIATTR_FRAME_SIZE
	.align		4
.L_77:
        /*012c*/ 	.byte	0x04, 0x11
        /*012e*/ 	.short	(.L_79 - .L_78)
	.align		4
.L_78:
        /*0130*/ 	.word	index@(_Z30router_gemm_kernel_bf16_outputI13__nv_bfloat16Li128ELi8ELi13ELi256ELi7168EEvPS0_PKT_S4_)
        /*0134*/ 	.word	0x00000000


	//----- nvinfo : EIATTR_REGCOUNT
	.align		4
.L_79:
        /*0138*/ 	.byte	0x04, 0x2f
        /*013a*/ 	.short	(.L_81 - .L_80)
	.align		4
.L_80:
        /*013c*/ 	.word	index@(_Z30router_gemm_kernel_bf16_outputI13__nv_bfloat16Li128ELi8ELi14ELi256ELi7168EEvPS0_PKT_S4_)
        /*0140*/ 	.word	0x00000080


	//----- nvinfo : EIATTR_FRAME_SIZE
	.align		4
.L_81:
        /*0144*/ 	.byte	0x04, 0x11
        /*0146*/ 	.short	(.L_83 - .L_82)
	.align		4
.L_82:
        /*0148*/ 	.word	index@(_Z30router_gemm_kernel_bf16_outputI13__nv_bfloat16Li128ELi8ELi14ELi256ELi7168EEvPS0_PKT_S4_)
        /*014c*/ 	.word	0x00000000


	//----- nvinfo : EIATTR_REGCOUNT
	.align		4
.L_83:
        /*0150*/ 	.byte	0x04, 0x2f
        /*0152*/ 	.short	(.L_85 - .L_84)
	.align		4
.L_84:
        /*0154*/ 	.word	index@(_Z30router_gemm_kernel_bf16_outputI13__nv_bfloat16Li128ELi8ELi15ELi256ELi7168EEvPS0_PKT_S4_)
        /*0158*/ 	.word	0x00000080


	//----- nvinfo : EIATTR_FRAME_SIZE
	.align		4
.L_85:
        /*015c*/ 	.byte	0x04, 0x11
        /*015e*/ 	.short	(.L_87 - .L_86)
	.align		4
.L_86:
        /*0160*/ 	.word	index@(_Z30router_gemm_kernel_bf16_outputI13__nv_bfloat16Li128ELi8ELi15ELi256ELi7168EEvPS0_PKT_S4_)
        /*0164*/ 	.word	0x00000000


	//----- nvinfo : EIATTR_REGCOUNT
	.align		4
.L_87:
        /*0168*/ 	.byte	0x04, 0x2f
        /*016a*/ 	.short	(.L_89 - .L_88)
	.align		4
.L_88:
        /*016c*/ 	.word	index@(_Z30router_gemm_kernel_bf16_outputI13__nv_bfloat16Li128ELi8ELi16ELi256ELi7168EEvPS0_PKT_S4_)
        /*0170*/ 	.word	0x0000007f


	//----- nvinfo : EIATTR_FRAME_SIZE
	.align		4
.L_89:
        /*0174*/ 	.byte	0x04, 0x11
        /*0176*/ 	.short	(.L_91 - .L_90)
	.align		4
.L_90:
        /*0178*/ 	.word	index@(_Z30router_gemm_kernel_bf16_outputI13__nv_bfloat16Li128ELi8ELi16ELi256ELi7168EEvPS0_PKT_S4_)
        /*017c*/ 	.word	0x00000000


	//----- nvinfo : EIATTR_REGCOUNT
	.align		4
.L_91:
        /*0180*/ 	.byte	0x04, 0x2f
        /*0182*/ 	.short	(.L_93 - .L_92)
	.align		4
.L_92:
        /*0184*/ 	.word	index@(_Z30router_gemm_kernel_bf16_outputI13__nv_bfloat16Li128ELi8ELi1ELi384ELi7168EEvPS0_PKT_S4_)
        /*0188*/ 	.word	0x00000040


	//----- nvinfo : EIATTR_FRAME_SIZE
	.align		4
.L_93:
        /*018c*/ 	.byte	0x04, 0x11
        /*018e*/ 	.short	(.L_95 - .L_94)
	.align		4
.L_94:
        /*0190*/ 	.word	index@(_Z30router_gemm_kernel_bf16_outputI13__nv_bfloat16Li128ELi8ELi1ELi384ELi7168EEvPS0_PKT_S4_)
        /*0194*/ 	.word	0x00000000


	//----- nvinfo : EIATTR_REGCOUNT
	.align		4
.L_95:
        /*0198*/ 	.byte	0x04, 0x2f
        /*019a*/ 	.short	(.L_97 - .L_96)
	.align		4
.L_96:
        /*019c*/ 	.word	index@(_Z30router_gemm_kernel_bf16_outputI13__nv_bfloat16Li128ELi8ELi2ELi384ELi7168EEvPS0_PKT_S4_)
        /*01a0*/ 	.word	0x00000060


	//----- nvinfo : EIATTR_FRAME_SIZE
	.align		4
.L_97:
        /*01a4*/ 	.byte	0x04, 0x11
        /*01a6*/ 	.short	(.L_99 - .L_98)
	.align		4
.L_98:
        /*01a8*/ 	.word	index@(_Z30router_gemm_kernel_bf16_outputI13__nv_bfloat16Li128ELi8ELi2ELi384ELi7168EEvPS0_PKT_S4_)
        /*01ac*/ 	.word	0x00000000


	//----- nvinfo : EIATTR_REGCOUNT
	.align		4
.L_99:
        /*01b0*/ 	.byte	0x04, 0x2f
        /*01b2*/ 	.short	(.L_101 - .L_100)
	.align		4
.L_100:
        /*01b4*/ 	.word	index@(_Z30router_gemm_kernel_bf16_outputI13__nv_bfloat16Li128ELi8ELi3ELi384ELi7168EEvPS0_PKT_S4_)
        /*01b8*/ 	.word	0x00000070


	//----- nvinfo : EIATTR_FRAME_SIZE
	.align		4
.L_101:
        /*01bc*/ 	.byte	0x04, 0x11
        /*01be*/ 	.short	(.L_103 - .L_102)
	.align		4
.L_102:
        /*01c0*/ 	.word	index@(_Z30router_gemm_kernel_bf16_outputI13__nv_bfloat16Li128ELi8ELi3ELi384ELi7168EEvPS0_PKT_S4_)
        /*01c4*/ 	.word	0x00000000


	//----- nvinfo : EIATTR_REGCOUNT
	.align		4
.L_103:
        /*01c8*/ 	.byte	0x04, 0x2f
        /*01ca*/ 	.short	(.L_105 - .L_104)
	.align		4
.L_104:
        /*01cc*/ 	.word	index@(_Z30router_gemm_kernel_bf16_outputI13__nv_bfloat16Li128ELi8ELi4ELi384ELi7168EEvPS0_PKT_S4_)
        /*01d0*/ 	.word	0x00000076


	//----- nvinfo : EIATTR_FRAME_SIZE
	.align		4
.L_105:
        /*01d4*/ 	.byte	0x04, 0x11
        /*01d6*/ 	.short	(.L_107 - .L_106)
	.align		4
.L_106:
        /*01d8*/ 	.word	index@(_Z30router_gemm_kernel_bf16_outputI13__nv_bfloat16Li128ELi8ELi4ELi384ELi7168EEvPS0_PKT_S4_)
        /*01dc*/ 	.word	0x00000000


	//----- nvinfo : EIATTR_REGCOUNT
	.align		4
.L_107:
        /*01e0*/ 	.byte	0x04, 0x2f
        /*01e2*/ 	.short	(.L_109 - .L_108)
	.align		4
.L_108:
        /*01e4*/ 	.word	index@(_Z30router_gemm_kernel_bf16_outputI13__nv_bfloat16Li128ELi8ELi5ELi384ELi7168EEvPS0_PKT_S4_)
        /*01e8*/ 	.word	0x00000077


	//----- nvinfo : EIATTR_FRAME_SIZE
	.align		4
.L_109:
        /*01ec*/ 	.byte	0x04, 0x11
        /*01ee*/ 	.short	(.L_111 - .L_110)
	.align		4
.L_110:
        /*01f0*/ 	.word	index@(_Z30router_gemm_kernel_bf16_outputI13__nv_bfloat16Li128ELi8ELi5ELi384ELi7168EEvPS0_PKT_S4_)
        /*01f4*/ 	.word	0x00000000


	//----- nvinfo : EIATTR_REGCOUNT
	.align		4
.L_111:
        /*01f8*/ 	.byte	0x04, 0x2f
        /*01fa*/ 	.short	(.L_113 - .L_112)
	.align		4
.L_112:
        /*01fc*/ 	.word	index@(_Z30router_gemm_kernel_bf16_outputI13__nv_bfloat16Li128ELi8ELi6ELi384ELi7168EEvPS0_PKT_S4_)
        /*0200*/ 	.word	0x00000073


	//----- nvinfo : EIATTR_FRAME_SIZE
	.align		4
.L_113:
        /*0204*/ 	.byte	0x04, 0x11
        /*0206*/ 	.short	(.L_115 - .L_114)
	.align		4
.L_114:
        /*0208*/ 	.word	index@(_Z30router_gemm_kernel_bf16_outputI13__nv_bfloat16Li128ELi8ELi6ELi384ELi7168EEvPS0_PKT_S4_)
        /*020c*/ 	.word	0x00000000


	//----- nvinfo : EIATTR_REGCOUNT
	.align		4
.L_115:
        /*0210*/ 	.byte	0x04, 0x2f
        /*0212*/ 	.short	(.L_117 - .L_116)
	.align		4
.L_116:
        /*0214*/ 	.word	index@(_Z30router_gemm_kernel_bf16_outputI13__nv_bfloat16Li128ELi8ELi7ELi384ELi7168EEvPS0_PKT_S4_)
        /*0218*/ 	.word	0x00000076


	//----- nvinfo : EIATTR_FRAME_SIZE
	.align		4
.L_117:
        /*021c*/ 	.byte	0x04, 0x11
        /*021e*/ 	.short	(.L_119 - .L_118)
	.align		4
.L_118:
        /*0220*/ 	.word	index@(_Z30router_gemm_kernel_bf16_outputI13__nv_bfloat16Li128ELi8ELi7ELi384ELi7168EEvPS0_PKT_S4_)
        /*0224*/ 	.word	0x00000000


	//----- nvinfo : EIATTR_REGCOUNT
	.align		4
.L_119:
        /*0228*/ 	.byte	0x04, 0x2f
        /*022a*/ 	.short	(.L_121 - .L_120)
	.align		4
.L_120:
        /*022c*/ 	.word	index@(_Z30router_gemm_kernel_bf16_outputI13__nv_bfloat16Li128ELi8ELi8ELi384ELi7168EEvPS0_PKT_S4_)
        /*0230*/ 	.word	0x00000078


	//----- nvinfo : EIATTR_FRAME_SIZE
	.align		4
.L_121:
        /*0234*/ 	.byte	0x04, 0x11
        /*0236*/ 	.short	(.L_123 - .L_122)
	.align		4
.L_122:
        /*0238*/ 	.word	index@(_Z30router_gemm_kernel_bf16_outputI13__nv_bfloat16Li128ELi8ELi8ELi384ELi7168EEvPS0_PKT_S4_)
        /*023c*/ 	.word	0x00000000


	//----- nvinfo : EIATTR_REGCOUNT
	.align		4
.L_123:
        /*0240*/ 	.byte	0x04, 0x2f
        /*0242*/ 	.short	(.L_125 - .L_124)
	.align		4
.L_124:
        /*0244*/ 	.word	index@(_Z30router_gemm_kernel_bf16_outputI13__nv_bfloat16Li128ELi8ELi9ELi384ELi7168EEvPS0_PKT_S4_)
        /*0248*/ 	.word	0x0000007a


	//----- nvinfo : EIATTR_FRAME_SIZE
	.align		4
.L_125:
        /*024c*/ 	.byte	0x04, 0x11
        /*024e*/ 	.short	(.L_127 - .L_126)
	.align		4
.L_126:
        /*0250*/ 	.word	index@(_Z30router_gemm_kernel_bf16_outputI13__nv_bfloat16Li128ELi8ELi9ELi384ELi7168EEvPS0_PKT_S4_)
        /*0254*/ 	.word	0x00000000


	//----- nvinfo : EIATTR_REGCOUNT
	.align		4
.L_127:
        /*0258*/ 	.byte	0x04, 0x2f
        /*025a*/ 	.short	(.L_129 - .L_128)
	.align		4
.L_128:
        /*025c*/ 	.word	index@(_Z30router_gemm_kernel_bf16_outputI13__nv_bfloat16Li128ELi8ELi10ELi384ELi7168EEvPS0_PKT_S4_)
        /*0260*/ 	.word	0x0000007c


	//----- nvinfo : EIATTR_FRAME_SIZE
	.align		4
.L_129:
        /*0264*/ 	.byte	0x04, 0x11
        /*0266*/ 	.short	(.L_131 - .L_130)
	.align		4
.L_130:
        /*0268*/ 	.word	index@(_Z30router_gemm_kernel_bf16_outputI13__nv_bfloat16Li128ELi8ELi10ELi384ELi7168EEvPS0_PKT_S4_)
        /*026c*/ 	.word	0x00000000


	//----- nvinfo : EIATTR_REGCOUNT
	.align		4
.L_131:
        /*0270*/ 	.byte	0x04, 0x2f
        /*0272*/ 	.short	(.L_133 - .L_132)
	.align		4
.L_132:
        /*0274*/ 	.word	index@(_Z30router_gemm_kernel_bf16_outputI13__nv_bfloat16Li128ELi8ELi11ELi384ELi7168EEvPS0_PKT_S4_)
        /*0278*/ 	.word	0x0000007e


	//----- nvinfo : EIATTR_FRAME_SIZE
	.align		4
.L_133:
        /*027c*/ 	.byte	0x04, 0x11
        /*027e*/ 	.short	(.L_135 - .L_134)
	.align		4
.L_134:
        /*0280*/ 	.word	index@(_Z30router_gemm_kernel_bf16_outputI13__nv_bfloat16Li128ELi8ELi11ELi384ELi7168EEvPS0_PKT_S4_)
        /*0284*/ 	.word	0x00000000


	//----- nvinfo : EIATTR_REGCOUNT
	.align		4
.L_135:
        /*0288*/ 	.byte	0x04, 0x2f
        /*028a*/ 	.short	(.L_137 - .L_136)
	.align		4
.L_136:
        /*028c*/ 	.word	index@(_Z30router_gemm_kernel_bf16_outputI13__nv_bfloat16Li128ELi8ELi12ELi384ELi7168EEvPS0_PKT_S4_)
        /*0290*/ 	.word	0x0000007e


	//----- nvinfo : EIATTR_FRAME_SIZE
	.align		4
.L_137:
        /*0294*/ 	.byte	0x04, 0x11
        /*0296*/ 	.short	(.L_139 - .L_138)
	.align		4
.L_138:
        /*0298*/ 	.word	index@(_Z30router_gemm_kernel_bf16_outputI13__nv_bfloat16Li128ELi8ELi12ELi384ELi7168EEvPS0_PKT_S4_)
        /*029c*/ 	.word	0x00000000


	//----- nvinfo : EIATTR_REGCOUNT
	.align		4
.L_139:
        /*02a0*/ 	.byte	0x04, 0x2f
        /*02a2*/ 	.short	(.L_141 - .L_140)
	.align		4
.L_140:
        /*02a4*/ 	.word	index@(_Z30router_gemm_kernel_bf16_outputI13__nv_bfloat16Li128ELi8ELi13ELi384ELi7168EEvPS0_PKT_S4_)
        /*02a8*/ 	.word	0x00000080


	//----- nvinfo : EIATTR_FRAME_SIZE
	.align		4
.L_141:
        /*02ac*/ 	.byte	0x04, 0x11
        /*02ae*/ 	.short	(.L_143 - .L_142)
	.align		4
.L_142:
        /*02b0*/ 	.word	index@(_Z30router_gemm_kernel_bf16_outputI13__nv_bfloat16Li128ELi8ELi13ELi384ELi7168EEvPS0_PKT_S4_)
        /*02b4*/ 	.word	0x00000000


	//----- nvinfo : EIATTR_REGCOUNT
	.align		4
.L_143:
        /*02b8*/ 	.byte	0x04, 0x2f
        /*02ba*/ 	.short	(.L_145 - .L_144)
	.align		4
.L_144:
        /*02bc*/ 	.word	index@(_Z30router_gemm_kernel_bf16_outputI13__nv_bfloat16Li128ELi8ELi14ELi384ELi7168EEvPS0_PKT_S4_)
        /*02c0*/ 	.word	0x00000080


	//----- nvinfo : EIATTR_FRAME_SIZE
	.align		4
.L_145:
        /*02c4*/ 	.byte	0x04, 0x11
        /*02c6*/ 	.short	(.L_147 - .L_146)
	.align		4
.L_146:
        /*02c8*/ 	.word	index@(_Z30router_gemm_kernel_bf16_outputI13__nv_bfloat16Li128ELi8ELi14ELi384ELi7168EEvPS0_PKT_S4_)
        /*02cc*/ 	.word	0x00000000


	//----- nvinfo : EIATTR_REGCOUNT
	.align		4
.L_147:
        /*02d0*/ 	.byte	0x04, 0x2f
        /*02d2*/ 	.short	(.L_149 - .L_148)
	.align		4
.L_148:
        /*02d4*/ 	.word	index@(_Z30router_gemm_kernel_bf16_outputI13__nv_bfloat16Li128ELi8ELi15ELi384ELi7168EEvPS0_PKT_S4_)
        /*02d8*/ 	.word	0x00000080


	//----- nvinfo : EIATTR_FRAME_SIZE
	.align		4
.L_149:
        /*02dc*/ 	.byte	0x04, 0x11
        /*02de*/ 	.short	(.L_151 - .L_150)
	.align		4
.L_150:
        /*02e0*/ 	.word	index@(_Z30router_gemm_kernel_bf16_outputI13__nv_bfloat16Li128ELi8ELi15ELi384ELi7168EEvPS0_PKT_S4_)
        /*02e4*/ 	.word	0x00000000


	//----- nvinfo : EIATTR_REGCOUNT
	.align		4
.L_151:
        /*02e8*/ 	.byte	0x04, 0x2f
        /*02ea*/ 	.short	(.L_153 - .L_152)
	.align		4
.L_152:
        /*02ec*/ 	.word	index@(_Z30router_gemm_kernel_bf16_outputI13__nv_bfloat16Li128ELi8ELi16ELi384ELi7168EEvPS0_PKT_S4_)
        /*02f0*/ 	.word	0x0000007f


	//----- nvinfo : EIATTR_FRAME_SIZE
	.align		4
.L_153:
        /*02f4*/ 	.byte	0x04, 0x11
        /*02f6*/ 	.short	(.L_155 - .L_154)
	.align		4
.L_154:
        /*02f8*/ 	.word	index@(_Z30router_gemm_kernel_bf16_outputI13__nv_bfloat16Li128ELi8ELi16ELi384ELi7168EEvPS0_PKT_S4_)
        /*02fc*/ 	.word	0x00000000


	//----- nvinfo : EIATTR_MIN_STACK_SIZE
	.align		4
.L_155:
        /*0300*/ 	.byte	0x04, 0x12
        /*0302*/ 	.short	(.L_157 - .L_156)
	.align		4
.L_156:
        /*0304*/ 	.word	index@(_Z30router_gemm_kernel_bf16_outputI13__nv_bfloat16Li128ELi8ELi16ELi384ELi7168EEvPS0_PKT_S4_)
        /*0308*/ 	.word	0x00000000


	//----- nvinfo : EIATTR_MIN_STACK_SIZE
	.align		4
.L_157:
        /*030c*/ 	.byte	0x04, 0x12
        /*030e*/ 	.short	(.L_159 - .L_158)
	.align		4
.L_158:
        /*0310*/ 	.word	index@(_Z30router_gemm_kernel_bf16_outputI13__nv_bfloat16Li128ELi8ELi15ELi384ELi7168EEvPS0_PKT_S4_)
        /*0314*/ 	.word	0x00000000


	//----- nvinfo : EIATTR_MIN_STACK_SIZE
	.align		4
.L_159:
        /*0318*/ 	.byte	0x04, 0x12
        /*031a*/ 	.short	(.L_161 - .L_160)
	.align		4
.L_160:
        /*031c*/ 	.word	index@(_Z30router_gemm_kernel_bf16_outputI13__nv_bfloat16Li128ELi8ELi14ELi384ELi7168EEvPS0_PKT_S4_)
        /*0320*/ 	.word	0x00000000


	//----- nvinfo : EIATTR_MIN_STACK_SIZE
	.align		4
.L_161:
        /*0324*/ 	.byte	0x04, 0x12
        /*0326*/ 	.short	(.L_163 - .L_162)
	.align		4
.L_162:
        /*0328*/ 	.word	index@(_Z30router_gemm_kernel_bf16_outputI13__nv_bfloat16Li128ELi8ELi13ELi384ELi7168EEvPS0_PKT_S4_)
        /*032c*/ 	.word	0x00000000


	//----- nvinfo : EIATTR_MIN_STACK_SIZE
	.align		4
.L_163:
        /*0330*/ 	.byte	0x04, 0x12
        /*0332*/ 	.short	(.L_165 - .L_164)
	.align		4
.L_164:
        /*0334*/ 	.word	index@(_Z30router_gemm_kernel_bf16_outputI13__nv_bfloat16Li128ELi8ELi12ELi384ELi7168EEvPS0_PKT_S4_)
        /*0338*/ 	.word	0x00000000


	//----- nvinfo : EIATTR_MIN_STACK_SIZE
	.align		4
.L_165:
        /*033c*/ 	.byte	0x04, 0x12
        /*033e*/ 	.short	(.L_167 - .L_166)
	.align		4
.L_166:
        /*0340*/ 	.word	index@(_Z30router_gemm_kernel_bf16_outputI13__nv_bfloat16Li128ELi8ELi11ELi384ELi7168EEvPS0_PKT_S4_)
        /*0344*/ 	.word	0x00000000


	//----- nvinfo : EIATTR_MIN_STACK_SIZE
	.align		4
.L_167:
        /*0348*/ 	.byte	0x04, 0x12
        /*034a*/ 	.short	(.L_169 - .L_168)
	.align		4
.L_168:
        /*034c*/ 	.word	index@(_Z30router_gemm_kernel_bf16_outputI13__nv_bfloat16Li128ELi8ELi10ELi384ELi7168EEvPS0_PKT_S4_)
        /*0350*/ 	.word	0x00000000


	//----- nvinfo : EIATTR_MIN_STACK_SIZE
	.align		4
.L_169:
        /*0354*/ 	.byte	0x04, 0x12
        /*0356*/ 	.short	(.L_171 - .L_170)
	.align		4
.L_170:
        /*0358*/ 	.word	index@(_Z30router_gemm_kernel_bf16_outputI13__nv_bfloat16Li128ELi8ELi9ELi384ELi7168EEvPS0_PKT_S4_)
        /*035c*/ 	.word	0x00000000


	//----- nvinfo : EIATTR_MIN_STACK_SIZE
	.align		4
.L_171:
        /*0360*/ 	.byte	0x04, 0x12
        /*0362*/ 	.short	(.L_173 - .L_172)
	.align		4
.L_172:
        /*0364*/ 	.word	index@(_Z30router_gemm_kernel_bf16_outputI13__nv_bfloat16Li128ELi8ELi8ELi384ELi7168EEvPS0_PKT_S4_)
        /*0368*/ 	.word	0x00000000


	//----- nvinfo : EIATTR_MIN_STACK_SIZE
	.align		4
.L_173:
        /*036c*/ 	.byte	0x04, 0x12
        /*036e*/ 	.short	(.L_175 - .L_174)
	.align		4
.L_174:
        /*0370*/ 	.word	index@(_Z30router_gemm_kernel_bf16_outputI13__nv_bfloat16Li128ELi8ELi7ELi384ELi7168EEvPS0_PKT_S4_)
        /*0374*/ 	.word	0x00000000


	//----- nvinfo : EIATTR_MIN_STACK_SIZE
	.align		4
.L_175:
        /*0378*/ 	.byte	0x04, 0x12
        /*037a*/ 	.short	(.L_177 - .L_176)
	.align		4
.L_176:
        /*037c*/ 	.word	index@(_Z30router_gemm_kernel_bf16_outputI13__nv_bfloat16Li128ELi8ELi6ELi384ELi7168EEvPS0_PKT_S4_)
        /*0380*/ 	.word	0x00000000


	//----- nvinfo : EIATTR_MIN_STACK_SIZE
	.align		4
.L_177:
        /*0384*/ 	.byte	0x04, 0x12
        /*0386*/ 	.short	(.L_179 - .L_178)
	.align		4
.L_178:
        /*0388*/ 	.word	index@(_Z30router_gemm_kernel_bf16_outputI13__nv_bfloat16Li128ELi8ELi5ELi384ELi7168EEvPS0_PKT_S4_)
        /*038c*/ 	.word	0x00000000


	//----- nvinfo : EIATTR_MIN_STACK_SIZE
	.align		4
.L_179:
        /*0390*/ 	.byte	0x04, 0x12
        /*0392*/ 	.short	(.L_181 - .L_180)
	.align		4
.L_180:
        /*0394*/ 	.word	index@(_Z30router_gemm_kernel_bf16_outputI13__nv_bfloat16Li128ELi8ELi4ELi384ELi7168EEvPS0_PKT_S4_)
        /*0398*/ 	.word	0x00000000


	//----- nvinfo : EIATTR_MIN_STACK_SIZE
	.align		4
.L_181:
        /*039c*/ 	.byte	0x04, 0x12
        /*039e*/ 	.short	(.L_183 - .L_182)
	.align		4
.L_182:
        /*03a0*/ 	.word	index@(_Z30router_gemm_kernel_bf16_outputI13__nv_bfloat16Li128ELi8ELi3ELi384ELi7168EEvPS0_PKT_S4_)
        /*03a4*/ 	.word	0x00000000


	//----- nvinfo : EIATTR_MIN_STACK_SIZE
	.align		4
.L_183:
        /*03a8*/ 	.byte	0x04, 0x12
        /*03aa*/ 	.short	(.L_185 - .L_184)
	.align		4
.L_184:
        /*03ac*/ 	.word	index@(_Z30router_gemm_kernel_bf16_outputI13__nv_bfloat16Li128ELi8ELi2ELi384ELi7168EEvPS0_PKT_S4_)
        /*03b0*/ 	.word	0x00000000


	//----- nvinfo : EIATTR_MIN_STACK_SIZE
	.align		4
.L_185:
        /*03b4*/ 	.byte	0x04, 0x12
        /*03b6*/ 	.short	(.L_187 - .L_186)
	.align		4
.L_186:
        /*03b8*/ 	.word	index@(_Z30router_gemm_kernel_bf16_outputI13__nv_bfloat16Li128ELi8ELi1ELi384ELi7168EEvPS0_PKT_S4_)
        /*03bc*/ 	.word	0x00000000


	//----- nvinfo : EIATTR_MIN_STACK_SIZE
	.align		4
.L_187:
        /*03c0*/ 	.byte	0x04, 0x12
        /*03c2*/ 	.short	(.L_189 - .L_188)
	.align		4
.L_188:
        /*03c4*/ 	.word	index@(_Z30router_gemm_kernel_bf16_outputI13__nv_bfloat16Li128ELi8ELi16ELi256ELi7168EEvPS0_PKT_S4_)
        /*03c8*/ 	.word	0x00000000


	//----- nvinfo : EIATTR_MIN_STACK_SIZE
	.align		4
.L_189:
        /*03cc*/ 	.byte	0x04, 0x12
        /*03ce*/ 	.short	(.L_191 - .L_190)
	.align		4
.L_190:
        /*03d0*/ 	.word	index@(_Z30router_gemm_kernel_bf16_outputI13__nv_bfloat16Li128ELi8ELi15ELi256ELi7168EEvPS0_PKT_S4_)
        /*03d4*/ 	.word	0x00000000


	//----- nvinfo : EIATTR_MIN_STACK_SIZE
	.align		4
.L_191:
        /*03d8*/ 	.byte	0x04, 0x12
        /*03da*/ 	.short	(.L_193 - .L_192)
	.align		4
.L_192:
        /*03dc*/ 	.word	index@(_Z30router_gemm_kernel_bf16_outputI13__nv_bfloat16Li128ELi8ELi14ELi256ELi7168EEvPS0_PKT_S4_)
        /*03e0*/ 	.word	0x00000000


	//----- nvinfo : EIATTR_MIN_STACK_SIZE
	.align		4
.L_193:
        /*03e4*/ 	.byte	0x04, 0x12
        /*03e6*/ 	.short	(.L_195 - .L_194)
	.align		4
.L_194:
        /*03e8*/ 	.word	index@(_Z30router_gemm_kernel_bf16_outputI13__nv_bfloat16Li128ELi8ELi13ELi256ELi7168EEvPS0_PKT_S4_)
        /*03ec*/ 	.word	0x00000000


	//----- nvinfo : EIATTR_MIN_STACK_SIZE
	.align		4
.L_195:
        /*03f0*/ 	.byte	0x04, 0x12
        /*03f2*/ 	.short	(.L_197 - .L_196)
	.align		4
.L_196:
        /*03f4*/ 	.word	index@(_Z30router_gemm_kernel_bf16_outputI13__nv_bfloat16Li128ELi8ELi12ELi256ELi7168EEvPS0_PKT_S4_)
        /*03f8*/ 	.word	0x00000000


	//----- nvinfo : EIATTR_MIN_STACK_SIZE
	.align		4
.L_197:
        /*03fc*/ 	.byte	0x04, 0x12
        /*03fe*/ 	.short	(.L_199 - .L_198)
	.align		4
.L_198:
        /*0400*/ 	.word	index@(_Z30router_gemm_kernel_bf16_outputI13__nv_bfloat16Li128ELi8ELi11ELi256ELi7168EEvPS0_PKT_S4_)
        /*0404*/ 	.word	0x00000000


	//----- nvinfo : EIATTR_MIN_STACK_SIZE
	.align		4
.L_199:
        /*0408*/ 	.byte	0x04, 0x12
        /*040a*/ 	.short	(.L_201 - .L_200)
	.align		4
.L_200:
        /*040c*/ 	.word	index@(_Z30router_gemm_kernel_bf16_outputI13__nv_bfloat16Li128ELi8ELi10ELi256ELi7168EEvPS0_PKT_S4_)
        /*0410*/ 	.word	0x00000000


	//----- nvinfo : EIATTR_MIN_STACK_SIZE
	.align		4
.L_201:
        /*0414*/ 	.byte	0x04, 0x12
        /*0416*/ 	.short	(.L_203 - .L_202)
	.align		4
.L_202:
        /*0418*/ 	.word	index@(_Z30router_gemm_kernel_bf16_outputI13__nv_bfloat16Li128ELi8ELi9ELi256ELi7168EEvPS0_PKT_S4_)
        /*041c*/ 	.word	0x00000000


	//----- nvinfo : EIATTR_MIN_STACK_SIZE
	.align		4
.L_203:
        /*0420*/ 	.byte	0x04, 0x12
        /*0422*/ 	.short	(.L_205 - .L_204)
	.align		4
.L_204:
        /*0424*/ 	.word	index@(_Z30router_gemm_kernel_bf16_outputI13__nv_bfloat16Li128ELi8ELi8ELi256ELi7168EEvPS0_PKT_S4_)
        /*0428*/ 	.word	0x00000000


	//----- nvinfo : EIATTR_MIN_STACK_SIZE
	.align		4
.L_205:
        /*042c*/ 	.byte	0x04, 0x12
        /*042e*/ 	.short	(.L_207 - .L_206)
	.align		4
.L_206:
        /*0430*/ 	.word	index@(_Z30router_gemm_kernel_bf16_outputI13__nv_bfloat16Li128ELi8ELi7ELi256ELi7168EEvPS0_PKT_S4_)
        /*0434*/ 	.word	0x00000000


	//----- nvinfo : EIATTR_MIN_STACK_SIZE
	.align		4
.L_207:
        /*0438*/ 	.byte	0x04, 0x12
        /*043a*/ 	.short	(.L_209 - .L_208)
	.align		4
.L_208:
        /*043c*/ 	.word	index@(_Z30router_gemm_kernel_bf16_outputI13__nv_bfloat16Li128ELi8ELi6ELi256ELi7168EEvPS0_PKT_S4_)
        /*0440*/ 	.word	0x00000000


	//----- nvinfo : EIATTR_MIN_STACK_SIZE
	.align		4
.L_209:
        /*0444*/ 	.byte	0x04, 0x12
        /*0446*/ 	.short	(.L_211 - .L_210)
	.align		4
.L_210:
        /*0448*/ 	.word	index@(_Z30router_gemm_kernel_bf16_outputI13__nv_bfloat16Li128ELi8ELi5ELi256ELi7168EEvPS0_PKT_S4_)
        /*044c*/ 	.word	0x00000000


	//----- nvinfo : EIATTR_MIN_STACK_SIZE
	.align		4
.L_211:
        /*0450*/ 	.byte	0x04, 0x12
        /*0452*/ 	.short	(.L_213 - .L_212)
	.align		4
.L_212:
        /*0454*/ 	.word	index@(_Z30router_gemm_kernel_bf16_outputI13__nv_bfloat16Li128ELi8ELi4ELi256ELi7168EEvPS0_PKT_S4_)
        /*0458*/ 	.word	0x00000000


	//----- nvinfo : EIATTR_MIN_STACK_SIZE
	.align		4
.L_213:
        /*045c*/ 	.byte	0x04, 0x12
        /*045e*/ 	.short	(.L_215 - .L_214)
	.align		4
.L_214:
        /*0460*/ 	.word	index@(_Z30router_gemm_kernel_bf16_outputI13__nv_bfloat16Li128ELi8ELi3ELi256ELi7168EEvPS0_PKT_S4_)
        /*0464*/ 	.word	0x00000000


	//----- nvinfo : EIATTR_MIN_STACK_SIZE
	.align		4
.L_215:
        /*0468*/ 	.byte	0x04, 0x12
        /*046a*/ 	.short	(.L_217 - .L_216)
	.align		4
.L_216:
        /*046c*/ 	.word	index@(_Z30router_gemm_kernel_bf16_outputI13__nv_bfloat16Li128ELi8ELi2ELi256ELi7168EEvPS0_PKT_S4_)
        /*0470*/ 	.word	0x00000000


	//----- nvinfo : EIATTR_MIN_STACK_SIZE
	.align		4
.L_217:
        /*0474*/ 	.byte	0x04, 0x12
        /*0476*/ 	.short	(.L_219 - .L_218)
	.align		4
.L_218:
        /*0478*/ 	.word	index@(_Z30router_gemm_kernel_bf16_outputI13__nv_bfloat16Li128ELi8ELi1ELi256ELi7168EEvPS0_PKT_S4_)
        /*047c*/ 	.word	0x00000000
.L_219:


//--------------------- .nv.info._Z30router_gemm_kernel_bf16_outputI13__nv_bfloat16Li128ELi8ELi16ELi384ELi7168EEvPS0_PKT_S4_ --------------------------
	.section	.nv.info._Z30router_gemm_kernel_bf16_outputI13__nv_bfloat16Li128ELi8ELi16ELi384ELi7168EEvPS0_PKT_S4_,"",@"SHT_CUDA_INFO"
	.sectionflags	@""
	.align	4


	//----- nvinfo : EIATTR_CUDA_API_VERSION
	.align		4
        /*0000*/ 	.byte	0x04, 0x37
        /*0002*/ 	.short	(.L_221 - .L_220)
.L_220:
        /*0004*/ 	.word	0x00000082


	//----- nvinfo : EIATTR_SW2861232_WAR
	.align		4
.L_221:
        /*0008*/ 	.byte	0x01, 0x35
	.zero		2


	//----- nvinfo : EIATTR_PARAM_CBANK
	.align		4
        /*000c*/ 	.byte	0x04, 0x0a
        /*000e*/ 	.short	(.L_223 - .L_222)
	.align		4
.L_222:
        /*0010*/ 	.word	index@(.nv.constant0._Z30router_gemm_kernel_bf16_outputI13__nv_bfloat16Li128ELi8ELi16ELi384ELi7168EEvPS0_PKT_S4_)
        /*0014*/ 	.short	0x0160
        /*0016*/ 	.short	0x0018


	//----- nvinfo : EIATTR_CBANK_PARAM_SIZE
	.align		4
.L_223:
        /*0018*/ 	.byte	0x03, 0x19
        /*001a*/ 	.short	0x0018


	//----- nvinfo : EIATTR_KPARAM_INFO
	.align		4
        /*001c*/ 	.byte	0x04, 0x17
        /*001e*/ 	.short	(.L_225 - .L_224)
.L_224:
        /*0020*/ 	.word	0x00000000
        /*0024*/ 	.short	0x0002
        /*0026*/ 	.short	0x0010
        /*0028*/ 	.byte	0x00, 0xf0, 0x21, 0x00


	//----- nvinfo : EIATTR_KPARAM_INFO
	.align		4
.L_225:
        /*002c*/ 	.byte	0x04, 0x17
        /*002e*/ 	.short	(.L_227 - .L_226)
.L_226:
        /*0030*/ 	.word	0x00000000
        /*0034*/ 	.short	0x0001
        /*0036*/ 	.short	0x0008
        /*0038*/ 	.byte	0x00, 0xf0, 0x21, 0x00


	//----- nvinfo : EIATTR_KPARAM_INFO
	.align		4
.L_227:
        /*003c*/ 	.byte	0x04, 0x17
        /*003e*/ 	.short	(.L_229 - .L_228)
.L_228:
        /*0040*/ 	.word	0x00000000
        /*0044*/ 	.short	0x0000
        /*0046*/ 	.short	0x0000
        /*0048*/ 	.byte	0x00, 0xf0, 0x21, 0x00


	//----- nvinfo : EIATTR_MAXREG_COUNT
	.align		4
.L_229:
        /*004c*/ 	.byte	0x03, 0x1b
        /*004e*/ 	.short	0x00ff


	//----- nvinfo : EIATTR_NUM_BARRIERS
	.align		4
        /*0050*/ 	.byte	0x02, 0x4c
        /*0052*/ 	.byte	0x01
	.zero		1


	//----- nvinfo : EIATTR_MERCURY_ISA_VERSION
	.align		4
        /*0054*/ 	.byte	0x03, 0x5f
        /*0056*/ 	.short	0x0000


	//----- nvinfo : EIATTR_COOP_GROUP_MASK_REGIDS
	.align		4
        /*0058*/ 	.byte	0x04, 0x29
        /*005a*/ 	.short	(.L_231 - .L_230)


	//   ....[0]....
.L_230:
        /*005c*/ 	.word	0xffffffff


	//   ....[1]....
        /*0060*/ 	.word	0xffffffff


	//   ....[2]....
        /*0064*/ 	.word	0xffffffff


	//   ....[3]....
        /*0068*/ 	.word	0xffffffff


	//   ....[4]....
        /*006c*/ 	.word	0xffffffff


	//   ....[5]....
        /*0070*/ 	.word	0xffffffff


	//   ....[6]....
        /*0074*/ 	.word	0xffffffff


	//   ....[7]....
        /*0078*/ 	.word	0xffffffff


	//   ....[8]....
        /*007c*/ 	.word	0xffffffff


	//   ....[9]....
        /*0080*/ 	.word	0xffffffff


	//   ....[10]....
        /*0084*/ 	.word	0xffffffff


	//   ....[11]....
        /*0088*/ 	.word	0xffffffff


	//   ....[12]....
        /*008c*/ 	.word	0xffffffff


	//   ....[13]....
        /*0090*/ 	.word	0xffffffff


	//   ....[14]....
        /*0094*/ 	.word	0xffffffff


	//   ....[15]....
        /*0098*/ 	.word	0xffffffff


	//   ....[16]....
        /*009c*/ 	.word	0xffffffff


	//   ....[17]....
        /*00a0*/ 	.word	0xffffffff


	//   ....[18]....
        /*00a4*/ 	.word	0xffffffff


	//   ....[19]....
        /*00a8*/ 	.word	0xffffffff


	//   ....[20]....
        /*00ac*/ 	.word	0xffffffff


	//   ....[21]....
        /*00b0*/ 	.word	0xffffffff


	//   ....[22]....
        /*00b4*/ 	.word	0xffffffff


	//   ....[23]....
        /*00b8*/ 	.word	0xffffffff


	//   ....[24]....
        /*00bc*/ 	.word	0xffffffff


	//   ....[25]....
        /*00c0*/ 	.word	0xffffffff


	//   ....[26]....
        /*00c4*/ 	.word	0xffffffff


	//   ....[27]....
        /*00c8*/ 	.word	0xffffffff


	//   ....[28]....
        /*00cc*/ 	.word	0xffffffff


	//   ....[29]....
        /*00d0*/ 	.word	0xffffffff


	//   ....[30]....
        /*00d4*/ 	.word	0xffffffff


	//   ....[31]....
        /*00d8*/ 	.word	0xffffffff


	//   ....[32]....
        /*00dc*/ 	.word	0xffffffff


	//   ....[33]....
        /*00e0*/ 	.word	0xffffffff


	//   ....[34]....
        /*00e4*/ 	.word	0xffffffff


	//   ....[35]....
        /*00e8*/ 	.word	0xffffffff


	//   ....[36]....
        /*00ec*/ 	.word	0xffffffff


	//   ....[37]....
        /*00f0*/ 	.word	0xffffffff


	//   ....[38]....
        /*00f4*/ 	.word	0xffffffff


	//   ....[39]....
        /*00f8*/ 	.word	0xffffffff


	//   ....[40]....
        /*00fc*/ 	.word	0xffffffff


	//   ....[41]....
        /*0100*/ 	.word	0xffffffff


	//   ....[42]....
        /*0104*/ 	.word	0xffffffff


	//   ....[43]....
        /*0108*/ 	.word	0xffffffff


	//   ....[44]....
        /*010c*/ 	.word	0xffffffff


	//   ....[45]....
        /*0110*/ 	.word	0xffffffff


	//   ....[46]....
        /*0114*/ 	.word	0xffffffff


	//   ....[47]....
        /*0118*/ 	.word	0xffffffff


	//   ....[48]....
        /*011c*/ 	.word	0xffffffff


	//   ....[49]....
        /*0120*/ 	.word	0xffffffff


	//   ....[50]....
        /*0124*/ 	.word	0xffffffff


	//   ....[51]....
        /*0128*/ 	.word	0xffffffff


	//   ....[52]....
        /*012c*/ 	.word	0xffffffff


	//   ....[53]....
        /*0130*/ 	.word	0xffffffff


	//   ....[54]....
        /*0134*/ 	.word	0xffffffff


	//   ....[55]....
        /*0138*/ 	.word	0xffffffff


	//   ....[56]....
        /*013c*/ 	.word	0xffffffff


	//   ....[57]....
        /*0140*/ 	.word	0xffffffff


	//   ....[58]....
        /*0144*/ 	.word	0xffffffff


	//   ....[59]....
        /*0148*/ 	.word	0xffffffff


	//   ....[60]....
        /*014c*/ 	.word	0xffffffff


	//   ....[61]....
        /*0150*/ 	.word	0xffffffff


	//   ....[62]....
        /*0154*/ 	.word	0xffffffff


	//   ....[63]....
        /*0158*/ 	.word	0xffffffff


	//   ....[64]....
        /*015c*/ 	.word	0xffffffff


	//   ....[65]....
        /*0160*/ 	.word	0xffffffff


	//   ....[66]....
        /*0164*/ 	.word	0xffffffff


	//   ....[67]....
        /*0168*/ 	.word	0xffffffff


	//   ....[68]....
        /*016c*/ 	.word	0xffffffff


	//   ....[69]....
        /*0170*/ 	.word	0xffffffff


	//   ....[70]....
        /*0174*/ 	.word	0xffffffff


	//   ....[71]....
        /*0178*/ 	.word	0xffffffff


	//   ....[72]....
        /*017c*/ 	.word	0xffffffff


	//   ....[73]....
        /*0180*/ 	.word	0xffffffff


	//   ....[74]....
        /*0184*/ 	.word	0xffffffff


	//   ....[75]....
        /*0188*/ 	.word	0xffffffff


	//   ....[76]....
        /*018c*/ 	.word	0xffffffff


	//   ....[77]....
        /*0190*/ 	.word	0xffffffff


	//   ....[78]....
        /*0194*/ 	.word	0xffffffff


	//   ....[79]....
        /*0198*/ 	.word	0xffffffff


	//----- nvinfo : EIATTR_COOP_GROUP_INSTR_OFFSETS
	.align		4
.L_231:
        /*019c*/ 	.byte	0x04, 0x28
        /*019e*/ 	.short	(.L_233 - .L_232)


	//   ....[0]....
.L_232:
        /*01a0*/ 	.word	0x00006630


	//   ....[1]....
        /*01a4*/ 	.word	0x00006840


	//   ....[2]....
        /*01a8*/ 	.word	0x00006a50


	//   ....[3]....
        /*01ac*/ 	.word	0x00006c30


	//   ....[4]....
        /*01b0*/ 	.word	0x00006ce0


	//   ....[5]....
        /*01b4*/ 	.word	0x00006e90


	//   ....[6]....
        /*01b8*/ 	.word	0x000070b0


	//   ....[7]....
        /*01bc*/ 	.word	0x00007cf0


	//   ....[8]....
        /*01c0*/ 	.word	0x00007d10


	//   ....[9]....
        /*01c4*/ 	.word	0x00007d20


	//   ....[10]....
        /*01c8*/ 	.word	0x00007d30


	//   ....[11]....
        /*01cc*/ 	.word	0x00007d40


	//   ....[12]....
        /*01d0*/ 	.word	0x00007d50


	//   ....[13]....
        /*01d4*/ 	.word	0x00007d60


	//   ....[14]....
        /*01d8*/ 	.word	0x00007d70


	//   ....[15]....
        /*01dc*/ 	.word	0x00007d80


	//   ....[16]....
        /*01e0*/ 	.word	0x00007d90


	//   ....[17]....
        /*01e4*/ 	.word	0x00007da0


	//   ....[18]....
        /*01e8*/ 	.word	0x00007db0


	//   ....[19]....
        /*01ec*/ 	.word	0x00007dc0


	//   ....[20]....
        /*01f0*/ 	.word	0x00007dd0


	//   ....[21]....
        /*01f4*/ 	.word	0x00007ec0


	//   ....[22]....
        /*01f8*/ 	.word	0x00007ed0


	//   ....[23]....
        /*01fc*/ 	.word	0x00007ee0


	//   ....[24]....
        /*0200*/ 	.word	0x00007ef0


	//   ....[25]....
        /*0204*/ 	.word	0x00007f00


	//   ....[26]....
        /*0208*/ 	.word	0x00007f10


	//   ....[27]....
        /*020c*/ 	.word	0x00007f20


	//   ....[28]....
        /*0210*/ 	.word	0x00007f30


	//   ....[29]....
        /*0214*/ 	.word	0x00007f40


	//   ....[30]....
        /*0218*/ 	.word	0x00007f50


	//   ....[31]....
        /*021c*/ 	.word	0x00007f60


	//   ....[32]....
        /*0220*/ 	.word	0x00007f70


	//   ....[33]....
        /*0224*/ 	.word	0x00007f80


	//   ....[34]....
        /*0228*/ 	.word	0x00007f90


	//   ....[35]....
        /*022c*/ 	.word	0x00007fa0


	//   ....[36]....
        /*0230*/ 	.word	0x000080a0


	//   ....[37]....
        /*0234*/ 	.word	0x000080b0


	//   ....[38]....
        /*0238*/ 	.word	0x000080c0


	//   ....[39]....
        /*023c*/ 	.word	0x000080d0


	//   ....[40]....
        /*0240*/ 	.word	0x000080e0


	//   ....[41]....
        /*0244*/ 	.word	0x000080f0


	//   ....[42]....
        /*0248*/ 	.word	0x00008100


	//   ....[43]....
        /*024c*/ 	.word	0x00008110


	//   ....[44]....
        /*0250*/ 	.word	0x00008120


	//   ....[45]....
        /*0254*/ 	.word	0x00008130


	//   ....[46]....
        /*0258*/ 	.word	0x00008140


	//   ....[47]....
        /*025c*/ 	.word	0x00008150


	//   ....[48]....
        /*0260*/ 	.word	0x00008160


	//   ....[49]....
        /*0264*/ 	.word	0x00008170


	//   ....[50]....
        /*0268*/ 	.word	0x00008180


	//   ....[51]....
        /*026c*/ 	.word	0x00008280


	//   ....[52]....
        /*0270*/ 	.word	0x00008290


	//   ....[53]....
        /*0274*/ 	.word	0x000082a0


	//   ....[54]....
        /*0278*/ 	.word	0x000082b0


	//   ....[55]....
        /*027c*/ 	.word	0x000082c0


	//   ....[56]....
        /*0280*/ 	.word	0x000082d0


	//   ....[57]....
        /*0284*/ 	.word	0x000082e0


	//   ....[58]....
        /*0288*/ 	.word	0x000082f0


	//   ....[59]....
        /*028c*/ 	.word	0x00008300


	//   ....[60]....
        /*0290*/ 	.word	0x00008310


	//   ....[61]....
        /*0294*/ 	.word	0x00008320


	//   ....[62]....
        /*0298*/ 	.word	0x00008330


	//   ....[63]....
        /*029c*/ 	.word	0x00008340


	//   ....[64]....
        /*02a0*/ 	.word	0x00008350


	//   ....[65]....
        /*02a4*/ 	.word	0x00008360


	//   ....[66]....
        /*02a8*/ 	.word	0x00008450


	//   ....[67]....
        /*02ac*/ 	.word	0x00008470


	//   ....[68]....
        /*02b0*/ 	.word	0x00008480


	//   ....[69]....
        /*02b4*/ 	.word	0x00008490


	//   ....[70]....
        /*02b8*/ 	.word	0x000084a0


	//   ....[71]....
        /*02bc*/ 	.word	0x000084b0


	//   ....[72]....
        /*02c0*/ 	.word	0x000084c0


	//   ....[73]....
        /*02c4*/ 	.word	0x000084d0


	//   ....[74]....
        /*02c8*/ 	.word	0x000084e0


	//   ....[75]....
        /*02cc*/ 	.word	0x000084f0


	//   ....[76]....
        /*02d0*/ 	.word	0x00008500


	//   ....[77]....
        /*02d4*/ 	.word	0x00008510


	//   ....[78]....
        /*02d8*/ 	.word	0x00008520


	//   ....[79]....
        /*02dc*/ 	.word	0x00008530


	//----- nvinfo : EIATTR_EXIT_INSTR_OFFSETS
	.align		4
.L_233:
        /*02e0*/ 	.byte	0x04, 0x1c
        /*02e2*/ 	.short	(.L_235 - .L_234)


	//   ....[0]....
.L_234:
        /*02e4*/ 	.word	0x00008720


	//   ....[1]....
        /*02e8*/ 	.word	0x00008e90


	//----- nvinfo : EIATTR_MAX_THREADS
	.align		4
.L_235:
        /*02ec*/ 	.byte	0x04, 0x05
        /*02ee*/ 	.short	(.L_237 - .L_236)
.L_236:
        /*02f0*/ 	.word	0x00000080
        /*02f4*/ 	.word	0x00000001
        /*02f8*/ 	.word	0x00000001
.L_237:


//--------------------- .nv.info._Z30router_gemm_kernel_bf16_outputI13__nv_bfloat16Li128ELi8ELi15ELi384ELi7168EEvPS0_PKT_S4_ --------------------------
	.section	.nv.info._Z30router_gemm_kernel_bf16_outputI13__nv_bfloat16Li128ELi8ELi15ELi384ELi7168EEvPS0_PKT_S4_,"",@"SHT_CUDA_INFO"
	.sectionflags	@""
	.align	4


	//----- nvinfo : EIATTR_CUDA_API_VERSION
	.align		4
        /*0000*/ 	.byte	0x04, 0x37
        /*0002*/ 	.short	(.L_239 - .L_238)
.L_238:
        /*0004*/ 	.word	0x00000082


	//----- nvinfo : EIATTR_SW2861232_WAR
	.align		4
.L_239:
        /*0008*/ 	.byte	0x01, 0x35
	.zero		2


	//----- nvinfo : EIATTR_PARAM_CBANK
	.align		4
        /*000c*/ 	.byte	0x04, 0x0a
        /*000e*/ 	.short	(.L_241 - .L_240)
	.align		4
.L_240:
        /*0010*/ 	.word	index@(.nv.constant0._Z30router_gemm_kernel_bf16_outputI13__nv_bfloat16Li128ELi8ELi15ELi384ELi7168EEvPS0_PKT_S4_)
        /*0014*/ 	.short	0x0160
        /*0016*/ 	.short	0x0018


	//----- nvinfo : EIATTR_CBANK_PARAM_SIZE
	.align		4
.L_241:
        /*0018*/ 	.byte	0x03, 0x19
        /*001a*/ 	.short	0x0018


	//----- nvinfo : EIATTR_KPARAM_INFO
	.align		4
        /*001c*/ 	.byte	0x04, 0x17
        /*001e*/ 	.short	(.L_243 - .L_242)
.L_242:
        /*0020*/ 	.word	0x00000000
        /*0024*/ 	.short	0x0002
        /*0026*/ 	.short	0x0010
        /*0028*/ 	.byte	0x00, 0xf0, 0x21, 0x00


	//----- nvinfo : EIATTR_KPARAM_INFO
	.align		4
.L_243:
        /*002c*/ 	.byte	0x04, 0x17
        /*002e*/ 	.short	(.L_245 - .L_244)
.L_244:
        /*0030*/ 	.word	0x00000000
        /*0034*/ 	.short	0x0001
        /*0036*/ 	.short	0x0008
        /*0038*/ 	.byte	0x00, 0xf0, 0x21, 0x00


	//----- nvinfo : EIATTR_KPARAM_INFO
	.align		4
.L_245:
        /*003c*/ 	.byte	0x04, 0x17
        /*003e*/ 	.short	(.L_247 - .L_246)
.L_246:
        /*0040*/ 	.word	0x00000000
        /*0044*/ 	.short	0x0000
        /*0046*/ 	.short	0x0000
        /*0048*/ 	.byte	0x00, 0xf0, 0x21, 0x00


	//----- nvinfo : EIATTR_MAXREG_COUNT
	.align		4
.L_247:
        /*004c*/ 	.byte	0x03, 0x1b
        /*004e*/ 	.short	0x00ff


	//----- nvinfo : EIATTR_NUM_BARRIERS
	.align		4
        /*0050*/ 	.byte	0x02, 0x4c
        /*0052*/ 	.byte	0x01
	.zero		1


	//----- nvinfo : EIATTR_MERCURY_ISA_VERSION
	.align		4
        /*0054*/ 	.byte	0x03, 0x5f
        /*0056*/ 	.short	0x0000


	//----- nvinfo : EIATTR_COOP_GROUP_MASK_REGIDS
	.align		4
        /*0058*/ 	.byte	0x04, 0x29
        /*005a*/ 	.short	(.L_249 - .L_248)


	//   ....[0]....
.L_248:
        /*005c*/ 	.word	0xffffffff


	//   ....[1]....
        /*0060*/ 	.word	0xffffffff


	//   ....[2]....
        /*0064*/ 	.word	0xffffffff


	//   ....[3]....
        /*0068*/ 	.word	0xffffffff


	//   ....[4]....
        /*006c*/ 	.word	0xffffffff


	//   ....[5]....
        /*0070*/ 	.word	0xffffffff


	//   ....[6]....
        /*0074*/ 	.word	0xffffffff


	//   ....[7]....
        /*0078*/ 	.word	0xffffffff


	//   ....[8]....
        /*007c*/ 	.word	0xffffffff


	//   ....[9]....
        /*0080*/ 	.word	0xffffffff


	//   ....[10]....
        /*0084*/ 	.word	0xffffffff


	//   ....[11]....
        /*0088*/ 	.word	0xffffffff


	//   ....[12]....
        /*008c*/ 	.word	0xffffffff


	//   ....[13]....
        /*0090*/ 	.word	0xffffffff


	//   ....[14]....
        /*0094*/ 	.word	0xffffffff


	//   ....[15]....
        /*0098*/ 	.word	0xffffffff


	//   ....[16]....
        /*009c*/ 	.word	0xffffffff


	//   ....[17]....
        /*00a0*/ 	.word	0xffffffff


	//   ....[18]....
        /*00a4*/ 	.word	0xffffffff


	//   ....[19]....
        /*00a8*/ 	.word	0xffffffff


	//   ....[20]....
        /*00ac*/ 	.word	0xffffffff


	//   ....[21]....
        /*00b0*/ 	.word	0xffffffff


	//   ....[22]....
        /*00b4*/ 	.word	0xffffffff


	//   ....[23]....
        /*00b8*/ 	.word	0xffffffff


	//   ....[24]....
        /*00bc*/ 	.word	0xffffffff


	//   ....[25]....
        /*00c0*/ 	.word	0xffffffff


	//   ....[26]....
        /*00c4*/ 	.word	0xffffffff


	//   ....[27]....
        /*00c8*/ 	.word	0xffffffff


	//   ....[28]....
        /*00cc*/ 	.word	0xffffffff


	//   ....[29]....
        /*00d0*/ 	.word	0xffffffff


	//   ....[30]....
        /*00d4*/ 	.word	0xffffffff


	//   ....[31]....
        /*00d8*/ 	.word	0xffffffff


	//   ....[32]....
        /*00dc*/ 	.word	0xffffffff


	//   ....[33]....
        /*00e0*/ 	.word	0xffffffff


	//   ....[34]....
        /*00e4*/ 	.word	0xffffffff


	//   ....[35]....
        /*00e8*/ 	.word	0xffffffff


	//   ....[36]....
        /*00ec*/ 	.word	0xffffffff


	//   ....[37]....
        /*00f0*/ 	.word	0xffffffff


	//   ....[38]....
        /*00f4*/ 	.word	0xffffffff


	//   ....[39]....
        /*00f8*/ 	.word	0xffffffff


	//   ....[40]....
        /*00fc*/ 	.word	0xffffffff


	//   ....[41]....
        /*0100*/ 	.word	0xffffffff


	//   ....[42]....
        /*0104*/ 	.word	0xffffffff


	//   ....[43]....
        /*0108*/ 	.word	0xffffffff


	//   ....[44]....
        /*010c*/ 	.word	0xffffffff


	//   ....[45]....
        /*0110*/ 	.word	0xffffffff


	//   ....[46]....
        /*0114*/ 	.word	0xffffffff


	//   ....[47]....
        /*0118*/ 	.word	0xffffffff


	//   ....[48]....
        /*011c*/ 	.word	0xffffffff


	//   ....[49]....
        /*0120*/ 	.word	0xffffffff


	//   ....[50]....
        /*0124*/ 	.word	0xffffffff


	//   ....[51]....
        /*0128*/ 	.word	0xffffffff


	//   ....[52]....
        /*012c*/ 	.word	0xffffffff


	//   ....[53]....
        /*0130*/ 	.word	0xffffffff


	//   ....[54]....
        /*0134*/ 	.word	0xffffffff


	//   ....[55]....
        /*0138*/ 	.word	0xffffffff


	//   ....[56]....
        /*013c*/ 	.word	0xffffffff


	//   ....[57]....
        /*0140*/ 	.word	0xffffffff


	//   ....[58]....
        /*0144*/ 	.word	0xffffffff


	//   ....[59]....
        /*0148*/ 	.word	0xffffffff


	//   ....[60]....
        /*014c*/ 	.word	0xffffffff


	//   ....[61]....
        /*0150*/ 	.word	0xffffffff


	//   ....[62]....
        /*0154*/ 	.word	0xffffffff


	//   ....[63]....
        /*0158*/ 	.word	0xffffffff


	//   ....[64]....
        /*015c*/ 	.word	0xffffffff


	//   ....[65]....
        /*0160*/ 	.word	0xffffffff


	//   ....[66]....
        /*0164*/ 	.word	0xffffffff


	//   ....[67]....
        /*0168*/ 	.word	0xffffffff


	//   ....[68]....
        /*016c*/ 	.word	0xffffffff


	//   ....[69]....
        /*0170*/ 	.word	0xffffffff


	//   ....[70]....
        /*0174*/ 	.word	0xffffffff


	//   ....[71]....
        /*0178*/ 	.word	0xffffffff


	//   ....[72]....
        /*017c*/ 	.word	0xffffffff


	//   ....[73]....
        /*0180*/ 	.word	0xffffffff


	//   ....[74]....
        /*0184*/ 	.word	0xffffffff


	//----- nvinfo : EIATTR_COOP_GROUP_INSTR_OFFSETS
	.align		4
.L_249:
        /*0188*/ 	.byte	0x04, 0x28
        /*018a*/ 	.short	(.L_251 - .L_250)


	//   ....[0]....
.L_250:
        /*018c*/ 	.word	0x00006a00


	//   ....[1]....
        /*0190*/ 	.word	0x00006b40


	//   ....[2]....
        /*0194*/ 	.word	0x00006bc0


	//   ....[3]....
        /*0198*/ 	.word	0x00006bf0


	//   ....[4]....
        /*019c*/ 	.word	0x00006c20


	//   ....[5]....
        /*01a0*/ 	.word	0x00006ca0


	//   ....[6]....
        /*01a4*/ 	.word	0x00006e00


	//   ....[7]....
        /*01a8*/ 	.word	0x00006eb0


	//   ....[8]....
        /*01ac*/ 	.word	0x00007550


	//   ....[9]....
        /*01b0*/ 	.word	0x00007560


	//   ....[10]....
        /*01b4*/ 	.word	0x00007570


	//   ....[11]....
        /*01b8*/ 	.word	0x00007580


	//   ....[12]....
        /*01bc*/ 	.word	0x00007590


	//   ....[13]....
        /*01c0*/ 	.word	0x000075a0


	//   ....[14]....
        /*01c4*/ 	.word	0x000075b0


	//   ....[15]....
        /*01c8*/ 	.word	0x000075c0


	//   ....[16]....
        /*01cc*/ 	.word	0x000075d0


	//   ....[17]....
        /*01d0*/ 	.word	0x00007670


	//   ....[18]....
        /*01d4*/ 	.word	0x00007680


	//   ....[19]....
        /*01d8*/ 	.word	0x00007690


	//   ....[20]....
        /*01dc*/ 	.word	0x000076a0


	//   ....[21]....
        /*01e0*/ 	.word	0x000076b0


	//   ....[22]....
        /*01e4*/ 	.word	0x000076c0


	//   ....[23]....
        /*01e8*/ 	.word	0x000076d0


	//   ....[24]....
        /*01ec*/ 	.word	0x000076e0


	//   ....[25]....
        /*01f0*/ 	.word	0x000076f0


	//   ....[26]....
        /*01f4*/ 	.word	0x00007700


	//   ....[27]....
        /*01f8*/ 	.word	0x00007710


	//   ....[28]....
        /*01fc*/ 	.word	0x00007720


	//   ....[29]....
        /*0200*/ 	.word	0x00007730


	//   ....[30]....
        /*0204*/ 	.word	0x00007740


	//   ....[31]....
        /*0208*/ 	.word	0x00007820


	//   ....[32]....
        /*020c*/ 	.word	0x00007840


	//   ....[33]....
        /*0210*/ 	.word	0x00007850


	//   ....[34]....
        /*0214*/ 	.word	0x00007860


	//   ....[35]....
        /*0218*/ 	.word	0x00007870


	//   ....[36]....
        /*021c*/ 	.word	0x00007880


	//   ....[37]....
        /*0220*/ 	.word	0x00007890


	//   ....[38]....
        /*0224*/ 	.word	0x000078a0


	//   ....[39]....
        /*0228*/ 	.word	0x000078b0


	//   ....[40]....
        /*022c*/ 	.word	0x000078c0


	//   ....[41]....
        /*0230*/ 	.word	0x000078d0


	//   ....[42]....
        /*0234*/ 	.word	0x000078e0


	//   ....[43]....
        /*0238*/ 	.word	0x000078f0


	//   ....[44]....
        /*023c*/ 	.word	0x00007900


	//   ....[45]....
        /*0240*/ 	.word	0x00007910


	//   ....[46]....
        /*0244*/ 	.word	0x00007a00


	//   ....[47]....
        /*0248*/ 	.word	0x00007a20


	//   ....[48]....
        /*024c*/ 	.word	0x00007a30


	//   ....[49]....
        /*0250*/ 	.word	0x00007a40


	//   ....[50]....
        /*0254*/ 	.word	0x00007a50


	//   ....[51]....
        /*0258*/ 	.word	0x00007a60


	//   ....[52]....
        /*025c*/ 	.word	0x00007a70


	//   ....[53]....
        /*0260*/ 	.word	0x00007a80


	//   ....[54]....
        /*0264*/ 	.word	0x00007a90


	//   ....[55]....
        /*0268*/ 	.word	0x00007aa0


	//   ....[56]....
        /*026c*/ 	.word	0x00007ab0


	//   ....[57]....
        /*0270*/ 	.word	0x00007ac0


	//   ....[58]....
        /*0274*/ 	.word	0x00007ad0


	//   ....[59]....
        /*0278*/ 	.word	0x00007ae0


	//   ....[60]....
        /*027c*/ 	.word	0x00007af0


	//   ....[61]....
        /*0280*/ 	.word	0x00007c30


	//   ....[62]....
        /*0284*/ 	.word	0x00007c40


	//   ....[63]....
        /*0288*/ 	.word	0x00007c50


	//   ....[64]....
        /*028c*/ 	.word	0x00007c60


	//   ....[65]....
        /*0290*/ 	.word	0x00007c70


	//   ....[66]....
        /*0294*/ 	.word	0x00007c80


	//   ....[67]....
        /*0298*/ 	.word	0x00007c90


	//   ....[68]....
        /*029c*/ 	.word	0x00007ca0


	//   ....[69]....
        /*02a0*/ 	.word	0x00007cb0


	//   ....[70]....
        /*02a4*/ 	.word	0x00007cc0


	//   ....[71]....
        /*02a8*/ 	.word	0x00007cd0


	//   ....[72]....
        /*02ac*/ 	.word	0x00007ce0


	//   ....[73]....
        /*02b0*/ 	.word	0x00007cf0


	//   ....[74]....
        /*02b4*/ 	.word	0x00007d00


	//----- nvinfo : EIATTR_EXIT_INSTR_OFFSETS
	.align		4
.L_251:
        /*02b8*/ 	.byte	0x04, 0x1c
        /*02ba*/ 	.short	(.L_253 - .L_252)


	//   ....[0]....
.L_252:
        /*02bc*/ 	.word	0x00007f00


	//   ....[1]....
        /*02c0*/ 	.word	0x000085f0


	//----- nvinfo : EIATTR_MAX_THREADS
	.align		4
.L_253:
        /*02c4*/ 	.byte	0x04, 0x05
        /*02c6*/ 	.short	(.L_255 - .L_254)
.L_254:
        /*02c8*/ 	.word	0x00000080
        /*02cc*/ 	.word	0x00000001
        /*02d0*/ 	.word	0x00000001
.L_255:


//--------------------- .nv.info._Z30router_gemm_kernel_bf16_outputI13__nv_bfloat16Li128ELi8ELi14ELi384ELi7168EEvPS0_PKT_S4_ --------------------------
	.section	.nv.info._Z30router_gemm_kernel_bf16_outputI13__nv_bfloat16Li128ELi8ELi14ELi384ELi7168EEvPS0_PKT_S4_,"",@"SHT_CUDA_INFO"
	.sectionflags	@""
	.align	4


	//----- nvinfo : EIATTR_CUDA_API_VERSION
	.align		4
        /*0000*/ 	.byte	0x04, 0x37
        /*0002*/ 	.short	(.L_257 - .L_256)
.L_256:
        /*0004*/ 	.word	0x00000082


	//----- nvinfo : EIATTR_SW2861232_WAR
	.align		4
.L_257:
        /*0008*/ 	.byte	0x01, 0x35
	.zero		2


	//----- nvinfo : EIATTR_PARAM_CBANK
	.align		4
        /*000c*/ 	.byte	0x04, 0x0a
        /*000e*/ 	.short	(.L_259 - .L_258)
	.align		4
.L_258:
        /*0010*/ 	.word	index@(.nv.constant0._Z30router_gemm_kernel_bf16_outputI13__nv_bfloat16Li128ELi8ELi14ELi384ELi7168EEvPS0_PKT_S4_)
        /*0014*/ 	.short	0x0160
        /*0016*/ 	.short	0x0018


	//----- nvinfo : EIATTR_CBANK_PARAM_SIZE
	.align		4
.L_259:
        /*0018*/ 	.byte	0x03, 0x19
        /*001a*/ 	.short	0x0018


	//----- nvinfo : EIATTR_KPARAM_INFO
	.align		4
        /*001c*/ 	.byte	0x04, 0x17
        /*001e*/ 	.short	(.L_261 - .L_260)
.L_260:
        /*0020*/ 	.word	0x00000000
        /*0024*/ 	.short	0x0002
        /*0026*/ 	.short	0x0010
        /*0028*/ 	.byte	0x00, 0xf0, 0x21, 0x00


	//----- nvinfo : EIATTR_KPARAM_INFO
	.align		4
.L_261:
        /*002c*/ 	.byte	0x04, 0x17
        /*002e*/ 	.short	(.L_263 - .L_262)
.L_262:
        /*0030*/ 	.word	0x00000000
        /*0034*/ 	.short	0x0001
        /*0036*/ 	.short	0x0008
        /*0038*/ 	.byte	0x00, 0xf0, 0x21, 0x00


	//----- nvinfo : EIATTR_KPARAM_INFO
	.align		4
.L_263:
        /*003c*/ 	.byte	0x04, 0x17
        /*003e*/ 	.short	(.L_265 - .L_264)
.L_264:
        /*0040*/ 	.word	0x00000000
        /*0044*/ 	.short	0x0000
        /*0046*/ 	.short	0x0000
        /*0048*/ 	.byte	0x00, 0xf0, 0x21, 0x00


	//----- nvinfo : EIATTR_MAXREG_COUNT
	.align		4
.L_265:
        /*004c*/ 	.byte	0x03, 0x1b
        /*004e*/ 	.short	0x00ff


	//----- nvinfo : EIATTR_NUM_BARRIERS
	.align		4
        /*0050*/ 	.byte	0x02, 0x4c
        /*0052*/ 	.byte	0x01
	.zero		1


	//----- nvinfo : EIATTR_MERCURY_ISA_VERSION
	.align		4
        /*0054*/ 	.byte	0x03, 0x5f
        /*0056*/ 	.short	0x0000


	//----- nvinfo : EIATTR_COOP_GROUP_MASK_REGIDS
	.align		4
        /*0058*/ 	.byte	0x04, 0x29
        /*005a*/ 	.short	(.L_267 - .L_266)


	//   ....[0]....
.L_266:
        /*005c*/ 	.word	0xffffffff


	//   ....[1]....
        /*0060*/ 	.word	0xffffffff


	//   ....[2]....
        /*0064*/ 	.word	0xffffffff


	//   ....[3]....
        /*0068*/ 	.word	0xffffffff


	//   ....[4]....
        /*006c*/ 	.word	0xffffffff


	//   ....[5]....
        /*0070*/ 	.word	0xffffffff


	//   ....[6]....
        /*0074*/ 	.word	0xffffffff


	//   ....[7]....
        /*0078*/ 	.word	0xffffffff


	//   ....[8]....
        /*007c*/ 	.word	0xffffffff


	//   ....[9]....
        /*0080*/ 	.word	0xffffffff


	//   ....[10]....
        /*0084*/ 	.word	0xffffffff


	//   ....[11]....
        /*0088*/ 	.word	0xffffffff


	//   ....[12]....
        /*008c*/ 	.word	0xffffffff


	//   ....[13]....
        /*0090*/ 	.word	0xffffffff


	//   ....[14]....
        /*0094*/ 	.word	0xffffffff


	//   ....[15]....
        /*0098*/ 	.word	0xffffffff


	//   ....[16]....
        /*009c*/ 	.word	0xffffffff


	//   ....[17]....
        /*00a0*/ 	.word	0xffffffff


	//   ....[18]....
        /*00a4*/ 	.word	0xffffffff


	//   ....[19]....
        /*00a8*/ 	.word	0xffffffff


	//   ....[20]....
        /*00ac*/ 	.word	0xffffffff


	//   ....[21]....
        /*00b0*/ 	.word	0xffffffff


	//   ....[22]....
        /*00b4*/ 	.word	0xffffffff


	//   ....[23]....
        /*00b8*/ 	.word	0xffffffff


	//   ....[24]....
        /*00bc*/ 	.word	0xffffffff


	//   ....[25]....
        /*00c0*/ 	.word	0xffffffff


	//   ....[26]....
        /*00c4*/ 	.word	0xffffffff


	//   ....[27]....
        /*00c8*/ 	.word	0xffffffff


	//   ....[28]....
        /*00cc*/ 	.word	0xffffffff


	//   ....[29]....
        /*00d0*/ 	.word	0xffffffff


	//   ....[30]....
        /*00d4*/ 	.word	0xffffffff


	//   ....[31]....
        /*00d8*/ 	.word	0xffffffff


	//   ....[32]....
        /*00dc*/ 	.word	0xffffffff


	//   ....[33]....
        /*00e0*/ 	.word	0xffffffff


	//   ....[34]....
        /*00e4*/ 	.word	0xffffffff


	//   ....[35]....
        /*00e8*/ 	.word	0xffffffff


	//   ....[36]....
        /*00ec*/ 	.word	0xffffffff


	//   ....[37]....
        /*00f0*/ 	.word	0xffffffff


	//   ....[38]....
        /*00f4*/ 	.word	0xffffffff


	//   ....[39]....
        /*00f8*/ 	.word	0xffffffff


	//   ....[40]....
        /*00fc*/ 	.word	0xffffffff


	//   ....[41]....
        /*0100*/ 	.word	0xffffffff


	//   ....[42]....
        /*0104*/ 	.word	0xffffffff


	//   ....[43]....
        /*0108*/ 	.word	0xffffffff


	//   ....[44]....
        /*010c*/ 	.word	0xffffffff


	//   ....[45]....
        /*0110*/ 	.word	0xffffffff


	//   ....[46]....
        /*0114*/ 	.word	0xffffffff


	//   ....[47]....
        /*0118*/ 	.word	0xffffffff


	//   ....[48]....
        /*011c*/ 	.word	0xffffffff


	//   ....[49]....
        /*0120*/ 	.word	0xffffffff


	//   ....[50]....
        /*0124*/ 	.word	0xffffffff


	//   ....[51]....
        /*0128*/ 	.word	0xffffffff


	//   ....[52]....
        /*012c*/ 	.word	0xffffffff


	//   ....[53]....
        /*0130*/ 	.word	0xffffffff


	//   ....[54]....
        /*0134*/ 	.word	0xffffffff


	//   ....[55]....
        /*0138*/ 	.word	0xffffffff


	//   ....[56]....
        /*013c*/ 	.word	0xffffffff


	//   ....[57]....
        /*0140*/ 	.word	0xffffffff


	//   ....[58]....
        /*0144*/ 	.word	0xffffffff


	//   ....[59]....
        /*0148*/ 	.word	0xffffffff


	//   ....[60]....
        /*014c*/ 	.word	0xffffffff


	//   ....[61]....
        /*0150*/ 	.word	0xffffffff


	//   ....[62]....
        /*0154*/ 	.word	0xffffffff


	//   ....[63]....
        /*0158*/ 	.word	0xffffffff


	//   ....[64]....
        /*015c*/ 	.word	0xffffffff


	//   ....[65]....
        /*0160*/ 	.word	0xffffffff


	//   ....[66]....
        /*0164*/ 	.word	0xffffffff


	//   ....[67]....
        /*0168*/ 	.word	0xffffffff


	//   ....[68]....
        /*016c*/ 	.word	0xffffffff


	//   ....[69]....
        /*0170*/ 	.word	0xffffffff


	//----- nvinfo : EIATTR_COOP_GROUP_INSTR_OFFSETS
	.align		4
.L_267:
        /*0174*/ 	.byte	0x04, 0x28
        /*0176*/ 	.short	(.L_269 - .L_268)


	//   ....[0]....
.L_268:
        /*0178*/ 	.word	0x00005e90


	//   ....[1]....
        /*017c*/ 	.word	0x00006330


	//   ....[2]....
        /*0180*/ 	.word	0x00006360


	//   ....[3]....
        /*0184*/ 	.word	0x000063f0


	//   ....[4]....
        /*0188*/ 	.word	0x00006420


	//   ....[5]....
        /*018c*/ 	.word	0x00006d80


	//   ....[6]....
        /*0190*/ 	.word	0x00006d90


	//   ....[7]....
        /*0194*/ 	.word	0x00006da0


	//   ....[8]....
        /*0198*/ 	.word	0x00006db0


	//   ....[9]....
        /*019c*/ 	.word	0x00006dc0


	//   ....[10]....
        /*01a0*/ 	.word	0x00006dd0


	//   ....[11]....
        /*01a4*/ 	.word	0x00006de0


	//   ....[12]....
        /*01a8*/ 	.word	0x00006df0


	//   ....[13]....
        /*01ac*/ 	.word	0x00006e00


	//   ....[14]....
        /*01b0*/ 	.word	0x00006e10


	//   ....[15]....
        /*01b4*/ 	.word	0x00006ec0


	//   ....[16]....
        /*01b8*/ 	.word	0x00006ed0


	//   ....[17]....
        /*01bc*/ 	.word	0x00006ee0


	//   ....[18]....
        /*01c0*/ 	.word	0x00006ef0


	//   ....[19]....
        /*01c4*/ 	.word	0x00006f00


	//   ....[20]....
        /*01c8*/ 	.word	0x00006f10


	//   ....[21]....
        /*01cc*/ 	.word	0x00006f20


	//   ....[22]....
        /*01d0*/ 	.word	0x00006f30


	//   ....[23]....
        /*01d4*/ 	.word	0x00006f40


	//   ....[24]....
        /*01d8*/ 	.word	0x00006f50


	//   ....[25]....
        /*01dc*/ 	.word	0x00006f60


	//   ....[26]....
        /*01e0*/ 	.word	0x00006f70


	//   ....[27]....
        /*01e4*/ 	.word	0x00006f80


	//   ....[28]....
        /*01e8*/ 	.word	0x00006f90


	//   ....[29]....
        /*01ec*/ 	.word	0x00007070


	//   ....[30]....
        /*01f0*/ 	.word	0x00007090


	//   ....[31]....
        /*01f4*/ 	.word	0x000070a0


	//   ....[32]....
        /*01f8*/ 	.word	0x000070b0


	//   ....[33]....
        /*01fc*/ 	.word	0x000070c0


	//   ....[34]....
        /*0200*/ 	.word	0x000070d0


	//   ....[35]....
        /*0204*/ 	.word	0x000070e0


	//   ....[36]....
        /*0208*/ 	.word	0x000070f0


	//   ....[37]....
        /*020c*/ 	.word	0x00007100


	//   ....[38]....
        /*0210*/ 	.word	0x00007110


	//   ....[39]....
        /*0214*/ 	.word	0x00007120


	//   ....[40]....
        /*0218*/ 	.word	0x00007130


	//   ....[41]....
        /*021c*/ 	.word	0x00007140


	//   ....[42]....
        /*0220*/ 	.word	0x00007150


	//   ....[43]....
        /*0224*/ 	.word	0x00007230


	//   ....[44]....
        /*0228*/ 	.word	0x00007250


	//   ....[45]....
        /*022c*/ 	.word	0x00007260


	//   ....[46]....
        /*0230*/ 	.word	0x00007270


	//   ....[47]....
        /*0234*/ 	.word	0x00007280


	//   ....[48]....
        /*0238*/ 	.word	0x00007290


	//   ....[49]....
        /*023c*/ 	.word	0x000072a0


	//   ....[50]....
        /*0240*/ 	.word	0x000072b0


	//   ....[51]....
        /*0244*/ 	.word	0x000072c0


	//   ....[52]....
        /*0248*/ 	.word	0x000072d0


	//   ....[53]....
        /*024c*/ 	.word	0x000072e0


	//   ....[54]....
        /*0250*/ 	.word	0x000072f0


	//   ....[55]....
        /*0254*/ 	.word	0x00007300


	//   ....[56]....
        /*0258*/ 	.word	0x00007310


	//   ....[57]....
        /*025c*/ 	.word	0x000073f0


	//   ....[58]....
        /*0260*/ 	.word	0x00007410


	//   ....[59]....
        /*0264*/ 	.word	0x00007420


	//   ....[60]....
        /*0268*/ 	.word	0x00007430


	//   ....[61]....
        /*026c*/ 	.word	0x00007440


	//   ....[62]....
        /*0270*/ 	.word	0x00007450


	//   ....[63]....
        /*0274*/ 	.word	0x00007460


	//   ....[64]....
        /*0278*/ 	.word	0x00007470


	//   ....[65]....
        /*027c*/ 	.word	0x00007480


	//   ....[66]....
        /*0280*/ 	.word	0x00007490


	//   ....[67]....
        /*0284*/ 	.word	0x000074a0


	//   ....[68]....
        /*0288*/ 	.word	0x000074b0


	//   ....[69]....
        /*028c*/ 	.word	0x000074c0


	//----- nvinfo : EIATTR_EXIT_INSTR_OFFSETS
	.align		4
.L_269:
        /*0290*/ 	.byte	0x04, 0x1c
        /*0292*/ 	.short	(.L_271 - .L_270)


	//   ....[0]....
.L_270:
        /*0294*/ 	.word	0x000076e0


	//   ....[1]....
        /*0298*/ 	.word	0x00007d50


	//----- nvinfo : EIATTR_MAX_THREADS
	.align		4
.L_271:
        /*029c*/ 	.byte	0x04, 0x05
        /*029e*/ 	.short	(.L_273 - .L_272)
.L_272:
        /*02a0*/ 	.word	0x00000080
        /*02a4*/ 	.word	0x00000001
        /*02a8*/ 	.word	0x00000001
.L_273:


//--------------------- .nv.info._Z30router_gemm_kernel_bf16_outputI13__nv_bfloat16Li128ELi8ELi13ELi384ELi7168EEvPS0_PKT_S4_ --------------------------
	.section	.nv.info._Z30router_gemm_kernel_bf16_outputI13__nv_bfloat16Li128ELi8ELi13ELi384ELi7168EEvPS0_PKT_S4_,"",@"SHT_CUDA_INFO"
	.sectionflags	@""
	.align	4


	//----- nvinfo : EIATTR_CUDA_API_VERSION
	.align		4
        /*0000*/ 	.byte	0x04, 0x37
        /*0002*/ 	.short	(.L_275 - .L_274)
.L_274:
        /*0004*/ 	.word	0x00000082


	//----- nvinfo : EIATTR_SW2861232_WAR
	.align		4
.L_275:
        /*0008*/ 	.byte	0x01, 0x35
	.zero		2


	//----- nvinfo : EIATTR_PARAM_CBANK
	.align		4
        /*000c*/ 	.byte	0x04, 0x0a
        /*000e*/ 	.short	(.L_277 - .L_276)
	.align		4
.L_276:
        /*0010*/ 	.word	index@(.nv.constant0._Z30router_gemm_kernel_bf16_outputI13__nv_bfloat16Li128ELi8ELi13ELi384ELi7168EEvPS0_PKT_S4_)
        /*0014*/ 	.short	0x0160
        /*0016*/ 	.short	0x0018


	//----- nvinfo : EIATTR_CBANK_PARAM_SIZE
	.align		4
.L_277:
        /*0018*/ 	.byte	0x03, 0x19
        /*001a*/ 	.short	0x0018


	//----- nvinfo : EIATTR_KPARAM_INFO
	.align		4
        /*001c*/ 	.byte	0x04, 0x17
        /*001e*/ 	.short	(.L_279 - .L_278)
.L_278:
        /*0020*/ 	.word	0x00000000
        /*0024*/ 	.short	0x0002
        /*0026*/ 	.short	0x0010
        /*0028*/ 	.byte	0x00, 0xf0, 0x21, 0x00


	//----- nvinfo : EIATTR_KPARAM_INFO
	.align		4
.L_279:
        /*002c*/ 	.byte	0x04, 0x17
        /*002e*/ 	.short	(.L_281 - .L_280)
.L_280:
        /*0030*/ 	.word	0x00000000
        /*0034*/ 	.short	0x0001
        /*0036*/ 	.short	0x0008
        /*0038*/ 	.byte	0x00, 0xf0, 0x21, 0x00


	//----- nvinfo : EIATTR_KPARAM_INFO
	.align		4
.L_281:
        /*003c*/ 	.byte	0x04, 0x17
        /*003e*/ 	.short	(.L_283 - .L_282)
.L_282:
        /*0040*/ 	.word	0x00000000
        /*0044*/ 	.short	0x0000
        /*0046*/ 	.short	0x0000
        /*0048*/ 	.byte	0x00, 0xf0, 0x21, 0x00


	//----- nvinfo : EIATTR_MAXREG_COUNT
	.align		4
.L_283:
        /*004c*/ 	.byte	0x03, 0x1b
        /*004e*/ 	.short	0x00ff


	//----- nvinfo : EIATTR_NUM_BARRIERS
	.align		4
        /*0050*/ 	.byte	0x02, 0x4c
        /*0052*/ 	.byte	0x01
	.zero		1


	//----- nvinfo : EIATTR_MERCURY_ISA_VERSION
	.align		4
        /*0054*/ 	.byte	0x03, 0x5f
        /*0056*/ 	.short	0x0000


	//----- nvinfo : EIATTR_COOP_GROUP_MASK_REGIDS
	.align		4
        /*0058*/ 	.byte	0x04, 0x29
        /*005a*/ 	.short	(.L_285 - .L_284)


	//   ....[0]....
.L_284:
        /*005c*/ 	.word	0xffffffff


	//   ....[1]....
        /*0060*/ 	.word	0xffffffff


	//   ....[2]....
        /*0064*/ 	.word	0xffffffff


	//   ....[3]....
        /*0068*/ 	.word	0xffffffff


	//   ....[4]....
        /*006c*/ 	.word	0xffffffff


	//   ....[5]....
        /*0070*/ 	.word	0xffffffff


	//   ....[6]....
        /*0074*/ 	.word	0xffffffff


	//   ....[7]....
        /*0078*/ 	.word	0xffffffff


	//   ....[8]....
        /*007c*/ 	.word	0xffffffff


	//   ....[9]....
        /*0080*/ 	.word	0xffffffff


	//   ....[10]....
        /*0084*/ 	.word	0xffffffff


	//   ....[11]....
        /*0088*/ 	.word	0xffffffff


	//   ....[12]....
        /*008c*/ 	.word	0xffffffff


	//   ....[13]....
        /*0090*/ 	.word	0xffffffff


	//   ....[14]....
        /*0094*/ 	.word	0xffffffff


	//   ....[15]....
        /*0098*/ 	.word	0xffffffff


	//   ....[16]....
        /*009c*/ 	.word	0xffffffff


	//   ....[17]....
        /*00a0*/ 	.word	0xffffffff


	//   ....[18]....
        /*00a4*/ 	.word	0xffffffff


	//   ....[19]....
        /*00a8*/ 	.word	0xffffffff


	//   ....[20]....
        /*00ac*/ 	.word	0xffffffff


	//   ....[21]....
        /*00b0*/ 	.word	0xffffffff


	//   ....[22]....
        /*00b4*/ 	.word	0xffffffff


	//   ....[23]....
        /*00b8*/ 	.word	0xffffffff


	//   ....[24]....
        /*00bc*/ 	.word	0xffffffff


	//   ....[25]....
        /*00c0*/ 	.word	0xffffffff


	//   ....[26]....
        /*00c4*/ 	.word	0xffffffff


	//   ....[27]....
        /*00c8*/ 	.word	0xffffffff


	//   ....[28]....
        /*00cc*/ 	.word	0xffffffff


	//   ....[29]....
        /*00d0*/ 	.word	0xffffffff


	//   ....[30]....
        /*00d4*/ 	.word	0xffffffff


	//   ....[31]....
        /*00d8*/ 	.word	0xffffffff


	//   ....[32]....
        /*00dc*/ 	.word	0xffffffff


	//   ....[33]....
        /*00e0*/ 	.word	0xffffffff


	//   ....[34]....
        /*00e4*/ 	.word	0xffffffff


	//   ....[35]....
        /*00e8*/ 	.word	0xffffffff


	//   ....[36]....
        /*00ec*/ 	.word	0xffffffff


	//   ....[37]....
        /*00f0*/ 	.word	0xffffffff


	//   ....[38]....
        /*00f4*/ 	.word	0xffffffff


	//   ....[39]....
        /*00f8*/ 	.word	0xffffffff


	//   ....[40]....
        /*00fc*/ 	.word	0xffffffff


	//   ....[41]....
        /*0100*/ 	.word	0xffffffff


	//   ....[42]....
        /*0104*/ 	.word	0xffffffff


	//   ....[43]....
        /*0108*/ 	.word	0xffffffff


	//   ....[44]....
        /*010c*/ 	.word	0xffffffff


	//   ....[45]....
        /*0110*/ 	.word	0xffffffff


	//   ....[46]....
        /*0114*/ 	.word	0xffffffff


	//   ....[47]....
        /*0118*/ 	.word	0xffffffff


	//   ....[48]....
        /*011c*/ 	.word	0xffffffff


	//   ....[49]....
        /*0120*/ 	.word	0xffffffff


	//   ....[50]....
        /*0124*/ 	.word	0xffffffff


	//   ....[51]....
        /*0128*/ 	.word	0xffffffff


	//   ....[52]....
        /*012c*/ 	.word	0xffffffff


	//   ....[53]....
        /*0130*/ 	.word	0xffffffff


	//   ....[54]....
        /*0134*/ 	.word	0xffffffff


	//   ....[55]....
        /*0138*/ 	.word	0xffffffff


	//   ....[56]....
        /*013c*/ 	.word	0xffffffff


	//   ....[57]....
        /*0140*/ 	.word	0xffffffff


	//   ....[58]....
        /*0144*/ 	.word	0xffffffff


	//   ....[59]....
        /*0148*/ 	.word	0xffffffff


	//   ....[60]....
        /*014c*/ 	.word	0xffffffff


	//   ....[61]....
        /*0150*/ 	.word	0xffffffff


	//   ....[62]....
        /*0154*/ 	.word	0xffffffff


	//   ....[63]....
        /*0158*/ 	.word	0xffffffff


	//   ....[64]....
        /*015c*/ 	.word	0xffffffff


	//----- nvinfo : EIATTR_COOP_GROUP_INSTR_OFFSETS
	.align		4
.L_285:
        /*0160*/ 	.byte	0x04, 0x28
        /*0162*/ 	.short	(.L_287 - .L_286)


	//   ....[0]....
.L_286:
        /*0164*/ 	.word	0x00006570


	//   ....[1]....
        /*0168*/ 	.word	0x00006580


	//   ....[2]....
        /*016c*/ 	.word	0x00006590


	//   ....[3]....
        /*0170*/ 	.word	0x000065a0


	//   ....[4]....
        /*0174*/ 	.word	0x000065b0


	//   ....[5]....
        /*0178*/ 	.word	0x000065c0


	//   ....[6]....
        /*017c*/ 	.word	0x000065d0


	//   ....[7]....
        /*0180*/ 	.word	0x000065e0


	//   ....[8]....
        /*0184*/ 	.word	0x000065f0


	//   ....[9]....
        /*0188*/ 	.word	0x00006600


	//   ....[10]....
        /*018c*/ 	.word	0x00006610


	//   ....[11]....
        /*0190*/ 	.word	0x00006620


	//   ....[12]....
        /*0194*/ 	.word	0x00006630


	//   ....[13]....
        /*0198*/ 	.word	0x00006710


	//   ....[14]....
        /*019c*/ 	.word	0x00006720


	//   ....[15]....
        /*01a0*/ 	.word	0x00006730


	//   ....[16]....
        /*01a4*/ 	.word	0x00006740


	//   ....[17]....
        /*01a8*/ 	.word	0x00006750


	//   ....[18]....
        /*01ac*/ 	.word	0x00006760


	//   ....[19]....
        /*01b0*/ 	.word	0x00006770


	//   ....[20]....
        /*01b4*/ 	.word	0x00006780


	//   ....[21]....
        /*01b8*/ 	.word	0x00006790


	//   ....[22]....
        /*01bc*/ 	.word	0x000067a0


	//   ....[23]....
        /*01c0*/ 	.word	0x000067b0


	//   ....[24]....
        /*01c4*/ 	.word	0x000067c0


	//   ....[25]....
        /*01c8*/ 	.word	0x000067d0


	//   ....[26]....
        /*01cc*/ 	.word	0x000068b0


	//   ....[27]....
        /*01d0*/ 	.word	0x000068c0


	//   ....[28]....
        /*01d4*/ 	.word	0x000068d0


	//   ....[29]....
        /*01d8*/ 	.word	0x000068e0


	//   ....[30]....
        /*01dc*/ 	.word	0x000068f0


	//   ....[31]....
        /*01e0*/ 	.word	0x00006900


	//   ....[32]....
        /*01e4*/ 	.word	0x00006910


	//   ....[33]....
        /*01e8*/ 	.word	0x00006920


	//   ....[34]....
        /*01ec*/ 	.word	0x00006930


	//   ....[35]....
        /*01f0*/ 	.word	0x00006940


	//   ....[36]....
        /*01f4*/ 	.word	0x00006950


	//   ....[37]....
        /*01f8*/ 	.word	0x00006960


	//   ....[38]....
        /*01fc*/ 	.word	0x00006970


	//   ....[39]....
        /*0200*/ 	.word	0x00006a50


	//   ....[40]....
        /*0204*/ 	.word	0x00006a60


	//   ....[41]....
        /*0208*/ 	.word	0x00006a70


	//   ....[42]....
        /*020c*/ 	.word	0x00006a80


	//   ....[43]....
        /*0210*/ 	.word	0x00006a90


	//   ....[44]....
        /*0214*/ 	.word	0x00006aa0


	//   ....[45]....
        /*0218*/ 	.word	0x00006ab0


	//   ....[46]....
        /*021c*/ 	.word	0x00006ac0


	//   ....[47]....
        /*0220*/ 	.word	0x00006ad0


	//   ....[48]....
        /*0224*/ 	.word	0x00006ae0


	//   ....[49]....
        /*0228*/ 	.word	0x00006af0


	//   ....[50]....
        /*022c*/ 	.word	0x00006b00


	//   ....[51]....
        /*0230*/ 	.word	0x00006b10


	//   ....[52]....
        /*0234*/ 	.word	0x00006bf0


	//   ....[53]....
        /*0238*/ 	.word	0x00006c00


	//   ....[54]....
        /*023c*/ 	.word	0x00006c10


	//   ....[55]....
        /*0240*/ 	.word	0x00006c20


	//   ....[56]....
        /*0244*/ 	.word	0x00006c30


	//   ....[57]....
        /*0248*/ 	.word	0x00006c40


	//   ....[58]....
        /*024c*/ 	.word	0x00006c50


	//   ....[59]....
        /*0250*/ 	.word	0x00006c60


	//   ....[60]....
        /*0254*/ 	.word	0x00006c70


	//   ....[61]....
        /*0258*/ 	.word	0x00006c80


	//   ....[62]....
        /*025c*/ 	.word	0x00006c90


	//   ....[63]....
        /*0260*/ 	.word	0x00006ca0


	//   ....[64]....
        /*0264*/ 	.word	0x00006cb0


	//----- nvinfo : EIATTR_EXIT_INSTR_OFFSETS
	.align		4
.L_287:
        /*0268*/ 	.byte	0x04, 0x1c
        /*026a*/ 	.short	(.L_289 - .L_288)


	//   ....[0]....
.L_288:
        /*026c*/ 	.word	0x00006ec0


	//   ....[1]....
        /*0270*/ 	.word	0x000074c0


	//----- nvinfo : EIATTR_MAX_THREADS
	.align		4
.L_289:
        /*0274*/ 	.byte	0x04, 0x05
        /*0276*/ 	.short	(.L_291 - .L_290)
.L_290:
        /*0278*/ 	.word	0x00000080
        /*027c*/ 	.word	0x00000001
        /*0280*/ 	.word	0x00000001
.L_291:


//--------------------- .nv.info._Z30router_gemm_kernel_bf16_outputI13__nv_bfloat16Li128ELi8ELi12ELi384ELi7168EEvPS0_PKT_S4_ --------------------------
	.section	.nv.info._Z30router_gemm_kernel_bf16_outputI13__nv_bfloat16Li128ELi8ELi12ELi384ELi7168EEvPS0_PKT_S4_,"",@"SHT_CUDA_INFO"
	.sectionflags	@""
	.align	4


	//----- nvinfo : EIATTR_CUDA_API_VERSION
	.align		4
        /*0000*/ 	.byte	0x04, 0x37
        /*0002*/ 	.short	(.L_293 - .L_292)
.L_292:
        /*0004*/ 	.word	0x00000082


	//----- nvinfo : EIATTR_SW2861232_WAR
	.align		4
.L_293:
        /*0008*/ 	.byte	0x01, 0x35
	.zero		2


	//----- nvinfo : EIATTR_PARAM_CBANK
	.align		4
        /*000c*/ 	.byte	0x04, 0x0a
        /*000e*/ 	.short	(.L_295 - .L_294)
	.align		4
.L_294:
        /*0010*/ 	.word	index@(.nv.constant0._Z30router_gemm_kernel_bf16_outputI13__nv_bfloat16Li128ELi8ELi12ELi384ELi7168EEvPS0_PKT_S4_)
        /*0014*/ 	.short	0x0160
        /*0016*/ 	.short	0x0018


	//----- nvinfo : EIATTR_CBANK_PARAM_SIZE
	.align		4
.L_295:
        /*0018*/ 	.byte	0x03, 0x19
        /*001a*/ 	.short	0x0018


	//----- nvinfo : EIATTR_KPARAM_INFO
	.align		4
        /*001c*/ 	.byte	0x04, 0x17
        /*001e*/ 	.short	(.L_297 - .L_296)
.L_296:
        /*0020*/ 	.word	0x00000000
        /*0024*/ 	.short	0x0002
        /*0026*/ 	.short	0x0010
        /*0028*/ 	.byte	0x00, 0xf0, 0x21, 0x00


	//----- nvinfo : EIATTR_KPARAM_INFO
	.align		4
.L_297:
        /*002c*/ 	.byte	0x04, 0x17
        /*002e*/ 	.short	(.L_299 - .L_298)
.L_298:
        /*0030*/ 	.word	0x00000000
        /*0034*/ 	.short	0x0001
        /*0036*/ 	.short	0x0008
        /*0038*/ 	.byte	0x00, 0xf0, 0x21, 0x00


	//----- nvinfo : EIATTR_KPARAM_INFO
	.align		4
.L_299:
        /*003c*/ 	.byte	0x04, 0x17
        /*003e*/ 	.short	(.L_301 - .L_300)
.L_300:
        /*0040*/ 	.word	0x00000000
        /*0044*/ 	.short	0x0000
        /*0046*/ 	.short	0x0000
        /*0048*/ 	.byte	0x00, 0xf0, 0x21, 0x00


	//----- nvinfo : EIATTR_MAXREG_COUNT
	.align		4
.L_301:
        /*004c*/ 	.byte	0x03, 0x1b
        /*004e*/ 	.short	0x00ff


	//----- nvinfo : EIATTR_NUM_BARRIERS
	.align		4
        /*0050*/ 	.byte	0x02, 0x4c
        /*0052*/ 	.byte	0x01
	.zero		1


	//----- nvinfo : EIATTR_MERCURY_ISA_VERSION
	.align		4
        /*0054*/ 	.byte	0x03, 0x5f
        /*0056*/ 	.short	0x0000


	//----- nvinfo : EIATTR_COOP_GROUP_MASK_REGIDS
	.align		4
        /*0058*/ 	.byte	0x04, 0x29
        /*005a*/ 	.short	(.L_303 - .L_302)


	//   ....[0]....
.L_302:
        /*005c*/ 	.word	0xffffffff


	//   ....[1]....
        /*0060*/ 	.word	0xffffffff


	//   ....[2]....
        /*0064*/ 	.word	0xffffffff


	//   ....[3]....
        /*0068*/ 	.word	0xffffffff


	//   ....[4]....
        /*006c*/ 	.word	0xffffffff


	//   ....[5]....
        /*0070*/ 	.word	0xffffffff


	//   ....[6]....
        /*0074*/ 	.word	0xffffffff


	//   ....[7]....
        /*0078*/ 	.word	0xffffffff


	//   ....[8]....
        /*007c*/ 	.word	0xffffffff


	//   ....[9]....
        /*0080*/ 	.word	0xffffffff


	//   ....[10]....
        /*0084*/ 	.word	0xffffffff


	//   ....[11]....
        /*0088*/ 	.word	0xffffffff


	//   ....[12]....
        /*008c*/ 	.word	0xffffffff


	//   ....[13]....
        /*0090*/ 	.word	0xffffffff


	//   ....[14]....
        /*0094*/ 	.word	0xffffffff


	//   ....[15]....
        /*0098*/ 	.word	0xffffffff


	//   ....[16]....
        /*009c*/ 	.word	0xffffffff


	//   ....[17]....
        /*00a0*/ 	.word	0xffffffff


	//   ....[18]....
        /*00a4*/ 	.word	0xffffffff


	//   ....[19]....
        /*00a8*/ 	.word	0xffffffff


	//   ....[20]....
        /*00ac*/ 	.word	0xffffffff


	//   ....[21]....
        /*00b0*/ 	.word	0xffffffff


	//   ....[22]....
        /*00b4*/ 	.word	0xffffffff


	//   ....[23]....
        /*00b8*/ 	.word	0xffffffff


	//   ....[24]....
        /*00bc*/ 	.word	0xffffffff


	//   ....[25]....
        /*00c0*/ 	.word	0xffffffff


	//   ....[26]....
        /*00c4*/ 	.word	0xffffffff


	//   ....[27]....
        /*00c8*/ 	.word	0xffffffff


	//   ....[28]....
        /*00cc*/ 	.word	0xffffffff


	//   ....[29]....
        /*00d0*/ 	.word	0xffffffff


	//   ....[30]....
        /*00d4*/ 	.word	0xffffffff


	//   ....[31]....
        /*00d8*/ 	.word	0xffffffff


	//   ....[32]....
        /*00dc*/ 	.word	0xffffffff


	//   ....[33]....
        /*00e0*/ 	.word	0xffffffff


	//   ....[34]....
        /*00e4*/ 	.word	0xffffffff


	//   ....[35]....
        /*00e8*/ 	.word	0xffffffff


	//   ....[36]....
        /*00ec*/ 	.word	0xffffffff


	//   ....[37]....
        /*00f0*/ 	.word	0xffffffff


	//   ....[38]....
        /*00f4*/ 	.word	0xffffffff


	//   ....[39]....
        /*00f8*/ 	.word	0xffffffff


	//   ....[40]....
        /*00fc*/ 	.word	0xffffffff


	//   ....[41]....
        /*0100*/ 	.word	0xffffffff


	//   ....[42]....
        /*0104*/ 	.word	0xffffffff


	//   ....[43]....
        /*0108*/ 	.word	0xffffffff


	//   ....[44]....
        /*010c*/ 	.word	0xffffffff


	//   ....[45]....
        /*0110*/ 	.word	0xffffffff


	//   ....[46]....
        /*0114*/ 	.word	0xffffffff


	//   ....[47]....
        /*0118*/ 	.word	0xffffffff


	//   ....[48]....
        /*011c*/ 	.word	0xffffffff


	//   ....[49]....
        /*0120*/ 	.word	0xffffffff


	//   ....[50]....
        /*0124*/ 	.word	0xffffffff


	//   ....[51]....
        /*0128*/ 	.word	0xffffffff


	//   ....[52]....
        /*012c*/ 	.word	0xffffffff


	//   ....[53]....
        /*0130*/ 	.word	0xffffffff


	//   ....[54]....
        /*0134*/ 	.word	0xffffffff


	//   ....[55]....
        /*0138*/ 	.word	0xffffffff


	//   ....[56]....
        /*013c*/ 	.word	0xffffffff


	//   ....[57]....
        /*0140*/ 	.word	0xffffffff


	//   ....[58]....
        /*0144*/ 	.word	0xffffffff


	//   ....[59]....
        /*0148*/ 	.word	0xffffffff


	//----- nvinfo : EIATTR_COOP_GROUP_INSTR_OFFSETS
	.align		4
.L_303:
        /*014c*/ 	.byte	0x04, 0x28
        /*014e*/ 	.short	(.L_305 - .L_304)


	//   ....[0]....
.L_304:
        /*0150*/ 	.word	0x000054f0


	//   ....[1]....
        /*0154*/ 	.word	0x000055d0


	//   ....[2]....
        /*0158*/ 	.word	0x00005e40


	//   ....[3]....
        /*015c*/ 	.word	0x00005e50


	//   ....[4]....
        /*0160*/ 	.word	0x00005e60


	//   ....[5]....
        /*0164*/ 	.word	0x00005e70


	//   ....[6]....
        /*0168*/ 	.word	0x00005e80


	//   ....[7]....
        /*016c*/ 	.word	0x00005e90


	//   ....[8]....
        /*0170*/ 	.word	0x00005ea0


	//   ....[9]....
        /*0174*/ 	.word	0x00005eb0


	//   ....[10]....
        /*0178*/ 	.word	0x00005ec0


	//   ....[11]....
        /*017c*/ 	.word	0x00005ed0


	//   ....[12]....
        /*0180*/ 	.word	0x00005f80


	//   ....[13]....
        /*0184*/ 	.word	0x00005f90


	//   ....[14]....
        /*0188*/ 	.word	0x00005fa0


	//   ....[15]....
        /*018c*/ 	.word	0x00005fb0


	//   ....[16]....
        /*0190*/ 	.word	0x00005fc0


	//   ....[17]....
        /*0194*/ 	.word	0x00005fd0


	//   ....[18]....
        /*0198*/ 	.word	0x00005fe0


	//   ....[19]....
        /*019c*/ 	.word	0x00005ff0


	//   ....[20]....
        /*01a0*/ 	.word	0x00006000


	//   ....[21]....
        /*01a4*/ 	.word	0x00006010


	//   ....[22]....
        /*01a8*/ 	.word	0x00006020


	//   ....[23]....
        /*01ac*/ 	.word	0x00006030


	//   ....[24]....
        /*01b0*/ 	.word	0x00006100


	//   ....[25]....
        /*01b4*/ 	.word	0x00006110


	//   ....[26]....
        /*01b8*/ 	.word	0x00006120


	//   ....[27]....
        /*01bc*/ 	.word	0x00006130


	//   ....[28]....
        /*01c0*/ 	.word	0x00006140


	//   ....[29]....
        /*01c4*/ 	.word	0x00006150


	//   ....[30]....
        /*01c8*/ 	.word	0x00006160


	//   ....[31]....
        /*01cc*/ 	.word	0x00006170


	//   ....[32]....
        /*01d0*/ 	.word	0x00006180


	//   ....[33]....
        /*01d4*/ 	.word	0x00006190


	//   ....[34]....
        /*01d8*/ 	.word	0x000061a0


	//   ....[35]....
        /*01dc*/ 	.word	0x000061b0


	//   ....[36]....
        /*01e0*/ 	.word	0x00006280


	//   ....[37]....
        /*01e4*/ 	.word	0x00006290


	//   ....[38]....
        /*01e8*/ 	.word	0x000062a0


	//   ....[39]....
        /*01ec*/ 	.word	0x000062b0


	//   ....[40]....
        /*01f0*/ 	.word	0x000062c0


	//   ....[41]....
        /*01f4*/ 	.word	0x000062d0


	//   ....[42]....
        /*01f8*/ 	.word	0x000062e0


	//   ....[43]....
        /*01fc*/ 	.word	0x000062f0


	//   ....[44]....
        /*0200*/ 	.word	0x00006300


	//   ....[45]....
        /*0204*/ 	.word	0x00006310


	//   ....[46]....
        /*0208*/ 	.word	0x00006320


	//   ....[47]....
        /*020c*/ 	.word	0x00006330


	//   ....[48]....
        /*0210*/ 	.word	0x00006400


	//   ....[49]....
        /*0214*/ 	.word	0x00006410


	//   ....[50]....
        /*0218*/ 	.word	0x00006420


	//   ....[51]....
        /*021c*/ 	.word	0x00006430


	//   ....[52]....
        /*0220*/ 	.word	0x00006440


	//   ....[53]....
        /*0224*/ 	.word	0x00006450


	//   ....[54]....
        /*0228*/ 	.word	0x00006460


	//   ....[55]....
        /*022c*/ 	.word	0x00006470


	//   ....[56]....
        /*0230*/ 	.word	0x00006480


	//   ....[57]....
        /*0234*/ 	.word	0x00006490


	//   ....[58]....
        /*0238*/ 	.word	0x000064a0


	//   ....[59]....
        /*023c*/ 	.word	0x000064b0


	//----- nvinfo : EIATTR_EXIT_INSTR_OFFSETS
	.align		4
.L_305:
        /*0240*/ 	.byte	0x04, 0x1c
        /*0242*/ 	.short	(.L_307 - .L_306)


	//   ....[0]....
.L_306:
        /*0244*/ 	.word	0x000066a0


	//   ....[1]....
        /*0248*/ 	.word	0x00006c10


	//----- nvinfo : EIATTR_MAX_THREADS
	.align		4
.L_307:
        /*024c*/ 	.byte	0x04, 0x05
        /*024e*/ 	.short	(.L_309 - .L_308)
.L_308:
        /*0250*/ 	.word	0x00000080
        /*0254*/ 	.word	0x00000001
        /*0258*/ 	.word	0x00000001
.L_309:


//--------------------- .nv.info._Z30router_gemm_kernel_bf16_outputI13__nv_bfloat16Li128ELi8ELi11ELi384ELi7168EEvPS0_PKT_S4_ --------------------------
	.section	.nv.info._Z30router_gemm_kernel_bf16_outputI13__nv_bfloat16Li128ELi8ELi11ELi384ELi7168EEvPS0_PKT_S4_,"",@"SHT_CUDA_INFO"
	.sectionflags	@""
	.align	4


	//----- nvinfo : EIATTR_CUDA_API_VERSION
	.align		4
        /*0000*/ 	.byte	0x04, 0x37
        /*0002*/ 	.short	(.L_311 - .L_310)
.L_310:
        /*0004*/ 	.word	0x00000082


	//----- nvinfo : EIATTR_SW2861232_WAR
	.align		4
.L_311:
        /*0008*/ 	.byte	0x01, 0x35
	.zero		2


	//----- nvinfo : EIATTR_PARAM_CBANK
	.align		4
        /*000c*/ 	.byte	0x04, 0x0a
        /*000e*/ 	.short	(.L_313 - .L_312)
	.align		4
.L_312:
        /*0010*/ 	.word	index@(.nv.constant0._Z30router_gemm_kernel_bf16_outputI13__nv_bfloat16Li128ELi8ELi11ELi384ELi7168EEvPS0_PKT_S4_)
        /*0014*/ 	.short	0x0160
        /*0016*/ 	.short	0x0018


	//----- nvinfo : EIATTR_CBANK_PARAM_SIZE
	.align		4
.L_313:
        /*0018*/ 	.byte	0x03, 0x19
        /*001a*/ 	.short	0x0018


	//----- nvinfo : EIATTR_KPARAM_INFO
	.align		4
        /*001c*/ 	.byte	0x04, 0x17
        /*001e*/ 	.short	(.L_315 - .L_314)
.L_314:
        /*0020*/ 	.word	0x00000000
        /*0024*/ 	.short	0x0002
        /*0026*/ 	.short	0x0010
        /*0028*/ 	.byte	0x00, 0xf0, 0x21, 0x00


	//----- nvinfo : EIATTR_KPARAM_INFO
	.align		4
.L_315:
        /*002c*/ 	.byte	0x04, 0x17
        /*002e*/ 	.short	(.L_317 - .L_316)
.L_316:
        /*0030*/ 	.word	0x00000000
        /*0034*/ 	.short	0x0001
        /*0036*/ 	.short	0x0008
        /*0038*/ 	.byte	0x00, 0xf0, 0x21, 0x00


	//----- nvinfo : EIATTR_KPARAM_INFO
	.align		4
.L_317:
        /*003c*/ 	.byte	0x04, 0x17
        /*003e*/ 	.short	(.L_319 - .L_318)
.L_318:
        /*0040*/ 	.word	0x00000000
        /*0044*/ 	.short	0x0000
        /*0046*/ 	.short	0x0000
        /*0048*/ 	.byte	0x00, 0xf0, 0x21, 0x00


	//----- nvinfo : EIATTR_MAXREG_COUNT
	.align		4
.L_319:
        /*004c*/ 	.byte	0x03, 0x1b
        /*004e*/ 	.short	0x00ff


	//----- nvinfo : EIATTR_NUM_BARRIERS
	.align		4
        /*0050*/ 	.byte	0x02, 0x4c
        /*0052*/ 	.byte	0x01
	.zero		1


	//----- nvinfo : EIATTR_MERCURY_ISA_VERSION
	.align		4
        /*0054*/ 	.byte	0x03, 0x5f
        /*0056*/ 	.short	0x0000


	//----- nvinfo : EIATTR_COOP_GROUP_MASK_REGIDS
	.align		4
        /*0058*/ 	.byte	0x04, 0x29
        /*005a*/ 	.short	(.L_321 - .L_320)


	//   ....[0]....
.L_320:
        /*005c*/ 	.word	0xffffffff


	//   ....[1]....
        /*0060*/ 	.word	0xffffffff


	//   ....[2]....
        /*0064*/ 	.word	0xffffffff


	//   ....[3]....
        /*0068*/ 	.word	0xffffffff


	//   ....[4]....
        /*006c*/ 	.word	0xffffffff


	//   ....[5]....
        /*0070*/ 	.word	0xffffffff


	//   ....[6]....
        /*0074*/ 	.word	0xffffffff


	//   ....[7]....
        /*0078*/ 	.word	0xffffffff


	//   ....[8]....
        /*007c*/ 	.word	0xffffffff


	//   ....[9]....
        /*0080*/ 	.word	0xffffffff


	//   ....[10]....
        /*0084*/ 	.word	0xffffffff


	//   ....[11]....
        /*0088*/ 	.word	0xffffffff


	//   ....[12]....
        /*008c*/ 	.word	0xffffffff


	//   ....[13]....
        /*0090*/ 	.word	0xffffffff


	//   ....[14]....
        /*0094*/ 	.word	0xffffffff


	//   ....[15]....
        /*0098*/ 	.word	0xffffffff


	//   ....[16]....
        /*009c*/ 	.word	0xffffffff


	//   ....[17]....
        /*00a0*/ 	.word	0xffffffff


	//   ....[18]....
        /*00a4*/ 	.word	0xffffffff


	//   ....[19]....
        /*00a8*/ 	.word	0xffffffff


	//   ....[20]....
        /*00ac*/ 	.word	0xffffffff


	//   ....[21]....
        /*00b0*/ 	.word	0xffffffff


	//   ....[22]....
        /*00b4*/ 	.word	0xffffffff


	//   ....[23]....
        /*00b8*/ 	.word	0xffffffff


	//   ....[24]....
        /*00bc*/ 	.word	0xffffffff


	//   ....[25]....
        /*00c0*/ 	.word	0xffffffff


	//   ....[26]....
        /*00c4*/ 	.word	0xffffffff


	//   ....[27]....
        /*00c8*/ 	.word	0xffffffff


	//   ....[28]....
        /*00cc*/ 	.word	0xffffffff


	//   ....[29]....
        /*00d0*/ 	.word	0xffffffff


	//   ....[30]....
        /*00d4*/ 	.word	0xffffffff


	//   ....[31]....
        /*00d8*/ 	.word	0xffffffff


	//   ....[32]....
        /*00dc*/ 	.word	0xffffffff


	//   ....[33]....
        /*00e0*/ 	.word	0xffffffff


	//   ....[34]....
        /*00e4*/ 	.word	0xffffffff


	//   ....[35]....
        /*00e8*/ 	.word	0xffffffff


	//   ....[36]....
        /*00ec*/ 	.word	0xffffffff


	//   ....[37]....
        /*00f0*/ 	.word	0xffffffff


	//   ....[38]....
        /*00f4*/ 	.word	0xffffffff


	//   ....[39]....
        /*00f8*/ 	.word	0xffffffff


	//   ....[40]....
        /*00fc*/ 	.word	0xffffffff


	//   ....[41]....
        /*0100*/ 	.word	0xffffffff


	//   ....[42]....
        /*0104*/ 	.word	0xffffffff


	//   ....[43]....
        /*0108*/ 	.word	0xffffffff


	//   ....[44]....
        /*010c*/ 	.word	0xffffffff


	//   ....[45]....
        /*0110*/ 	.word	0xffffffff


	//   ....[46]....
        /*0114*/ 	.word	0xffffffff


	//   ....[47]....
        /*0118*/ 	.word	0xffffffff


	//   ....[48]....
        /*011c*/ 	.word	0xffffffff


	//   ....[49]....
        /*0120*/ 	.word	0xffffffff


	//   ....[50]....
        /*0124*/ 	.word	0xffffffff


	//   ....[51]....
        /*0128*/ 	.word	0xffffffff


	//   ....[52]....
        /*012c*/ 	.word	0xffffffff


	//   ....[53]....
        /*0130*/ 	.word	0xffffffff


	//   ....[54]....
        /*0134*/ 	.word	0xffffffff


	//----- nvinfo : EIATTR_COOP_GROUP_INSTR_OFFSETS
	.align		4
.L_321:
        /*0138*/ 	.byte	0x04, 0x28
        /*013a*/ 	.short	(.L_323 - .L_322)


	//   ....[0]....
.L_322:
        /*013c*/ 	.word	0x000055c0


	//   ....[1]....
        /*0140*/ 	.word	0x000056a0


	//   ....[2]....
        /*0144*/ 	.word	0x000056c0


	//   ....[3]....
        /*0148*/ 	.word	0x000056d0


	//   ....[4]....
        /*014c*/ 	.word	0x000056e0


	//   ....[5]....
        /*0150*/ 	.word	0x000056f0


	//   ....[6]....
        /*0154*/ 	.word	0x00005700


	//   ....[7]....
        /*0158*/ 	.word	0x00005710


	//   ....[8]....
        /*015c*/ 	.word	0x00005720


	//   ....[9]....
        /*0160*/ 	.word	0x00005730


	//   ....[10]....
        /*0164*/ 	.word	0x00005740


	//   ....[11]....
        /*0168*/ 	.word	0x000057f0


	//   ....[12]....
        /*016c*/ 	.word	0x00005800


	//   ....[13]....
        /*0170*/ 	.word	0x00005810


	//   ....[14]....
        /*0174*/ 	.word	0x00005820


	//   ....[15]....
        /*0178*/ 	.word	0x00005830


	//   ....[16]....
        /*017c*/ 	.word	0x00005840


	//   ....[17]....
        /*0180*/ 	.word	0x00005850


	//   ....[18]....
        /*0184*/ 	.word	0x00005860


	//   ....[19]....
        /*0188*/ 	.word	0x00005870


	//   ....[20]....
        /*018c*/ 	.word	0x00005880


	//   ....[21]....
        /*0190*/ 	.word	0x00005890


	//   ....[22]....
        /*0194*/ 	.word	0x00005950


	//   ....[23]....
        /*0198*/ 	.word	0x00005960


	//   ....[24]....
        /*019c*/ 	.word	0x00005970


	//   ....[25]....
        /*01a0*/ 	.word	0x00005980


	//   ....[26]....
        /*01a4*/ 	.word	0x00005990


	//   ....[27]....
        /*01a8*/ 	.word	0x000059a0


	//   ....[28]....
        /*01ac*/ 	.word	0x000059b0


	//   ....[29]....
        /*01b0*/ 	.word	0x000059c0


	//   ....[30]....
        /*01b4*/ 	.word	0x000059d0


	//   ....[31]....
        /*01b8*/ 	.word	0x000059e0


	//   ....[32]....
        /*01bc*/ 	.word	0x000059f0


	//   ....[33]....
        /*01c0*/ 	.word	0x00005ab0


	//   ....[34]....
        /*01c4*/ 	.word	0x00005ac0


	//   ....[35]....
        /*01c8*/ 	.word	0x00005ad0


	//   ....[36]....
        /*01cc*/ 	.word	0x00005ae0


	//   ....[37]....
        /*01d0*/ 	.word	0x00005af0


	//   ....[38]....
        /*01d4*/ 	.word	0x00005b00


	//   ....[39]....
        /*01d8*/ 	.word	0x00005b10


	//   ....[40]....
        /*01dc*/ 	.word	0x00005b20


	//   ....[41]....
        /*01e0*/ 	.word	0x00005b30


	//   ....[42]....
        /*01e4*/ 	.word	0x00005b40


	//   ....[43]....
        /*01e8*/ 	.word	0x00005b50


	//   ....[44]....
        /*01ec*/ 	.word	0x00005c10


	//   ....[45]....
        /*01f0*/ 	.word	0x00005c20


	//   ....[46]....
        /*01f4*/ 	.word	0x00005c30


	//   ....[47]....
        /*01f8*/ 	.word	0x00005c40


	//   ....[48]....
        /*01fc*/ 	.word	0x00005c50


	//   ....[49]....
        /*0200*/ 	.word	0x00005c60


	//   ....[50]....
        /*0204*/ 	.word	0x00005c70


	//   ....[51]....
        /*0208*/ 	.word	0x00005c80


	//   ....[52]....
        /*020c*/ 	.word	0x00005c90


	//   ....[53]....
        /*0210*/ 	.word	0x00005ca0


	//   ....[54]....
        /*0214*/ 	.word	0x00005cb0


	//----- nvinfo : EIATTR_EXIT_INSTR_OFFSETS
	.align		4
.L_323:
        /*0218*/ 	.byte	0x04, 0x1c
        /*021a*/ 	.short	(.L_325 - .L_324)


	//   ....[0]....
.L_324:
        /*021c*/ 	.word	0x00005e80


	//   ....[1]....
        /*0220*/ 	.word	0x00006380


	//----- nvinfo : EIATTR_MAX_THREADS
	.align		4
.L_325:
        /*0224*/ 	.byte	0x04, 0x05
        /*0226*/ 	.short	(.L_327 - .L_326)
.L_326:
        /*0228*/ 	.word	0x00000080
        /*022c*/ 	.word	0x00000001
        /*0230*/ 	.word	0x00000001
.L_327:


//--------------------- .nv.info._Z30router_gemm_kernel_bf16_outputI13__nv_bfloat16Li128ELi8ELi10ELi384ELi7168EEvPS0_PKT_S4_ --------------------------
	.section	.nv.info._Z30router_gemm_kernel_bf16_outputI13__nv_bfloat16Li128ELi8ELi10ELi384ELi7168EEvPS0_PKT_S4_,"",@"SHT_CUDA_INFO"
	.sectionflags	@""
	.align	4


	//----- nvinfo : EIATTR_CUDA_API_VERSION
	.align		4
        /*0000*/ 	.byte	0x04, 0x37
        /*0002*/ 	.short	(.L_329 - .L_328)
.L_328:
        /*0004*/ 	.word	0x00000082


	//----- nvinfo : EIATTR_SW2861232_WAR
	.align		4
.L_329:
        /*0008*/ 	.byte	0x01, 0x35
	.zero		2


	//----- nvinfo : EIATTR_PARAM_CBANK
	.align		4
        /*000c*/ 	.byte	0x04, 0x0a
        /*000e*/ 	.short	(.L_331 - .L_330)
	.align		4
.L_330:
        /*0010*/ 	.word	index@(.nv.constant0._Z30router_gemm_kernel_bf16_outputI13__nv_bfloat16Li128ELi8ELi10ELi384ELi7168EEvPS0_PKT_S4_)
        /*0014*/ 	.short	0x0160
        /*0016*/ 	.short	0x0018


	//----- nvinfo : EIATTR_CBANK_PARAM_SIZE
	.align		4
.L_331:
        /*0018*/ 	.byte	0x03, 0x19
        /*001a*/ 	.short	0x0018


	//----- nvinfo : EIATTR_KPARAM_INFO
	.align		4
        /*001c*/ 	.byte	0x04, 0x17
        /*001e*/ 	.short	(.L_333 - .L_332)
.L_332:
        /*0020*/ 	.word	0x00000000
        /*0024*/ 	.short	0x0002
        /*0026*/ 	.short	0x0010
        /*0028*/ 	.byte	0x00, 0xf0, 0x21, 0x00


	//----- nvinfo : EIATTR_KPARAM_INFO
	.align		4
.L_333:
        /*002c*/ 	.byte	0x04, 0x17
        /*002e*/ 	.short	(.L_335 - .L_334)
.L_334:
        /*0030*/ 	.word	0x00000000
        /*0034*/ 	.short	0x0001
        /*0036*/ 	.short	0x0008
        /*0038*/ 	.byte	0x00, 0xf0, 0x21, 0x00


	//----- nvinfo : EIATTR_KPARAM_INFO
	.align		4
.L_335:
        /*003c*/ 	.byte	0x04, 0x17
        /*003e*/ 	.short	(.L_337 - .L_336)
.L_336:
        /*0040*/ 	.word	0x00000000
        /*0044*/ 	.short	0x0000
        /*0046*/ 	.short	0x0000
        /*0048*/ 	.byte	0x00, 0xf0, 0x21, 0x00


	//----- nvinfo : EIATTR_MAXREG_COUNT
	.align		4
.L_337:
        /*004c*/ 	.byte	0x03, 0x1b
        /*004e*/ 	.short	0x00ff


	//----- nvinfo : EIATTR_NUM_BARRIERS
	.align		4
        /*0050*/ 	.byte	0x02, 0x4c
        /*0052*/ 	.byte	0x01
	.zero		1


	//----- nvinfo : EIATTR_MERCURY_ISA_VERSION
	.align		4
        /*0054*/ 	.byte	0x03, 0x5f
        /*0056*/ 	.short	0x0000


	//----- nvinfo : EIATTR_COOP_GROUP_MASK_REGIDS
	.align		4
        /*0058*/ 	.byte	0x04, 0x29
        /*005a*/ 	.short	(.L_339 - .L_338)


	//   ....[0]....
.L_338:
        /*005c*/ 	.word	0xffffffff


	//   ....[1]....
        /*0060*/ 	.word	0xffffffff


	//   ....[2]....
        /*0064*/ 	.word	0xffffffff


	//   ....[3]....
        /*0068*/ 	.word	0xffffffff


	//   ....[4]....
        /*006c*/ 	.word	0xffffffff


	//   ....[5]....
        /*0070*/ 	.word	0xffffffff


	//   ....[6]....
        /*0074*/ 	.word	0xffffffff


	//   ....[7]....
        /*0078*/ 	.word	0xffffffff


	//   ....[8]....
        /*007c*/ 	.word	0xffffffff


	//   ....[9]....
        /*0080*/ 	.word	0xffffffff


	//   ....[10]....
        /*0084*/ 	.word	0xffffffff


	//   ....[11]....
        /*0088*/ 	.word	0xffffffff


	//   ....[12]....
        /*008c*/ 	.word	0xffffffff


	//   ....[13]....
        /*0090*/ 	.word	0xffffffff


	//   ....[14]....
        /*0094*/ 	.word	0xffffffff


	//   ....[15]....
        /*0098*/ 	.word	0xffffffff


	//   ....[16]....
        /*009c*/ 	.word	0xffffffff


	//   ....[17]....
        /*00a0*/ 	.word	0xffffffff


	//   ....[18]....
        /*00a4*/ 	.word	0xffffffff


	//   ....[19]....
        /*00a8*/ 	.word	0xffffffff


	//   ....[20]....
        /*00ac*/ 	.word	0xffffffff


	//   ....[21]....
        /*00b0*/ 	.word	0xffffffff


	//   ....[22]....
        /*00b4*/ 	.word	0xffffffff


	//   ....[23]....
        /*00b8*/ 	.word	0xffffffff


	//   ....[24]....
        /*00bc*/ 	.word	0xffffffff


	//   ....[25]....
        /*00c0*/ 	.word	0xffffffff


	//   ....[26]....
        /*00c4*/ 	.word	0xffffffff


	//   ....[27]....
        /*00c8*/ 	.word	0xffffffff


	//   ....[28]....
        /*00cc*/ 	.word	0xffffffff


	//   ....[29]....
        /*00d0*/ 	.word	0xffffffff


	//   ....[30]....
        /*00d4*/ 	.word	0xffffffff


	//   ....[31]....
        /*00d8*/ 	.word	0xffffffff


	//   ....[32]....
        /*00dc*/ 	.word	0xffffffff


	//   ....[33]....
        /*00e0*/ 	.word	0xffffffff


	//   ....[34]....
        /*00e4*/ 	.word	0xffffffff


	//   ....[35]....
        /*00e8*/ 	.word	0xffffffff


	//   ....[36]....
        /*00ec*/ 	.word	0xffffffff


	//   ....[37]....
        /*00f0*/ 	.word	0xffffffff


	//   ....[38]....
        /*00f4*/ 	.word	0xffffffff


	//   ....[39]....
        /*00f8*/ 	.word	0xffffffff


	//   ....[40]....
        /*00fc*/ 	.word	0xffffffff


	//   ....[41]....
        /*0100*/ 	.word	0xffffffff


	//   ....[42]....
        /*0104*/ 	.word	0xffffffff


	//   ....[43]....
        /*0108*/ 	.word	0xffffffff


	//   ....[44]....
        /*010c*/ 	.word	0xffffffff


	//   ....[45]....
        /*0110*/ 	.word	0xffffffff


	//   ....[46]....
        /*0114*/ 	.word	0xffffffff


	//   ....[47]....
        /*0118*/ 	.word	0xffffffff


	//   ....[48]....
        /*011c*/ 	.word	0xffffffff


	//   ....[49]....
        /*0120*/ 	.word	0xffffffff


	//----- nvinfo : EIATTR_COOP_GROUP_INSTR_OFFSETS
	.align		4
.L_339:
        /*0124*/ 	.byte	0x04, 0x28
        /*0126*/ 	.short	(.L_341 - .L_340)


	//   ....[0]....
.L_340:
        /*0128*/ 	.word	0x00004f20


	//   ....[1]....
        /*012c*/ 	.word	0x00004f30


	//   ....[2]....
        /*0130*/ 	.word	0x00004f40


	//   ....[3]....
        /*0134*/ 	.word	0x00004f50


	//   ....[4]....
        /*0138*/ 	.word	0x00004f60


	//   ....[5]....
        /*013c*/ 	.word	0x00004f70


	//   ....[6]....
        /*0140*/ 	.word	0x00004f80


	//   ....[7]....
        /*0144*/ 	.word	0x00004f90


	//   ....[8]....
        /*0148*/ 	.word	0x00004fa0


	//   ....[9]....
        /*014c*/ 	.word	0x00004fb0


	//   ....[10]....
        /*0150*/ 	.word	0x00005060


	//   ....[11]....
        /*0154*/ 	.word	0x00005070


	//   ....[12]....
        /*0158*/ 	.word	0x00005080


	//   ....[13]....
        /*015c*/ 	.word	0x00005090


	//   ....[14]....
        /*0160*/ 	.word	0x000050a0


	//   ....[15]....
        /*0164*/ 	.word	0x000050b0


	//   ....[16]....
        /*0168*/ 	.word	0x000050c0


	//   ....[17]....
        /*016c*/ 	.word	0x000050d0


	//   ....[18]....
        /*0170*/ 	.word	0x000050e0


	//   ....[19]....
        /*0174*/ 	.word	0x000050f0


	//   ....[20]....
        /*0178*/ 	.word	0x000051a0


	//   ....[21]....
        /*017c*/ 	.word	0x000051b0


	//   ....[22]....
        /*0180*/ 	.word	0x000051c0


	//   ....[23]....
        /*0184*/ 	.word	0x000051d0


	//   ....[24]....
        /*0188*/ 	.word	0x000051e0


	//   ....[25]....
        /*018c*/ 	.word	0x000051f0


	//   ....[26]....
        /*0190*/ 	.word	0x00005200


	//   ....[27]....
        /*0194*/ 	.word	0x00005210


	//   ....[28]....
        /*0198*/ 	.word	0x00005220


	//   ....[29]....
        /*019c*/ 	.word	0x00005230


	//   ....[30]....
        /*01a0*/ 	.word	0x000052e0


	//   ....[31]....
        /*01a4*/ 	.word	0x000052f0


	//   ....[32]....
        /*01a8*/ 	.word	0x00005300


	//   ....[33]....
        /*01ac*/ 	.word	0x00005310


	//   ....[34]....
        /*01b0*/ 	.word	0x00005320


	//   ....[35]....
        /*01b4*/ 	.word	0x00005330


	//   ....[36]....
        /*01b8*/ 	.word	0x00005340


	//   ....[37]....
        /*01bc*/ 	.word	0x00005350


	//   ....[38]....
        /*01c0*/ 	.word	0x00005360


	//   ....[39]....
        /*01c4*/ 	.word	0x00005370


	//   ....[40]....
        /*01c8*/ 	.word	0x00005420


	//   ....[41]....
        /*01cc*/ 	.word	0x00005430


	//   ....[42]....
        /*01d0*/ 	.word	0x00005440


	//   ....[43]....
        /*01d4*/ 	.word	0x00005450


	//   ....[44]....
        /*01d8*/ 	.word	0x00005460


	//   ....[45]....
        /*01dc*/ 	.word	0x00005470


	//   ....[46]....
        /*01e0*/ 	.word	0x00005480


	//   ....[47]....
        /*01e4*/ 	.word	0x00005490


	//   ....[48]....
        /*01e8*/ 	.word	0x000054a0


	//   ....[49]....
        /*01ec*/ 	.word	0x000054b0


	//----- nvinfo : EIATTR_EXIT_INSTR_OFFSETS
	.align		4
.L_341:
        /*01f0*/ 	.byte	0x04, 0x1c
        /*01f2*/ 	.short	(.L_343 - .L_342)


	//   ....[0]....
.L_342:
        /*01f4*/ 	.word	0x00005660


	//   ....[1]....
        /*01f8*/ 	.word	0x00005ae0


	//----- nvinfo : EIATTR_MAX_THREADS
	.align		4
.L_343:
        /*01fc*/ 	.byte	0x04, 0x05
        /*01fe*/ 	.short	(.L_345 - .L_344)
.L_344:
        /*0200*/ 	.word	0x00000080
        /*0204*/ 	.word	0x00000001
        /*0208*/ 	.word	0x00000001
.L_345:


//--------------------- .nv.info._Z30router_gemm_kernel_bf16_outputI13__nv_bfloat16Li128ELi8ELi9ELi384ELi7168EEvPS0_PKT_S4_ --------------------------
	.section	.nv.info._Z30router_gemm_kernel_bf16_outputI13__nv_bfloat16Li128ELi8ELi9ELi384ELi7168EEvPS0_PKT_S4_,"",@"SHT_CUDA_INFO"
	.sectionflags	@""
	.align	4


	//----- nvinfo : EIATTR_CUDA_API_VERSION
	.align		4
        /*0000*/ 	.byte	0x04, 0x37
        /*0002*/ 	.short	(.L_347 - .L_346)
.L_346:
        /*0004*/ 	.word	0x00000082


	//----- nvinfo : EIATTR_SW2861232_WAR
	.align		4
.L_347:
        /*0008*/ 	.byte	0x01, 0x35
	.zero		2


	//----- nvinfo : EIATTR_PARAM_CBANK
	.align		4
        /*000c*/ 	.byte	0x04, 0x0a
        /*000e*/ 	.short	(.L_349 - .L_348)
	.align		4
.L_348:
        /*0010*/ 	.word	index@(.nv.constant0._Z30router_gemm_kernel_bf16_outputI13__nv_bfloat16Li128ELi8ELi9ELi384ELi7168EEvPS0_PKT_S4_)
        /*0014*/ 	.short	0x0160
        /*0016*/ 	.short	0x0018


	//----- nvinfo : EIATTR_CBANK_PARAM_SIZE
	.align		4
.L_349:
        /*0018*/ 	.byte	0x03, 0x19
        /*001a*/ 	.short	0x0018


	//----- nvinfo : EIATTR_KPARAM_INFO
	.align		4
        /*001c*/ 	.byte	0x04, 0x17
        /*001e*/ 	.short	(.L_351 - .L_350)
.L_350:
        /*0020*/ 	.word	0x00000000
        /*0024*/ 	.short	0x0002
        /*0026*/ 	.short	0x0010
        /*0028*/ 	.byte	0x00, 0xf0, 0x21, 0x00


	//----- nvinfo : EIATTR_KPARAM_INFO
	.align		4
.L_351:
        /*002c*/ 	.byte	0x04, 0x17
        /*002e*/ 	.short	(.L_353 - .L_352)
.L_352:
        /*0030*/ 	.word	0x00000000
        /*0034*/ 	.short	0x0001
        /*0036*/ 	.short	0x0008
        /*0038*/ 	.byte	0x00, 0xf0, 0x21, 0x00


	//----- nvinfo : EIATTR_KPARAM_INFO
	.align		4
.L_353:
        /*003c*/ 	.byte	0x04, 0x17
        /*003e*/ 	.short	(.L_355 - .L_354)
.L_354:
        /*0040*/ 	.word	0x00000000
        /*0044*/ 	.short	0x0000
        /*0046*/ 	.short	0x0000
        /*0048*/ 	.byte	0x00, 0xf0, 0x21, 0x00


	//----- nvinfo : EIATTR_MAXREG_COUNT
	.align		4
.L_355:
        /*004c*/ 	.byte	0x03, 0x1b
        /*004e*/ 	.short	0x00ff


	//----- nvinfo : EIATTR_NUM_BARRIERS
	.align		4
        /*0050*/ 	.byte	0x02, 0x4c
        /*0052*/ 	.byte	0x01
	.zero		1


	//----- nvinfo : EIATTR_MERCURY_ISA_VERSION
	.align		4
        /*0054*/ 	.byte	0x03, 0x5f
        /*0056*/ 	.short	0x0000


	//----- nvinfo : EIATTR_COOP_GROUP_MASK_REGIDS
	.align		4
        /*0058*/ 	.byte	0x04, 0x29
        /*005a*/ 	.short	(.L_357 - .L_356)


	//   ....[0]....
.L_356:
        /*005c*/ 	.word	0xffffffff


	//   ....[1]....
        /*0060*/ 	.word	0xffffffff


	//   ....[2]....
        /*0064*/ 	.word	0xffffffff


	//   ....[3]....
        /*0068*/ 	.word	0xffffffff


	//   ....[4]....
        /*006c*/ 	.word	0xffffffff


	//   ....[5]....
        /*0070*/ 	.word	0xffffffff


	//   ....[6]....
        /*0074*/ 	.word	0xffffffff


	//   ....[7]....
        /*0078*/ 	.word	0xffffffff


	//   ....[8]....
        /*007c*/ 	.word	0xffffffff


	//   ....[9]....
        /*0080*/ 	.word	0xffffffff


	//   ....[10]....
        /*0084*/ 	.word	0xffffffff


	//   ....[11]....
        /*0088*/ 	.word	0xffffffff


	//   ....[12]....
        /*008c*/ 	.word	0xffffffff


	//   ....[13]....
        /*0090*/ 	.word	0xffffffff


	//   ....[14]....
        /*0094*/ 	.word	0xffffffff


	//   ....[15]....
        /*0098*/ 	.word	0xffffffff


	//   ....[16]....
        /*009c*/ 	.word	0xffffffff


	//   ....[17]....
        /*00a0*/ 	.word	0xffffffff


	//   ....[18]....
        /*00a4*/ 	.word	0xffffffff


	//   ....[19]....
        /*00a8*/ 	.word	0xffffffff


	//   ....[20]....
        /*00ac*/ 	.word	0xffffffff


	//   ....[21]....
        /*00b0*/ 	.word	0xffffffff


	//   ....[22]....
        /*00b4*/ 	.word	0xffffffff


	//   ....[23]....
        /*00b8*/ 	.word	0xffffffff


	//   ....[24]....
        /*00bc*/ 	.word	0xffffffff


	//   ....[25]....
        /*00c0*/ 	.word	0xffffffff


	//   ....[26]....
        /*00c4*/ 	.word	0xffffffff


	//   ....[27]....
        /*00c8*/ 	.word	0xffffffff


	//   ....[28]....
        /*00cc*/ 	.word	0xffffffff


	//   ....[29]....
        /*00d0*/ 	.word	0xffffffff


	//   ....[30]....
        /*00d4*/ 	.word	0xffffffff


	//   ....[31]....
        /*00d8*/ 	.word	0xffffffff


	//   ....[32]....
        /*00dc*/ 	.word	0xffffffff


	//   ....[33]....
        /*00e0*/ 	.word	0xffffffff


	//   ....[34]....
        /*00e4*/ 	.word	0xffffffff


	//   ....[35]....
        /*00e8*/ 	.word	0xffffffff


	//   ....[36]....
        /*00ec*/ 	.word	0xffffffff


	//   ....[37]....
        /*00f0*/ 	.word	0xffffffff


	//   ....[38]....
        /*00f4*/ 	.word	0xffffffff


	//   ....[39]....
        /*00f8*/ 	.word	0xffffffff


	//   ....[40]....
        /*00fc*/ 	.word	0xffffffff


	//   ....[41]....
        /*0100*/ 	.word	0xffffffff


	//   ....[42]....
        /*0104*/ 	.word	0xffffffff


	//   ....[43]....
        /*0108*/ 	.word	0xffffffff


	//   ....[44]....
        /*010c*/ 	.word	0xffffffff


	//----- nvinfo : EIATTR_COOP_GROUP_INSTR_OFFSETS
	.align		4
.L_357:
        /*0110*/ 	.byte	0x04, 0x28
        /*0112*/ 	.short	(.L_359 - .L_358)


	//   ....[0]....
.L_358:
        /*0114*/ 	.word	0x000047b0


	//   ....[1]....
        /*0118*/ 	.word	0x000047c0


	//   ....[2]....
        /*011c*/ 	.word	0x000047d0


	//   ....[3]....
        /*0120*/ 	.word	0x000047e0


	//   ....[4]....
        /*0124*/ 	.word	0x000047f0


	//   ....[5]....
        /*0128*/ 	.word	0x00004800


	//   ....[6]....
        /*012c*/ 	.word	0x00004810


	//   ....[7]....
        /*0130*/ 	.word	0x00004820


	//   ....[8]....
        /*0134*/ 	.word	0x00004830


	//   ....[9]....
        /*0138*/ 	.word	0x000048d0


	//   ....[10]....
        /*013c*/ 	.word	0x000048e0


	//   ....[11]....
        /*0140*/ 	.word	0x000048f0


	//   ....[12]....
        /*0144*/ 	.word	0x00004900


	//   ....[13]....
        /*0148*/ 	.word	0x00004910


	//   ....[14]....
        /*014c*/ 	.word	0x00004920


	//   ....[15]....
        /*0150*/ 	.word	0x00004930


	//   ....[16]....
        /*0154*/ 	.word	0x00004940


	//   ....[17]....
        /*0158*/ 	.word	0x00004950


	//   ....[18]....
        /*015c*/ 	.word	0x000049f0


	//   ....[19]....
        /*0160*/ 	.word	0x00004a00


	//   ....[20]....
        /*0164*/ 	.word	0x00004a10


	//   ....[21]....
        /*0168*/ 	.word	0x00004a20


	//   ....[22]....
        /*016c*/ 	.word	0x00004a30


	//   ....[23]....
        /*0170*/ 	.word	0x00004a40


	//   ....[24]....
        /*0174*/ 	.word	0x00004a50


	//   ....[25]....
        /*0178*/ 	.word	0x00004a60


	//   ....[26]....
        /*017c*/ 	.word	0x00004a70


	//   ....[27]....
        /*0180*/ 	.word	0x00004b10


	//   ....[28]....
        /*0184*/ 	.word	0x00004b20


	//   ....[29]....
        /*0188*/ 	.word	0x00004b30


	//   ....[30]....
        /*018c*/ 	.word	0x00004b40


	//   ....[31]....
        /*0190*/ 	.word	0x00004b50


	//   ....[32]....
        /*0194*/ 	.word	0x00004b60


	//   ....[33]....
        /*0198*/ 	.word	0x00004b70


	//   ....[34]....
        /*019c*/ 	.word	0x00004b80


	//   ....[35]....
        /*01a0*/ 	.word	0x00004b90


	//   ....[36]....
        /*01a4*/ 	.word	0x00004c30


	//   ....[37]....
        /*01a8*/ 	.word	0x00004c40


	//   ....[38]....
        /*01ac*/ 	.word	0x00004c50


	//   ....[39]....
        /*01b0*/ 	.word	0x00004c60


	//   ....[40]....
        /*01b4*/ 	.word	0x00004c70


	//   ....[41]....
        /*01b8*/ 	.word	0x00004c80


	//   ....[42]....
        /*01bc*/ 	.word	0x00004c90


	//   ....[43]....
        /*01c0*/ 	.word	0x00004ca0


	//   ....[44]....
        /*01c4*/ 	.word	0x00004cb0


	//----- nvinfo : EIATTR_EXIT_INSTR_OFFSETS
	.align		4
.L_359:
        /*01c8*/ 	.byte	0x04, 0x1c
        /*01ca*/ 	.short	(.L_361 - .L_360)


	//   ....[0]....
.L_360:
        /*01cc*/ 	.word	0x00004e40


	//   ....[1]....
        /*01d0*/ 	.word	0x00005250


	//----- nvinfo : EIATTR_MAX_THREADS
	.align		4
.L_361:
        /*01d4*/ 	.byte	0x04, 0x05
        /*01d6*/ 	.short	(.L_363 - .L_362)
.L_362:
        /*01d8*/ 	.word	0x00000080
        /*01dc*/ 	.word	0x00000001
        /*01e0*/ 	.word	0x00000001
.L_363:


//--------------------- .nv.info._Z30router_gemm_kernel_bf16_outputI13__nv_bfloat16Li128ELi8ELi8ELi384ELi7168EEvPS0_PKT_S4_ --------------------------
	.section	.nv.info._Z30router_gemm_kernel_bf16_outputI13__nv_bfloat16Li128ELi8ELi8ELi384ELi7168EEvPS0_PKT_S4_,"",@"SHT_CUDA_INFO"
	.sectionflags	@""
	.align	4


	//----- nvinfo : EIATTR_CUDA_API_VERSION
	.align		4
        /*0000*/ 	.byte	0x04, 0x37
        /*0002*/ 	.short	(.L_365 - .L_364)
.L_364:
        /*0004*/ 	.word	0x00000082


	//----- nvinfo : EIATTR_SW2861232_WAR
	.align		4
.L_365:
        /*0008*/ 	.byte	0x01, 0x35
	.zero		2


	//----- nvinfo : EIATTR_PARAM_CBANK
	.align		4
        /*000c*/ 	.byte	0x04, 0x0a
        /*000e*/ 	.short	(.L_367 - .L_366)
	.align		4
.L_366:
        /*0010*/ 	.word	index@(.nv.constant0._Z30router_gemm_kernel_bf16_outputI13__nv_bfloat16Li128ELi8ELi8ELi384ELi7168EEvPS0_PKT_S4_)
        /*0014*/ 	.short	0x0160
        /*0016*/ 	.short	0x0018


	//----- nvinfo : EIATTR_CBANK_PARAM_SIZE
	.align		4
.L_367:
        /*0018*/ 	.byte	0x03, 0x19
        /*001a*/ 	.short	0x0018


	//----- nvinfo : EIATTR_KPARAM_INFO
	.align		4
        /*001c*/ 	.byte	0x04, 0x17
        /*001e*/ 	.short	(.L_369 - .L_368)
.L_368:
        /*0020*/ 	.word	0x00000000
        /*0024*/ 	.short	0x0002
        /*0026*/ 	.short	0x0010
        /*0028*/ 	.byte	0x00, 0xf0, 0x21, 0x00


	//----- nvinfo : EIATTR_KPARAM_INFO
	.align		4
.L_369:
        /*002c*/ 	.byte	0x04, 0x17
        /*002e*/ 	.short	(.L_371 - .L_370)
.L_370:
        /*0030*/ 	.word	0x00000000
        /*0034*/ 	.short	0x0001
        /*0036*/ 	.short	0x0008
        /*0038*/ 	.byte	0x00, 0xf0, 0x21, 0x00


	//----- nvinfo : EIATTR_KPARAM_INFO
	.align		4
.L_371:
        /*003c*/ 	.byte	0x04, 0x17
        /*003e*/ 	.short	(.L_373 - .L_372)
.L_372:
        /*0040*/ 	.word	0x00000000
        /*0044*/ 	.short	0x0000
        /*0046*/ 	.short	0x0000
        /*0048*/ 	.byte	0x00, 0xf0, 0x21, 0x00


	//----- nvinfo : EIATTR_MAXREG_COUNT
	.align		4
.L_373:
        /*004c*/ 	.byte	0x03, 0x1b
        /*004e*/ 	.short	0x00ff


	//----- nvinfo : EIATTR_NUM_BARRIERS
	.align		4
        /*0050*/ 	.byte	0x02, 0x4c
        /*0052*/ 	.byte	0x01
	.zero		1


	//----- nvinfo : EIATTR_MERCURY_ISA_VERSION
	.align		4
        /*0054*/ 	.byte	0x03, 0x5f
        /*0056*/ 	.short	0x0000


	//----- nvinfo : EIATTR_COOP_GROUP_MASK_REGIDS
	.align		4
        /*0058*/ 	.byte	0x04, 0x29
        /*005a*/ 	.short	(.L_375 - .L_374)


	//   ....[0]....
.L_374:
        /*005c*/ 	.word	0xffffffff


	//   ....[1]....
        /*0060*/ 	.word	0xffffffff


	//   ....[2]....
        /*0064*/ 	.word	0xffffffff


	//   ....[3]....
        /*0068*/ 	.word	0xffffffff


	//   ....[4]....
        /*006c*/ 	.word	0xffffffff


	//   ....[5]....
        /*0070*/ 	.word	0xffffffff


	//   ....[6]....
        /*0074*/ 	.word	0xffffffff


	//   ....[7]....
        /*0078*/ 	.word	0xffffffff


	//   ....[8]....
        /*007c*/ 	.word	0xffffffff


	//   ....[9]....
        /*0080*/ 	.word	0xffffffff


	//   ....[10]....
        /*0084*/ 	.word	0xffffffff


	//   ....[11]....
        /*0088*/ 	.word	0xffffffff


	//   ....[12]....
        /*008c*/ 	.word	0xffffffff


	//   ....[13]....
        /*0090*/ 	.word	0xffffffff


	//   ....[14]....
        /*0094*/ 	.word	0xffffffff


	//   ....[15]....
        /*0098*/ 	.word	0xffffffff


	//   ....[16]....
        /*009c*/ 	.word	0xffffffff


	//   ....[17]....
        /*00a0*/ 	.word	0xffffffff


	//   ....[18]....
        /*00a4*/ 	.word	0xffffffff


	//   ....[19]....
        /*00a8*/ 	.word	0xffffffff


	//   ....[20]....
        /*00ac*/ 	.word	0xffffffff


	//   ....[21]....
        /*00b0*/ 	.word	0xffffffff


	//   ....[22]....
        /*00b4*/ 	.word	0xffffffff


	//   ....[23]....
        /*00b8*/ 	.word	0xffffffff


	//   ....[24]....
        /*00bc*/ 	.word	0xffffffff


	//   ....[25]....
        /*00c0*/ 	.word	0xffffffff


	//   ....[26]....
        /*00c4*/ 	.word	0xffffffff


	//   ....[27]....
        /*00c8*/ 	.word	0xffffffff


	//   ....[28]....
        /*00cc*/ 	.word	0xffffffff


	//   ....[29]....
        /*00d0*/ 	.word	0xffffffff


	//   ....[30]....
        /*00d4*/ 	.word	0xffffffff


	//   ....[31]....
        /*00d8*/ 	.word	0xffffffff


	//   ....[32]....
        /*00dc*/ 	.word	0xffffffff


	//   ....[33]....
        /*00e0*/ 	.word	0xffffffff


	//   ....[34]....
        /*00e4*/ 	.word	0xffffffff


	//   ....[35]....
        /*00e8*/ 	.word	0xffffffff


	//   ....[36]....
        /*00ec*/ 	.word	0xffffffff


	//   ....[37]....
        /*00f0*/ 	.word	0xffffffff


	//   ....[38]....
        /*00f4*/ 	.word	0xffffffff


	//   ....[39]....
        /*00f8*/ 	.word	0xffffffff


	//----- nvinfo : EIATTR_COOP_GROUP_INSTR_OFFSETS
	.align		4
.L_375:
        /*00fc*/ 	.byte	0x04, 0x28
        /*00fe*/ 	.short	(.L_377 - .L_376)


	//   ....[0]....
.L_376:
        /*0100*/ 	.word	0x00004040


	//   ....[1]....
        /*0104*/ 	.word	0x00004050


	//   ....[2]....
        /*0108*/ 	.word	0x00004060


	//   ....[3]....
        /*010c*/ 	.word	0x00004070


	//   ....[4]....
        /*0110*/ 	.word	0x00004080


	//   ....[5]....
        /*0114*/ 	.word	0x00004090


	//   ....[6]....
        /*0118*/ 	.word	0x000040a0


	//   ....[7]....
        /*011c*/ 	.word	0x000040b0


	//   ....[8]....
        /*0120*/ 	.word	0x00004140


	//   ....[9]....
        /*0124*/ 	.word	0x00004150


	//   ....[10]....
        /*0128*/ 	.word	0x00004160


	//   ....[11]....
        /*012c*/ 	.word	0x00004170


	//   ....[12]....
        /*0130*/ 	.word	0x00004180


	//   ....[13]....
        /*0134*/ 	.word	0x00004190


	//   ....[14]....
        /*0138*/ 	.word	0x000041a0


	//   ....[15]....
        /*013c*/ 	.word	0x000041b0


	//   ....[16]....
        /*0140*/ 	.word	0x00004240


	//   ....[17]....
        /*0144*/ 	.word	0x00004250


	//   ....[18]....
        /*0148*/ 	.word	0x00004260


	//   ....[19]....
        /*014c*/ 	.word	0x00004270


	//   ....[20]....
        /*0150*/ 	.word	0x00004280


	//   ....[21]....
        /*0154*/ 	.word	0x00004290


	//   ....[22]....
        /*0158*/ 	.word	0x000042a0


	//   ....[23]....
        /*015c*/ 	.word	0x000042b0


	//   ....[24]....
        /*0160*/ 	.word	0x00004340


	//   ....[25]....
        /*0164*/ 	.word	0x00004350


	//   ....[26]....
        /*0168*/ 	.word	0x00004360


	//   ....[27]....
        /*016c*/ 	.word	0x00004370


	//   ....[28]....
        /*0170*/ 	.word	0x00004380


	//   ....[29]....
        /*0174*/ 	.word	0x00004390


	//   ....[30]....
        /*0178*/ 	.word	0x000043a0


	//   ....[31]....
        /*017c*/ 	.word	0x000043b0


	//   ....[32]....
        /*0180*/ 	.word	0x00004440


	//   ....[33]....
        /*0184*/ 	.word	0x00004450


	//   ....[34]....
        /*0188*/ 	.word	0x00004460


	//   ....[35]....
        /*018c*/ 	.word	0x00004470


	//   ....[36]....
        /*0190*/ 	.word	0x00004480


	//   ....[37]....
        /*0194*/ 	.word	0x00004490


	//   ....[38]....
        /*0198*/ 	.word	0x000044a0


	//   ....[39]....
        /*019c*/ 	.word	0x000044b0


	//----- nvinfo : EIATTR_EXIT_INSTR_OFFSETS
	.align		4
.L_377:
        /*01a0*/ 	.byte	0x04, 0x1c
        /*01a2*/ 	.short	(.L_379 - .L_378)


	//   ....[0]....
.L_378:
        /*01a4*/ 	.word	0x00004620


	//   ....[1]....
        /*01a8*/ 	.word	0x000049c0


	//----- nvinfo : EIATTR_MAX_THREADS
	.align		4
.L_379:
        /*01ac*/ 	.byte	0x04, 0x05
        /*01ae*/ 	.short	(.L_381 - .L_380)
.L_380:
        /*01b0*/ 	.word	0x00000080
        /*01b4*/ 	.word	0x00000001
        /*01b8*/ 	.word	0x00000001
.L_381:


//--------------------- .nv.info._Z30router_gemm_kernel_bf16_outputI13__nv_bfloat16Li128ELi8ELi7ELi384ELi7168EEvPS0_PKT_S4_ --------------------------
	.section	.nv.info._Z30router_gemm_kernel_bf16_outputI13__nv_bfloat16Li128ELi8ELi7ELi384ELi7168EEvPS0_PKT_S4_,"",@"SHT_CUDA_INFO"
	.sectionflags	@""
	.align	4


	//----- nvinfo : EIATTR_CUDA_API_VERSION
	.align		4
        /*0000*/ 	.byte	0x04, 0x37
        /*0002*/ 	.short	(.L_383 - .L_382)
.L_382:
        /*0004*/ 	.word	0x00000082


	//----- nvinfo : EIATTR_SW2861232_WAR
	.align		4
.L_383:
        /*0008*/ 	.byte	0x01, 0x35
	.zero		2


	//----- nvinfo : EIATTR_PARAM_CBANK
	.align		4
        /*000c*/ 	.byte	0x04, 0x0a
        /*000e*/ 	.short	(.L_385 - .L_384)
	.align		4
.L_384:
        /*0010*/ 	.word	index@(.nv.constant0._Z30router_gemm_kernel_bf16_outputI13__nv_bfloat16Li128ELi8ELi7ELi384ELi7168EEvPS0_PKT_S4_)
        /*0014*/ 	.short	0x0160
        /*0016*/ 	.short	0x0018


	//----- nvinfo : EIATTR_CBANK_PARAM_SIZE
	.align		4
.L_385:
        /*0018*/ 	.byte	0x03, 0x19
        /*001a*/ 	.short	0x0018


	//----- nvinfo : EIATTR_KPARAM_INFO
	.align		4
        /*001c*/ 	.byte	0x04, 0x17
        /*001e*/ 	.short	(.L_387 - .L_386)
.L_386:
        /*0020*/ 	.word	0x00000000
        /*0024*/ 	.short	0x0002
        /*0026*/ 	.short	0x0010
        /*0028*/ 	.byte	0x00, 0xf0, 0x21, 0x00


	//----- nvinfo : EIATTR_KPARAM_INFO
	.align		4
.L_387:
        /*002c*/ 	.byte	0x04, 0x17
        /*002e*/ 	.short	(.L_389 - .L_388)
.L_388:
        /*0030*/ 	.word	0x00000000
        /*0034*/ 	.short	0x0001
        /*0036*/ 	.short	0x0008
        /*0038*/ 	.byte	0x00, 0xf0, 0x21, 0x00


	//----- nvinfo : EIATTR_KPARAM_INFO
	.align		4
.L_389:
        /*003c*/ 	.byte	0x04, 0x17
        /*003e*/ 	.short	(.L_391 - .L_390)
.L_390:
        /*0040*/ 	.word	0x00000000
        /*0044*/ 	.short	0x0000
        /*0046*/ 	.short	0x0000
        /*0048*/ 	.byte	0x00, 0xf0, 0x21, 0x00


	//----- nvinfo : EIATTR_MAXREG_COUNT
	.align		4
.L_391:
        /*004c*/ 	.byte	0x03, 0x1b
        /*004e*/ 	.short	0x00ff


	//----- nvinfo : EIATTR_NUM_BARRIERS
	.align		4
        /*0050*/ 	.byte	0x02, 0x4c
        /*0052*/ 	.byte	0x01
	.zero		1


	//----- nvinfo : EIATTR_MERCURY_ISA_VERSION
	.align		4
        /*0054*/ 	.byte	0x03, 0x5f
        /*0056*/ 	.short	0x0000


	//----- nvinfo : EIATTR_COOP_GROUP_MASK_REGIDS
	.align		4
        /*0058*/ 	.byte	0x04, 0x29
        /*005a*/ 	.short	(.L_393 - .L_392)


	//   ....[0]....
.L_392:
        /*005c*/ 	.word	0xffffffff


	//   ....[1]....
        /*0060*/ 	.word	0xffffffff


	//   ....[2]....
        /*0064*/ 	.word	0xffffffff


	//   ....[3]....
        /*0068*/ 	.word	0xffffffff


	//   ....[4]....
        /*006c*/ 	.word	0xffffffff


	//   ....[5]....
        /*0070*/ 	.word	0xffffffff


	//   ....[6]....
        /*0074*/ 	.word	0xffffffff


	//   ....[7]....
        /*0078*/ 	.word	0xffffffff


	//   ....[8]....
        /*007c*/ 	.word	0xffffffff


	//   ....[9]....
        /*0080*/ 	.word	0xffffffff


	//   ....[10]....
        /*0084*/ 	.word	0xffffffff


	//   ....[11]....
        /*0088*/ 	.word	0xffffffff


	//   ....[12]....
        /*008c*/ 	.word	0xffffffff


	//   ....[13]....
        /*0090*/ 	.word	0xffffffff


	//   ....[14]....
        /*0094*/ 	.word	0xffffffff


	//   ....[15]....
        /*0098*/ 	.word	0xffffffff


	//   ....[16]....
        /*009c*/ 	.word	0xffffffff


	//   ....[17]....
        /*00a0*/ 	.word	0xffffffff


	//   ....[18]....
        /*00a4*/ 	.word	0xffffffff


	//   ....[19]....
        /*00a8*/ 	.word	0xffffffff


	//   ....[20]....
        /*00ac*/ 	.word	0xffffffff


	//   ....[21]....
        /*00b0*/ 	.word	0xffffffff


	//   ....[22]....
        /*00b4*/ 	.word	0xffffffff


	//   ....[23]....
        /*00b8*/ 	.word	0xffffffff


	//   ....[24]....
        /*00bc*/ 	.word	0xffffffff


	//   ....[25]....
        /*00c0*/ 	.word	0xffffffff


	//   ....[26]....
        /*00c4*/ 	.word	0xffffffff


	//   ....[27]....
        /*00c8*/ 	.word	0xffffffff


	//   ....[28]....
        /*00cc*/ 	.word	0xffffffff


	//   ....[29]....
        /*00d0*/ 	.word	0xffffffff


	//   ....[30]....
        /*00d4*/ 	.word	0xffffffff


	//   ....[31]....
        /*00d8*/ 	.word	0xffffffff


	//   ....[32]....
        /*00dc*/ 	.word	0xffffffff


	//   ....[33]....
        /*00e0*/ 	.word	0xffffffff


	//   ....[34]....
        /*00e4*/ 	.word	0xffffffff


	//----- nvinfo : EIATTR_COOP_GROUP_INSTR_OFFSETS
	.align		4
.L_393:
        /*00e8*/ 	.byte	0x04, 0x28
        /*00ea*/ 	.short	(.L_395 - .L_394)


	//   ....[0]....
.L_394:
        /*00ec*/ 	.word	0x000038c0


	//   ....[1]....
        /*00f0*/ 	.word	0x000038e0


	//   ....[2]....
        /*00f4*/ 	.word	0x000038f0


	//   ....[3]....
        /*00f8*/ 	.word	0x00003900


	//   ....[4]....
        /*00fc*/ 	.word	0x00003910


	//   ....[5]....
        /*0100*/ 	.word	0x00003920


	//   ....[6]....
        /*0104*/ 	.word	0x00003930


	//   ....[7]....
        /*0108*/ 	.word	0x00003970


	//   ....[8]....
        /*010c*/ 	.word	0x000039b0


	//   ....[9]....
        /*0110*/ 	.word	0x000039d0


	//   ....[10]....
        /*0114*/ 	.word	0x000039e0


	//   ....[11]....
        /*0118*/ 	.word	0x000039f0


	//   ....[12]....
        /*011c*/ 	.word	0x00003a00


	//   ....[13]....
        /*0120*/ 	.word	0x00003a10


	//   ....[14]....
        /*0124*/ 	.word	0x00003a50


	//   ....[15]....
        /*0128*/ 	.word	0x00003a80


	//   ....[16]....
        /*012c*/ 	.word	0x00003ab0


	//   ....[17]....
        /*0130*/ 	.word	0x00003ac0


	//   ....[18]....
        /*0134*/ 	.word	0x00003ad0


	//   ....[19]....
        /*0138*/ 	.word	0x00003ae0


	//   ....[20]....
        /*013c*/ 	.word	0x00003af0


	//   ....[21]....
        /*0140*/ 	.word	0x00003b40


	//   ....[22]....
        /*0144*/ 	.word	0x00003b80


	//   ....[23]....
        /*0148*/ 	.word	0x00003b90


	//   ....[24]....
        /*014c*/ 	.word	0x00003ba0


	//   ....[25]....
        /*0150*/ 	.word	0x00003bb0


	//   ....[26]....
        /*0154*/ 	.word	0x00003bc0


	//   ....[27]....
        /*0158*/ 	.word	0x00003bd0


	//   ....[28]....
        /*015c*/ 	.word	0x00003c50


	//   ....[29]....
        /*0160*/ 	.word	0x00003c60


	//   ....[30]....
        /*0164*/ 	.word	0x00003c70


	//   ....[31]....
        /*0168*/ 	.word	0x00003c80


	//   ....[32]....
        /*016c*/ 	.word	0x00003c90


	//   ....[33]....
        /*0170*/ 	.word	0x00003ca0


	//   ....[34]....
        /*0174*/ 	.word	0x00003cb0


	//----- nvinfo : EIATTR_EXIT_INSTR_OFFSETS
	.align		4
.L_395:
        /*0178*/ 	.byte	0x04, 0x1c
        /*017a*/ 	.short	(.L_397 - .L_396)


	//   ....[0]....
.L_396:
        /*017c*/ 	.word	0x00003e00


	//   ....[1]....
        /*0180*/ 	.word	0x00004130


	//----- nvinfo : EIATTR_MAX_THREADS
	.align		4
.L_397:
        /*0184*/ 	.byte	0x04, 0x05
        /*0186*/ 	.short	(.L_399 - .L_398)
.L_398:
        /*0188*/ 	.word	0x00000080
        /*018c*/ 	.word	0x00000001
        /*0190*/ 	.word	0x00000001
.L_399:


//--------------------- .nv.info._Z30router_gemm_kernel_bf16_outputI13__nv_bfloat16Li128ELi8ELi6ELi384ELi7168EEvPS0_PKT_S4_ --------------------------
	.section	.nv.info._Z30router_gemm_kernel_bf16_outputI13__nv_bfloat16Li128ELi8ELi6ELi384ELi7168EEvPS0_PKT_S4_,"",@"SHT_CUDA_INFO"
	.sectionflags	@""
	.align	4


	//----- nvinfo : EIATTR_CUDA_API_VERSION
	.align		4
        /*0000*/ 	.byte	0x04, 0x37
        /*0002*/ 	.short	(.L_401 - .L_400)
.L_400:
        /*0004*/ 	.word	0x00000082


	//----- nvinfo : EIATTR_SW2861232_WAR
	.align		4
.L_401:
        /*0008*/ 	.byte	0x01, 0x35
	.zero		2


	//----- nvinfo : EIATTR_PARAM_CBANK
	.align		4
        /*000c*/ 	.byte	0x04, 0x0a
        /*000e*/ 	.short	(.L_403 - .L_402)
	.align		4
.L_402:
        /*0010*/ 	.word	index@(.nv.constant0._Z30router_gemm_kernel_bf16_outputI13__nv_bfloat16Li128ELi8ELi6ELi384ELi7168EEvPS0_PKT_S4_)
        /*0014*/ 	.short	0x0160
        /*0016*/ 	.short	0x0018


	//----- nvinfo : EIATTR_CBANK_PARAM_SIZE
	.align		4
.L_403:
        /*0018*/ 	.byte	0x03, 0x19
        /*001a*/ 	.short	0x0018


	//----- nvinfo : EIATTR_KPARAM_INFO
	.align		4
        /*001c*/ 	.byte	0x04, 0x17
        /*001e*/ 	.short	(.L_405 - .L_404)
.L_404:
        /*0020*/ 	.word	0x00000000
        /*0024*/ 	.short	0x0002
        /*0026*/ 	.short	0x0010
        /*0028*/ 	.byte	0x00, 0xf0, 0x21, 0x00


	//----- nvinfo : EIATTR_KPARAM_INFO
	.align		4
.L_405:
        /*002c*/ 	.byte	0x04, 0x17
        /*002e*/ 	.short	(.L_407 - .L_406)
.L_406:
        /*0030*/ 	.word	0x00000000
        /*0034*/ 	.short	0x0001
        /*0036*/ 	.short	0x0008
        /*0038*/ 	.byte	0x00, 0xf0, 0x21, 0x00


	//----- nvinfo : EIATTR_KPARAM_INFO
	.align		4
.L_407:
        /*003c*/ 	.byte	0x04, 0x17
        /*003e*/ 	.short	(.L_409 - .L_408)
.L_408:
        /*0040*/ 	.word	0x00000000
        /*0044*/ 	.short	0x0000
        /*0046*/ 	.short	0x0000
        /*0048*/ 	.byte	0x00, 0xf0, 0x21, 0x00


	//----- nvinfo : EIATTR_MAXREG_COUNT
	.align		4
.L_409:
        /*004c*/ 	.byte	0x03, 0x1b
        /*004e*/ 	.short	0x00ff


	//----- nvinfo : EIATTR_NUM_BARRIERS
	.align		4
        /*0050*/ 	.byte	0x02, 0x4c
        /*0052*/ 	.byte	0x01
	.zero		1


	//----- nvinfo : EIATTR_MERCURY_ISA_VERSION
	.align		4
        /*0054*/ 	.byte	0x03, 0x5f
        /*0056*/ 	.short	0x0000


	//----- nvinfo : EIATTR_COOP_GROUP_MASK_REGIDS
	.align		4
        /*0058*/ 	.byte	0x04, 0x29
        /*005a*/ 	.short	(.L_411 - .L_410)


	//   ....[0]....
.L_410:
        /*005c*/ 	.word	0xffffffff


	//   ....[1]....
        /*0060*/ 	.word	0xffffffff


	//   ....[2]....
        /*0064*/ 	.word	0xffffffff


	//   ....[3]....
        /*0068*/ 	.word	0xffffffff


	//   ....[4]....
        /*006c*/ 	.word	0xffffffff


	//   ....[5]....
        /*0070*/ 	.word	0xffffffff


	//   ....[6]....
        /*0074*/ 	.word	0xffffffff


	//   ....[7]....
        /*0078*/ 	.word	0xffffffff


	//   ....[8]....
        /*007c*/ 	.word	0xffffffff


	//   ....[9]....
        /*0080*/ 	.word	0xffffffff


	//   ....[10]....
        /*0084*/ 	.word	0xffffffff


	//   ....[11]....
        /*0088*/ 	.word	0xffffffff


	//   ....[12]....
        /*008c*/ 	.word	0xffffffff


	//   ....[13]....
        /*0090*/ 	.word	0xffffffff


	//   ....[14]....
        /*0094*/ 	.word	0xffffffff


	//   ....[15]....
        /*0098*/ 	.word	0xffffffff


	//   ....[16]....
        /*009c*/ 	.word	0xffffffff


	//   ....[17]....
        /*00a0*/ 	.word	0xffffffff


	//   ....[18]....
        /*00a4*/ 	.word	0xffffffff


	//   ....[19]....
        /*00a8*/ 	.word	0xffffffff


	//   ....[20]....
        /*00ac*/ 	.word	0xffffffff


	//   ....[21]....
        /*00b0*/ 	.word	0xffffffff


	//   ....[22]....
        /*00b4*/ 	.word	0xffffffff


	//   ....[23]....
        /*00b8*/ 	.word	0xffffffff


	//   ....[24]....
        /*00bc*/ 	.word	0xffffffff


	//   ....[25]....
        /*00c0*/ 	.word	0xffffffff


	//   ....[26]....
        /*00c4*/ 	.word	0xffffffff


	//   ....[27]....
        /*00c8*/ 	.word	0xffffffff


	//   ....[28]....
        /*00cc*/ 	.word	0xffffffff


	//   ....[29]....
        /*00d0*/ 	.word	0xffffffff


	//----- nvinfo : EIATTR_COOP_GROUP_INSTR_OFFSETS
	.align		4
.L_411:
        /*00d4*/ 	.byte	0x04, 0x28
        /*00d6*/ 	.short	(.L_413 - .L_412)


	//   ....[0]....
.L_412:
        /*00d8*/ 	.word	0x00003160


	//   ....[1]....
        /*00dc*/ 	.word	0x00003170


	//   ....[2]....
        /*00e0*/ 	.word	0x00003180


	//   ....[3]....
        /*00e4*/ 	.word	0x00003190


	//   ....[4]....
        /*00e8*/ 	.word	0x000031a0


	//   ....[5]....
        /*00ec*/ 	.word	0x000031b0


	//   ....[6]....
        /*00f0*/ 	.word	0x00003220


	//   ....[7]....
        /*00f4*/ 	.word	0x00003230


	//   ....[8]....
        /*00f8*/ 	.word	0x00003240


	//   ....[9]....
        /*00fc*/ 	.word	0x00003250


	//   ....[10]....
        /*0100*/ 	.word	0x00003260


	//   ....[11]....
        /*0104*/ 	.word	0x00003270


	//   ....[12]....
        /*0108*/ 	.word	0x000032e0


	//   ....[13]....
        /*010c*/ 	.word	0x000032f0


	//   ....[14]....
        /*0110*/ 	.word	0x00003300


	//   ....[15]....
        /*0114*/ 	.word	0x00003310


	//   ....[16]....
        /*0118*/ 	.word	0x00003320


	//   ....[17]....
        /*011c*/ 	.word	0x00003330


	//   ....[18]....
        /*0120*/ 	.word	0x000033a0


	//   ....[19]....
        /*0124*/ 	.word	0x000033b0


	//   ....[20]....
        /*0128*/ 	.word	0x000033c0


	//   ....[21]....
        /*012c*/ 	.word	0x000033d0


	//   ....[22]....
        /*0130*/ 	.word	0x000033e0


	//   ....[23]....
        /*0134*/ 	.word	0x000033f0


	//   ....[24]....
        /*0138*/ 	.word	0x00003460


	//   ....[25]....
        /*013c*/ 	.word	0x00003470


	//   ....[26]....
        /*0140*/ 	.word	0x00003480


	//   ....[27]....
        /*0144*/ 	.word	0x00003490


	//   ....[28]....
        /*0148*/ 	.word	0x000034a0


	//   ....[29]....
        /*014c*/ 	.word	0x000034b0


	//----- nvinfo : EIATTR_EXIT_INSTR_OFFSETS
	.align		4
.L_413:
        /*0150*/ 	.byte	0x04, 0x1c
        /*0152*/ 	.short	(.L_415 - .L_414)


	//   ....[0]....
.L_414:
        /*0154*/ 	.word	0x000035e0


	//   ....[1]....
        /*0158*/ 	.word	0x000038a0


	//----- nvinfo : EIATTR_MAX_THREADS
	.align		4
.L_415:
        /*015c*/ 	.byte	0x04, 0x05
        /*015e*/ 	.short	(.L_417 - .L_416)
.L_416:
        /*0160*/ 	.word	0x00000080
        /*0164*/ 	.word	0x00000001
        /*0168*/ 	.word	0x00000001
.L_417:


//--------------------- .nv.info._Z30router_gemm_kernel_bf16_outputI13__nv_bfloat16Li128ELi8ELi5ELi384ELi7168EEvPS0_PKT_S4_ --------------------------
	.section	.nv.info._Z30router_gemm_kernel_bf16_outputI13__nv_bfloat16Li128ELi8ELi5ELi384ELi7168EEvPS0_PKT_S4_,"",@"SHT_CUDA_INFO"
	.sectionflags	@""
	.align	4


	//----- nvinfo : EIATTR_CUDA_API_VERSION
	.align		4
        /*0000*/ 	.byte	0x04, 0x37
        /*0002*/ 	.short	(.L_419 - .L_418)
.L_418:
        /*0004*/ 	.word	0x00000082


	//----- nvinfo : EIATTR_SW2861232_WAR
	.align		4
.L_419:
        /*0008*/ 	.byte	0x01, 0x35
	.zero		2


	//----- nvinfo : EIATTR_PARAM_CBANK
	.align		4
        /*000c*/ 	.byte	0x04, 0x0a
        /*000e*/ 	.short	(.L_421 - .L_420)
	.align		4
.L_420:
        /*0010*/ 	.word	index@(.nv.constant0._Z30router_gemm_kernel_bf16_outputI13__nv_bfloat16Li128ELi8ELi5ELi384ELi7168EEvPS0_PKT_S4_)
        /*0014*/ 	.short	0x0160
        /*0016*/ 	.short	0x0018


	//----- nvinfo : EIATTR_CBANK_PARAM_SIZE
	.align		4
.L_421:
        /*0018*/ 	.byte	0x03, 0x19
        /*001a*/ 	.short	0x0018


	//----- nvinfo : EIATTR_KPARAM_INFO
	.align		4
        /*001c*/ 	.byte	0x04, 0x17
        /*001e*/ 	.short	(.L_423 - .L_422)
.L_422:
        /*0020*/ 	.word	0x00000000
        /*0024*/ 	.short	0x0002
        /*0026*/ 	.short	0x0010
        /*0028*/ 	.byte	0x00, 0xf0, 0x21, 0x00


	//----- nvinfo : EIATTR_KPARAM_INFO
	.align		4
.L_423:
        /*002c*/ 	.byte	0x04, 0x17
        /*002e*/ 	.short	(.L_425 - .L_424)
.L_424:
        /*0030*/ 	.word	0x00000000
        /*0034*/ 	.short	0x0001
        /*0036*/ 	.short	0x0008
        /*0038*/ 	.byte	0x00, 0xf0, 0x21, 0x00


	//----- nvinfo : EIATTR_KPARAM_INFO
	.align		4
.L_425:
        /*003c*/ 	.byte	0x04, 0x17
        /*003e*/ 	.short	(.L_427 - .L_426)
.L_426:
        /*0040*/ 	.word	0x00000000
        /*0044*/ 	.short	0x0000
        /*0046*/ 	.short	0x0000
        /*0048*/ 	.byte	0x00, 0xf0, 0x21, 0x00


	//----- nvinfo : EIATTR_MAXREG_COUNT
	.align		4
.L_427:
        /*004c*/ 	.byte	0x03, 0x1b
        /*004e*/ 	.short	0x00ff


	//----- nvinfo : EIATTR_NUM_BARRIERS
	.align		4
        /*0050*/ 	.byte	0x02, 0x4c
        /*0052*/ 	.byte	0x01
	.zero		1


	//----- nvinfo : EIATTR_MERCURY_ISA_VERSION
	.align		4
        /*0054*/ 	.byte	0x03, 0x5f
        /*0056*/ 	.short	0x0000


	//----- nvinfo : EIATTR_COOP_GROUP_MASK_REGIDS
	.align		4
        /*0058*/ 	.byte	0x04, 0x29
        /*005a*/ 	.short	(.L_429 - .L_428)


	//   ....[0]....
.L_428:
        /*005c*/ 	.word	0xffffffff


	//   ....[1]....
        /*0060*/ 	.word	0xffffffff


	//   ....[2]....
        /*0064*/ 	.word	0xffffffff


	//   ....[3]....
        /*0068*/ 	.word	0xffffffff


	//   ....[4]....
        /*006c*/ 	.word	0xffffffff


	//   ....[5]....
        /*0070*/ 	.word	0xffffffff


	//   ....[6]....
        /*0074*/ 	.word	0xffffffff


	//   ....[7]....
        /*0078*/ 	.word	0xffffffff


	//   ....[8]....
        /*007c*/ 	.word	0xffffffff


	//   ....[9]....
        /*0080*/ 	.word	0xffffffff


	//   ....[10]....
        /*0084*/ 	.word	0xffffffff


	//   ....[11]....
        /*0088*/ 	.word	0xffffffff


	//   ....[12]....
        /*008c*/ 	.word	0xffffffff


	//   ....[13]....
        /*0090*/ 	.word	0xffffffff


	//   ....[14]....
        /*0094*/ 	.word	0xffffffff


	//   ....[15]....
        /*0098*/ 	.word	0xffffffff


	//   ....[16]....
        /*009c*/ 	.word	0xffffffff


	//   ....[17]....
        /*00a0*/ 	.word	0xffffffff


	//   ....[18]....
        /*00a4*/ 	.word	0xffffffff


	//   ....[19]....
        /*00a8*/ 	.word	0xffffffff


	//   ....[20]....
        /*00ac*/ 	.word	0xffffffff


	//   ....[21]....
        /*00b0*/ 	.word	0xffffffff


	//   ....[22]....
        /*00b4*/ 	.word	0xffffffff


	//   ....[23]....
        /*00b8*/ 	.word	0xffffffff


	//   ....[24]....
        /*00bc*/ 	.word	0xffffffff


	//----- nvinfo : EIATTR_COOP_GROUP_INSTR_OFFSETS
	.align		4
.L_429:
        /*00c0*/ 	.byte	0x04, 0x28
        /*00c2*/ 	.short	(.L_431 - .L_430)


	//   ....[0]....
.L_430:
        /*00c4*/ 	.word	0x000029f0


	//   ....[1]....
        /*00c8*/ 	.word	0x00002a00


	//   ....[2]....
        /*00cc*/ 	.word	0x00002a10


	//   ....[3]....
        /*00d0*/ 	.word	0x00002a20


	//   ....[4]....
        /*00d4*/ 	.word	0x00002a30


	//   ....[5]....
        /*00d8*/ 	.word	0x00002a80


	//   ....[6]....
        /*00dc*/ 	.word	0x00002aa0


	//   ....[7]....
        /*00e0*/ 	.word	0x00002ab0


	//   ....[8]....
        /*00e4*/ 	.word	0x00002ac0


	//   ....[9]....
        /*00e8*/ 	.word	0x00002ad0


	//   ....[10]....
        /*00ec*/ 	.word	0x00002b10


	//   ....[11]....
        /*00f0*/ 	.word	0x00002b40


	//   ....[12]....
        /*00f4*/ 	.word	0x00002b50


	//   ....[13]....
        /*00f8*/ 	.word	0x00002b60


	//   ....[14]....
        /*00fc*/ 	.word	0x00002b70


	//   ....[15]....
        /*0100*/ 	.word	0x00002bc0


	//   ....[16]....
        /*0104*/ 	.word	0x00002be0


	//   ....[17]....
        /*0108*/ 	.word	0x00002bf0


	//   ....[18]....
        /*010c*/ 	.word	0x00002c00


	//   ....[19]....
        /*0110*/ 	.word	0x00002c10


	//   ....[20]....
        /*0114*/ 	.word	0x00002c60


	//   ....[21]....
        /*0118*/ 	.word	0x00002c80


	//   ....[22]....
        /*011c*/ 	.word	0x00002c90


	//   ....[23]....
        /*0120*/ 	.word	0x00002ca0


	//   ....[24]....
        /*0124*/ 	.word	0x00002cb0


	//----- nvinfo : EIATTR_EXIT_INSTR_OFFSETS
	.align		4
.L_431:
        /*0128*/ 	.byte	0x04, 0x1c
        /*012a*/ 	.short	(.L_433 - .L_432)


	//   ....[0]....
.L_432:
        /*012c*/ 	.word	0x00002dc0


	//   ....[1]....
        /*0130*/ 	.word	0x00003010


	//----- nvinfo : EIATTR_MAX_THREADS
	.align		4
.L_433:
        /*0134*/ 	.byte	0x04, 0x05
        /*0136*/ 	.short	(.L_435 - .L_434)
.L_434:
        /*0138*/ 	.word	0x00000080
        /*013c*/ 	.word	0x00000001
        /*0140*/ 	.word	0x00000001
.L_435:


//--------------------- .nv.info._Z30router_gemm_kernel_bf16_outputI13__nv_bfloat16Li128ELi8ELi4ELi384ELi7168EEvPS0_PKT_S4_ --------------------------
	.section	.nv.info._Z30router_gemm_kernel_bf16_outputI13__nv_bfloat16Li128ELi8ELi4ELi384ELi7168EEvPS0_PKT_S4_,"",@"SHT_CUDA_INFO"
	.sectionflags	@""
	.align	4


	//----- nvinfo : EIATTR_CUDA_API_VERSION
	.align		4
        /*0000*/ 	.byte	0x04, 0x37
        /*0002*/ 	.short	(.L_437 - .L_436)
.L_436:
        /*0004*/ 	.word	0x00000082


	//----- nvinfo : EIATTR_SW2861232_WAR
	.align		4
.L_437:
        /*0008*/ 	.byte	0x01, 0x35
	.zero		2


	//----- nvinfo : EIATTR_PARAM_CBANK
	.align		4
        /*000c*/ 	.byte	0x04, 0x0a
        /*000e*/ 	.short	(.L_439 - .L_438)
	.align		4
.L_438:
        /*0010*/ 	.word	index@(.nv.constant0._Z30router_gemm_kernel_bf16_outputI13__nv_bfloat16Li128ELi8ELi4ELi384ELi7168EEvPS0_PKT_S4_)
        /*0014*/ 	.short	0x0160
        /*0016*/ 	.short	0x0018


	//----- nvinfo : EIATTR_CBANK_PARAM_SIZE
	.align		4
.L_439:
        /*0018*/ 	.byte	0x03, 0x19
        /*001a*/ 	.short	0x0018


	//----- nvinfo : EIATTR_KPARAM_INFO
	.align		4
        /*001c*/ 	.byte	0x04, 0x17
        /*001e*/ 	.short	(.L_441 - .L_440)
.L_440:
        /*0020*/ 	.word	0x00000000
        /*0024*/ 	.short	0x0002
        /*0026*/ 	.short	0x0010
        /*0028*/ 	.byte	0x00, 0xf0, 0x21, 0x00


	//----- nvinfo : EIATTR_KPARAM_INFO
	.align		4
.L_441:
        /*002c*/ 	.byte	0x04, 0x17
        /*002e*/ 	.short	(.L_443 - .L_442)
.L_442:
        /*0030*/ 	.word	0x00000000
        /*0034*/ 	.short	0x0001
        /*0036*/ 	.short	0x0008
        /*0038*/ 	.byte	0x00, 0xf0, 0x21, 0x00


	//----- nvinfo : EIATTR_KPARAM_INFO
	.align		4
.L_443:
        /*003c*/ 	.byte	0x04, 0x17
        /*003e*/ 	.short	(.L_445 - .L_444)
.L_444:
        /*0040*/ 	.word	0x00000000
        /*0044*/ 	.short	0x0000
        /*0046*/ 	.short	0x0000
        /*0048*/ 	.byte	0x00, 0xf0, 0x21, 0x00


	//----- nvinfo : EIATTR_MAXREG_COUNT
	.align		4
.L_445:
        /*004c*/ 	.byte	0x03, 0x1b
        /*004e*/ 	.short	0x00ff


	//----- nvinfo : EIATTR_NUM_BARRIERS
	.align		4
        /*0050*/ 	.byte	0x02, 0x4c
        /*0052*/ 	.byte	0x01
	.zero		1


	//----- nvinfo : EIATTR_MERCURY_ISA_VERSION
	.align		4
        /*0054*/ 	.byte	0x03, 0x5f
        /*0056*/ 	.short	0x0000


	//----- nvinfo : EIATTR_COOP_GROUP_MASK_REGIDS
	.align		4
        /*0058*/ 	.byte	0x04, 0x29
        /*005a*/ 	.short	(.L_447 - .L_446)


	//   ....[0]....
.L_446:
        /*005c*/ 	.word	0xffffffff


	//   ....[1]....
        /*0060*/ 	.word	0xffffffff


	//   ....[2]....
        /*0064*/ 	.word	0xffffffff


	//   ....[3]....
        /*0068*/ 	.word	0xffffffff


	//   ....[4]....
        /*006c*/ 	.word	0xffffffff


	//   ....[5]....
        /*0070*/ 	.word	0xffffffff


	//   ....[6]....
        /*0074*/ 	.word	0xffffffff


	//   ....[7]....
        /*0078*/ 	.word	0xffffffff


	//   ....[8]....
        /*007c*/ 	.word	0xffffffff


	//   ....[9]....
        /*0080*/ 	.word	0xffffffff


	//   ....[10]....
        /*0084*/ 	.word	0xffffffff


	//   ....[11]....
        /*0088*/ 	.word	0xffffffff


	//   ....[12]....
        /*008c*/ 	.word	0xffffffff


	//   ....[13]....
        /*0090*/ 	.word	0xffffffff


	//   ....[14]....
        /*0094*/ 	.word	0xffffffff


	//   ....[15]....
        /*0098*/ 	.word	0xffffffff


	//   ....[16]....
        /*009c*/ 	.word	0xffffffff


	//   ....[17]....
        /*00a0*/ 	.word	0xffffffff


	//   ....[18]....
        /*00a4*/ 	.word	0xffffffff


	//   ....[19]....
        /*00a8*/ 	.word	0xffffffff


	//----- nvinfo : EIATTR_COOP_GROUP_INSTR_OFFSETS
	.align		4
.L_447:
        /*00ac*/ 	.byte	0x04, 0x28
        /*00ae*/ 	.short	(.L_449 - .L_448)


	//   ....[0]....
.L_448:
        /*00b0*/ 	.word	0x00002280


	//   ....[1]....
        /*00b4*/ 	.word	0x00002290


	//   ....[2]....
        /*00b8*/ 	.word	0x000022a0


	//   ....[3]....
        /*00bc*/ 	.word	0x000022b0


	//   ....[4]....
        /*00c0*/ 	.word	0x00002300


	//   ....[5]....
        /*00c4*/ 	.word	0x00002310


	//   ....[6]....
        /*00c8*/ 	.word	0x00002320


	//   ....[7]....
        /*00cc*/ 	.word	0x00002330


	//   ....[8]....
        /*00d0*/ 	.word	0x00002380


	//   ....[9]....
        /*00d4*/ 	.word	0x00002390


	//   ....[10]....
        /*00d8*/ 	.word	0x000023a0


	//   ....[11]....
        /*00dc*/ 	.word	0x000023b0


	//   ....[12]....
        /*00e0*/ 	.word	0x00002400


	//   ....[13]....
        /*00e4*/ 	.word	0x00002410


	//   ....[14]....
        /*00e8*/ 	.word	0x00002420


	//   ....[15]....
        /*00ec*/ 	.word	0x00002430


	//   ....[16]....
        /*00f0*/ 	.word	0x00002480


	//   ....[17]....
        /*00f4*/ 	.word	0x00002490


	//   ....[18]....
        /*00f8*/ 	.word	0x000024a0


	//   ....[19]....
        /*00fc*/ 	.word	0x000024b0


	//----- nvinfo : EIATTR_EXIT_INSTR_OFFSETS
	.align		4
.L_449:
        /*0100*/ 	.byte	0x04, 0x1c
        /*0102*/ 	.short	(.L_451 - .L_450)


	//   ....[0]....
.L_450:
        /*0104*/ 	.word	0x000025a0


	//   ....[1]....
        /*0108*/ 	.word	0x00002780


	//----- nvinfo : EIATTR_MAX_THREADS
	.align		4
.L_451:
        /*010c*/ 	.byte	0x04, 0x05
        /*010e*/ 	.short	(.L_453 - .L_452)
.L_452:
        /*0110*/ 	.word	0x00000080
        /*0114*/ 	.word	0x00000001
        /*0118*/ 	.word	0x00000001
.L_453:


//--------------------- .nv.info._Z30router_gemm_kernel_bf16_outputI13__nv_bfloat16Li128ELi8ELi3ELi384ELi7168EEvPS0_PKT_S4_ --------------------------
	.section	.nv.info._Z30router_gemm_kernel_bf16_outputI13__nv_bfloat16Li128ELi8ELi3ELi384ELi7168EEvPS0_PKT_S4_,"",@"SHT_CUDA_INFO"
	.sectionflags	@""
	.align	4


	//----- nvinfo : EIATTR_CUDA_API_VERSION
	.align		4
        /*0000*/ 	.byte	0x04, 0x37
        /*0002*/ 	.short	(.L_455 - .L_454)
.L_454:
        /*0004*/ 	.word	0x00000082


	//----- nvinfo : EIATTR_SW2861232_WAR
	.align		4
.L_455:
        /*0008*/ 	.byte	0x01, 0x35
	.zero		2


	//----- nvinfo : EIATTR_PARAM_CBANK
	.align		4
        /*000c*/ 	.byte	0x04, 0x0a
        /*000e*/ 	.short	(.L_457 - .L_456)
	.align		4
.L_456:
        /*0010*/ 	.word	index@(.nv.constant0._Z30router_gemm_kernel_bf16_outputI13__nv_bfloat16Li128ELi8ELi3ELi384ELi7168EEvPS0_PKT_S4_)
        /*0014*/ 	.short	0x0160
        /*0016*/ 	.short	0x0018


	//----- nvinfo : EIATTR_CBANK_PARAM_SIZE
	.align		4
.L_457:
        /*0018*/ 	.byte	0x03, 0x19
        /*001a*/ 	.short	0x0018


	//----- nvinfo : EIATTR_KPARAM_INFO
	.align		4
        /*001c*/ 	.byte	0x04, 0x17
        /*001e*/ 	.short	(.L_459 - .L_458)
.L_458:
        /*0020*/ 	.word	0x00000000
        /*0024*/ 	.short	0x0002
        /*0026*/ 	.short	0x0010
        /*0028*/ 	.byte	0x00, 0xf0, 0x21, 0x00


	//----- nvinfo : EIATTR_KPARAM_INFO
	.align		4
.L_459:
        /*002c*/ 	.byte	0x04, 0x17
        /*002e*/ 	.short	(.L_461 - .L_460)
.L_460:
        /*0030*/ 	.word	0x00000000
        /*0034*/ 	.short	0x0001
        /*0036*/ 	.short	0x0008
        /*0038*/ 	.byte	0x00, 0xf0, 0x21, 0x00


	//----- nvinfo : EIATTR_KPARAM_INFO
	.align		4
.L_461:
        /*003c*/ 	.byte	0x04, 0x17
        /*003e*/ 	.short	(.L_463 - .L_462)
.L_462:
        /*0040*/ 	.word	0x00000000
        /*0044*/ 	.short	0x0000
        /*0046*/ 	.short	0x0000
        /*0048*/ 	.byte	0x00, 0xf0, 0x21, 0x00


	//----- nvinfo : EIATTR_MAXREG_COUNT
	.align		4
.L_463:
        /*004c*/ 	.byte	0x03, 0x1b
        /*004e*/ 	.short	0x00ff


	//----- nvinfo : EIATTR_NUM_BARRIERS
	.align		4
        /*0050*/ 	.byte	0x02, 0x4c
        /*0052*/ 	.byte	0x01
	.zero		1


	//----- nvinfo : EIATTR_MERCURY_ISA_VERSION
	.align		4
        /*0054*/ 	.byte	0x03, 0x5f
        /*0056*/ 	.short	0x0000


	//----- nvinfo : EIATTR_COOP_GROUP_MASK_REGIDS
	.align		4
        /*0058*/ 	.byte	0x04, 0x29
        /*005a*/ 	.short	(.L_465 - .L_464)


	//   ....[0]....
.L_464:
        /*005c*/ 	.word	0xffffffff


	//   ....[1]....
        /*0060*/ 	.word	0xffffffff


	//   ....[2]....
        /*0064*/ 	.word	0xffffffff


	//   ....[3]....
        /*0068*/ 	.word	0xffffffff


	//   ....[4]....
        /*006c*/ 	.word	0xffffffff


	//   ....[5]....
        /*0070*/ 	.word	0xffffffff


	//   ....[6]....
        /*0074*/ 	.word	0xffffffff


	//   ....[7]....
        /*0078*/ 	.word	0xffffffff


	//   ....[8]....
        /*007c*/ 	.word	0xffffffff


	//   ....[9]....
        /*0080*/ 	.word	0xffffffff


	//   ....[10]....
        /*0084*/ 	.word	0xffffffff


	//   ....[11]....
        /*0088*/ 	.word	0xffffffff


	//   ....[12]....
        /*008c*/ 	.word	0xffffffff


	//   ....[13]....
        /*0090*/ 	.word	0xffffffff


	//   ....[14]....
        /*0094*/ 	.word	0xffffffff


	//----- nvinfo : EIATTR_COOP_GROUP_INSTR_OFFSETS
	.align		4
.L_465:
        /*0098*/ 	.byte	0x04, 0x28
        /*009a*/ 	.short	(.L_467 - .L_466)


	//   ....[0]....
.L_466:
        /*009c*/ 	.word	0x00001b10


	//   ....[1]....
        /*00a0*/ 	.word	0x00001b20


	//   ....[2]....
        /*00a4*/ 	.word	0x00001b30


	//   ....[3]....
        /*00a8*/ 	.word	0x00001b70


	//   ....[4]....
        /*00ac*/ 	.word	0x00001b80


	//   ....[5]....
        /*00b0*/ 	.word	0x00001b90


	//   ....[6]....
        /*00b4*/ 	.word	0x00001bd0


	//   ....[7]....
        /*00b8*/ 	.word	0x00001be0


	//   ....[8]....
        /*00bc*/ 	.word	0x00001bf0


	//   ....[9]....
        /*00c0*/ 	.word	0x00001c30


	//   ....[10]....
        /*00c4*/ 	.word	0x00001c40


	//   ....[11]....
        /*00c8*/ 	.word	0x00001c50


	//   ....[12]....
        /*00cc*/ 	.word	0x00001c90


	//   ....[13]....
        /*00d0*/ 	.word	0x00001ca0


	//   ....[14]....
        /*00d4*/ 	.word	0x00001cb0


	//----- nvinfo : EIATTR_EXIT_INSTR_OFFSETS
	.align		4
.L_467:
        /*00d8*/ 	.byte	0x04, 0x1c
        /*00da*/ 	.short	(.L_469 - .L_468)


	//   ....[0]....
.L_468:
        /*00dc*/ 	.word	0x00001d80


	//   ....[1]....
        /*00e0*/ 	.word	0x00001ef0


	//----- nvinfo : EIATTR_MAX_THREADS
	.align		4
.L_469:
        /*00e4*/ 	.byte	0x04, 0x05
        /*00e6*/ 	.short	(.L_471 - .L_470)
.L_470:
        /*00e8*/ 	.word	0x00000080
        /*00ec*/ 	.word	0x00000001
        /*00f0*/ 	.word	0x00000001
.L_471:


//--------------------- .nv.info._Z30router_gemm_kernel_bf16_outputI13__nv_bfloat16Li128ELi8ELi2ELi384ELi7168EEvPS0_PKT_S4_ --------------------------
	.section	.nv.info._Z30router_gemm_kernel_bf16_outputI13__nv_bfloat16Li128ELi8ELi2ELi384ELi7168EEvPS0_PKT_S4_,"",@"SHT_CUDA_INFO"
	.sectionflags	@""
	.align	4


	//----- nvinfo : EIATTR_CUDA_API_VERSION
	.align		4
        /*0000*/ 	.byte	0x04, 0x37
        /*0002*/ 	.short	(.L_473 - .L_472)
.L_472:
        /*0004*/ 	.word	0x00000082


	//----- nvinfo : EIATTR_SW2861232_WAR
	.align		4
.L_473:
        /*0008*/ 	.byte	0x01, 0x35
	.zero		2


	//----- nvinfo : EIATTR_PARAM_CBANK
	.align		4
        /*000c*/ 	.byte	0x04, 0x0a
        /*000e*/ 	.short	(.L_475 - .L_474)
	.align		4
.L_474:
        /*0010*/ 	.word	index@(.nv.constant0._Z30router_gemm_kernel_bf16_outputI13__nv_bfloat16Li128ELi8ELi2ELi384ELi7168EEvPS0_PKT_S4_)
        /*0014*/ 	.short	0x0160
        /*0016*/ 	.short	0x0018


	//----- nvinfo : EIATTR_CBANK_PARAM_SIZE
	.align		4
.L_475:
        /*0018*/ 	.byte	0x03, 0x19
        /*001a*/ 	.short	0x0018


	//----- nvinfo : EIATTR_KPARAM_INFO
	.align		4
        /*001c*/ 	.byte	0x04, 0x17
        /*001e*/ 	.short	(.L_477 - .L_476)
.L_476:
        /*0020*/ 	.word	0x00000000
        /*0024*/ 	.short	0x0002
        /*0026*/ 	.short	0x0010
        /*0028*/ 	.byte	0x00, 0xf0, 0x21, 0x00


	//----- nvinfo : EIATTR_KPARAM_INFO
	.align		4
.L_477:
        /*002c*/ 	.byte	0x04, 0x17
        /*002e*/ 	.short	(.L_479 - .L_478)
.L_478:
        /*0030*/ 	.word	0x00000000
        /*0034*/ 	.short	0x0001
        /*0036*/ 	.short	0x0008
        /*0038*/ 	.byte	0x00, 0xf0, 0x21, 0x00


	//----- nvinfo : EIATTR_KPARAM_INFO
	.align		4
.L_479:
        /*003c*/ 	.byte	0x04, 0x17
        /*003e*/ 	.short	(.L_481 - .L_480)
.L_480:
        /*0040*/ 	.word	0x00000000
        /*0044*/ 	.short	0x0000
        /*0046*/ 	.short	0x0000
        /*0048*/ 	.byte	0x00, 0xf0, 0x21, 0x00


	//----- nvinfo : EIATTR_MAXREG_COUNT
	.align		4
.L_481:
        /*004c*/ 	.byte	0x03, 0x1b
        /*004e*/ 	.short	0x00ff


	//----- nvinfo : EIATTR_NUM_BARRIERS
	.align		4
        /*0050*/ 	.byte	0x02, 0x4c
        /*0052*/ 	.byte	0x01
	.zero		1


	//----- nvinfo : EIATTR_MERCURY_ISA_VERSION
	.align		4
        /*0054*/ 	.byte	0x03, 0x5f
        /*0056*/ 	.short	0x0000


	//----- nvinfo : EIATTR_COOP_GROUP_MASK_REGIDS
	.align		4
        /*0058*/ 	.byte	0x04, 0x29
        /*005a*/ 	.short	(.L_483 - .L_482)


	//   ....[0]....
.L_482:
        /*005c*/ 	.word	0xffffffff


	//   ....[1]....
        /*0060*/ 	.word	0xffffffff


	//   ....[2]....
        /*0064*/ 	.word	0xffffffff


	//   ....[3]....
        /*0068*/ 	.word	0xffffffff


	//   ....[4]....
        /*006c*/ 	.word	0xffffffff


	//   ....[5]....
        /*0070*/ 	.word	0xffffffff


	//   ....[6]....
        /*0074*/ 	.word	0xffffffff


	//   ....[7]....
        /*0078*/ 	.word	0xffffffff


	//   ....[8]....
        /*007c*/ 	.word	0xffffffff


	//   ....[9]....
        /*0080*/ 	.word	0xffffffff


	//----- nvinfo : EIATTR_COOP_GROUP_INSTR_OFFSETS
	.align		4
.L_483:
        /*0084*/ 	.byte	0x04, 0x28
        /*0086*/ 	.short	(.L_485 - .L_484)


	//   ....[0]....
.L_484:
        /*0088*/ 	.word	0x000013a0


	//   ....[1]....
        /*008c*/ 	.word	0x000013b0


	//   ....[2]....
        /*0090*/ 	.word	0x000013e0


	//   ....[3]....
        /*0094*/ 	.word	0x000013f0


	//   ....[4]....
        /*0098*/ 	.word	0x00001420


	//   ....[5]....
        /*009c*/ 	.word	0x00001430


	//   ....[6]....
        /*00a0*/ 	.word	0x00001460


	//   ....[7]....
        /*00a4*/ 	.word	0x00001470


	//   ....[8]....
        /*00a8*/ 	.word	0x000014b0


	//   ....[9]....
        /*00ac*/ 	.word	0x000014c0


	//----- nvinfo : EIATTR_EXIT_INSTR_OFFSETS
	.align		4
.L_485:
        /*00b0*/ 	.byte	0x04, 0x1c
        /*00b2*/ 	.short	(.L_487 - .L_486)


	//   ....[0]....
.L_486:
        /*00b4*/ 	.word	0x00001560


	//   ....[1]....
        /*00b8*/ 	.word	0x00001660


	//----- nvinfo : EIATTR_MAX_THREADS
	.align		4
.L_487:
        /*00bc*/ 	.byte	0x04, 0x05
        /*00be*/ 	.short	(.L_489 - .L_488)
.L_488:
        /*00c0*/ 	.word	0x00000080
        /*00c4*/ 	.word	0x00000001
        /*00c8*/ 	.word	0x00000001
.L_489:


//--------------------- .nv.info._Z30router_gemm_kernel_bf16_outputI13__nv_bfloat16Li128ELi8ELi1ELi384ELi7168EEvPS0_PKT_S4_ --------------------------
	.section	.nv.info._Z30router_gemm_kernel_bf16_outputI13__nv_bfloat16Li128ELi8ELi1ELi384ELi7168EEvPS0_PKT_S4_,"",@"SHT_CUDA_INFO"
	.sectionflags	@""
	.align	4


	//----- nvinfo : EIATTR_CUDA_API_VERSION
	.align		4
        /*0000*/ 	.byte	0x04, 0x37
        /*0002*/ 	.short	(.L_491 - .L_490)
.L_490:
        /*0004*/ 	.word	0x00000082


	//----- nvinfo : EIATTR_SW2861232_WAR
	.align		4
.L_491:
        /*0008*/ 	.byte	0x01, 0x35
	.zero		2


	//----- nvinfo : EIATTR_PARAM_CBANK
	.align		4
        /*000c*/ 	.byte	0x04, 0x0a
        /*000e*/ 	.short	(.L_493 - .L_492)
	.align		4
.L_492:
        /*0010*/ 	.word	index@(.nv.constant0._Z30router_gemm_kernel_bf16_outputI13__nv_bfloat16Li128ELi8ELi1ELi384ELi7168EEvPS0_PKT_S4_)
        /*0014*/ 	.short	0x0160
        /*0016*/ 	.short	0x0018


	//----- nvinfo : EIATTR_CBANK_PARAM_SIZE
	.align		4
.L_493:
        /*0018*/ 	.byte	0x03, 0x19
        /*001a*/ 	.short	0x0018


	//----- nvinfo : EIATTR_KPARAM_INFO
	.align		4
        /*001c*/ 	.byte	0x04, 0x17
        /*001e*/ 	.short	(.L_495 - .L_494)
.L_494:
        /*0020*/ 	.word	0x00000000
        /*0024*/ 	.short	0x0002
        /*0026*/ 	.short	0x0010
        /*0028*/ 	.byte	0x00, 0xf0, 0x21, 0x00


	//----- nvinfo : EIATTR_KPARAM_INFO
	.align		4
.L_495:
        /*002c*/ 	.byte	0x04, 0x17
        /*002e*/ 	.short	(.L_497 - .L_496)
.L_496:
        /*0030*/ 	.word	0x00000000
        /*0034*/ 	.short	0x0001
        /*0036*/ 	.short	0x0008
        /*0038*/ 	.byte	0x00, 0xf0, 0x21, 0x00


	//----- nvinfo : EIATTR_KPARAM_INFO
	.align		4
.L_497:
        /*003c*/ 	.byte	0x04, 0x17
        /*003e*/ 	.short	(.L_499 - .L_498)
.L_498:
        /*0040*/ 	.word	0x00000000
        /*0044*/ 	.short	0x0000
        /*0046*/ 	.short	0x0000
        /*0048*/ 	.byte	0x00, 0xf0, 0x21, 0x00


	//----- nvinfo : EIATTR_MAXREG_COUNT
	.align		4
.L_499:
        /*004c*/ 	.byte	0x03, 0x1b
        /*004e*/ 	.short	0x00ff


	//----- nvinfo : EIATTR_NUM_BARRIERS
	.align		4
        /*0050*/ 	.byte	0x02, 0x4c
        /*0052*/ 	.byte	0x01
	.zero		1


	//----- nvinfo : EIATTR_MERCURY_ISA_VERSION
	.align		4
        /*0054*/ 	.byte	0x03, 0x5f
        /*0056*/ 	.short	0x0000


	//----- nvinfo : EIATTR_COOP_GROUP_MASK_REGIDS
	.align		4
        /*0058*/ 	.byte	0x04, 0x29
        /*005a*/ 	.short	(.L_501 - .L_500)


	//   ....[0]....
.L_500:
        /*005c*/ 	.word	0xffffffff


	//   ....[1]....
        /*0060*/ 	.word	0xffffffff


	//   ....[2]....
        /*0064*/ 	.word	0xffffffff


	//   ....[3]....
        /*0068*/ 	.word	0xffffffff


	//   ....[4]....
        /*006c*/ 	.word	0xffffffff


	//----- nvinfo : EIATTR_COOP_GROUP_INSTR_OFFSETS
	.align		4
.L_501:
        /*0070*/ 	.byte	0x04, 0x28
        /*0072*/ 	.short	(.L_503 - .L_502)


	//   ....[0]....
.L_502:
        /*0074*/ 	.word	0x00000c30


	//   ....[1]....
        /*0078*/ 	.word	0x00000c50


	//   ....[2]....
        /*007c*/ 	.word	0x00000c70


	//   ....[3]....
        /*0080*/ 	.word	0x00000c90


	//   ....[4]....
        /*0084*/ 	.word	0x00000cc0


	//----- nvinfo : EIATTR_EXIT_INSTR_OFFSETS
	.align		4
.L_503:
        /*0088*/ 	.byte	0x04, 0x1c
        /*008a*/ 	.short	(.L_505 - .L_504)


	//   ....[0]....
.L_504:
        /*008c*/ 	.word	0x00000d40


	//   ....[1]....
        /*0090*/ 	.word	0x00000dd0


	//----- nvinfo : EIATTR_MAX_THREADS
	.align		4
.L_505:
        /*0094*/ 	.byte	0x04, 0x05
        /*0096*/ 	.short	(.L_507 - .L_506)
.L_506:
        /*0098*/ 	.word	0x00000080
        /*009c*/ 	.word	0x00000001
        /*00a0*/ 	.word	0x00000001
.L_507:


//--------------------- .nv.info._Z30router_gemm_kernel_bf16_outputI13__nv_bfloat16Li128ELi8ELi16ELi256ELi7168EEvPS0_PKT_S4_ --------------------------
	.section	.nv.info._Z30router_gemm_kernel_bf16_outputI13__nv_bfloat16Li128ELi8ELi16ELi256ELi7168EEvPS0_PKT_S4_,"",@"SHT_CUDA_INFO"
	.sectionflags	@""
	.align	4


	//----- nvinfo : EIATTR_CUDA_API_VERSION
	.align		4
        /*0000*/ 	.byte	0x04, 0x37
        /*0002*/ 	.short	(.L_509 - .L_508)
.L_508:
        /*0004*/ 	.word	0x00000082


	//----- nvinfo : EIATTR_SW2861232_WAR
	.align		4
.L_509:
        /*0008*/ 	.byte	0x01, 0x35
	.zero		2


	//----- nvinfo : EIATTR_PARAM_CBANK
	.align		4
        /*000c*/ 	.byte	0x04, 0x0a
        /*000e*/ 	.short	(.L_511 - .L_510)
	.align		4
.L_510:
        /*0010*/ 	.word	index@(.nv.constant0._Z30router_gemm_kernel_bf16_outputI13__nv_bfloat16Li128ELi8ELi16ELi256ELi7168EEvPS0_PKT_S4_)
        /*0014*/ 	.short	0x0160
        /*0016*/ 	.short	0x0018


	//----- nvinfo : EIATTR_CBANK_PARAM_SIZE
	.align		4
.L_511:
        /*0018*/ 	.byte	0x03, 0x19
        /*001a*/ 	.short	0x0018


	//----- nvinfo : EIATTR_KPARAM_INFO
	.align		4
        /*001c*/ 	.byte	0x04, 0x17
        /*001e*/ 	.short	(.L_513 - .L_512)
.L_512:
        /*0020*/ 	.word	0x00000000
        /*0024*/ 	.short	0x0002
        /*0026*/ 	.short	0x0010
        /*0028*/ 	.byte	0x00, 0xf0, 0x21, 0x00


	//----- nvinfo : EIATTR_KPARAM_INFO
	.align		4
.L_513:
        /*002c*/ 	.byte	0x04, 0x17
        /*002e*/ 	.short	(.L_515 - .L_514)
.L_514:
        /*0030*/ 	.word	0x00000000
        /*0034*/ 	.short	0x0001
        /*0036*/ 	.short	0x0008
        /*0038*/ 	.byte	0x00, 0xf0, 0x21, 0x00


	//----- nvinfo : EIATTR_KPARAM_INFO
	.align		4
.L_515:
        /*003c*/ 	.byte	0x04, 0x17
        /*003e*/ 	.short	(.L_517 - .L_516)
.L_516:
        /*0040*/ 	.word	0x00000000
        /*0044*/ 	.short	0x0000
        /*0046*/ 	.short	0x0000
        /*0048*/ 	.byte	0x00, 0xf0, 0x21, 0x00


	//----- nvinfo : EIATTR_MAXREG_COUNT
	.align		4
.L_517:
        /*004c*/ 	.byte	0x03, 0x1b
        /*004e*/ 	.short	0x00ff


	//----- nvinfo : EIATTR_NUM_BARRIERS
	.align		4
        /*0050*/ 	.byte	0x02, 0x4c
        /*0052*/ 	.byte	0x01
	.zero		1


	//----- nvinfo : EIATTR_MERCURY_ISA_VERSION
	.align		4
        /*0054*/ 	.byte	0x03, 0x5f
        /*0056*/ 	.short	0x0000


	//----- nvinfo : EIATTR_COOP_GROUP_MASK_REGIDS
	.align		4
        /*0058*/ 	.byte	0x04, 0x29
        /*005a*/ 	.short	(.L_519 - .L_518)


	//   ....[0]....
.L_518:
        /*005c*/ 	.word	0xffffffff


	//   ....[1]....
        /*0060*/ 	.word	0xffffffff


	//   ....[2]....
        /*0064*/ 	.word	0xffffffff


	//   ....[3]....
        /*0068*/ 	.word	0xffffffff


	//   ....[4]....
        /*006c*/ 	.word	0xffffffff


	//   ....[5]....
        /*0070*/ 	.word	0xffffffff


	//   ....[6]....
        /*0074*/ 	.word	0xffffffff


	//   ....[7]....
        /*0078*/ 	.word	0xffffffff


	//   ....[8]....
        /*007c*/ 	.word	0xffffffff


	//   ....[9]....
        /*0080*/ 	.word	0xffffffff


	//   ....[10]....
        /*0084*/ 	.word	0xffffffff


	//   ....[11]....
        /*0088*/ 	.word	0xffffffff


	//   ....[12]....
        /*008c*/ 	.word	0xffffffff


	//   ....[13]....
        /*0090*/ 	.word	0xffffffff


	//   ....[14]....
        /*0094*/ 	.word	0xffffffff


	//   ....[15]....
        /*0098*/ 	.word	0xffffffff


	//   ....[16]....
        /*009c*/ 	.word	0xffffffff


	//   ....[17]....
        /*00a0*/ 	.word	0xffffffff


	//   ....[18]....
        /*00a4*/ 	.word	0xffffffff


	//   ....[19]....
        /*00a8*/ 	.word	0xffffffff


	//   ....[20]....
        /*00ac*/ 	.word	0xffffffff


	//   ....[21]....
        /*00b0*/ 	.word	0xffffffff


	//   ....[22]....
        /*00b4*/ 	.word	0xffffffff


	//   ....[23]....
        /*00b8*/ 	.word	0xffffffff


	//   ....[24]....
        /*00bc*/ 	.word	0xffffffff


	//   ....[25]....
        /*00c0*/ 	.word	0xffffffff


	//   ....[26]....
        /*00c4*/ 	.word	0xffffffff


	//   ....[27]....
        /*00c8*/ 	.word	0xffffffff


	//   ....[28]....
        /*00cc*/ 	.word	0xffffffff


	//   ....[29]....
        /*00d0*/ 	.word	0xffffffff


	//   ....[30]....
        /*00d4*/ 	.word	0xffffffff


	//   ....[31]....
        /*00d8*/ 	.word	0xffffffff


	//   ....[32]....
        /*00dc*/ 	.word	0xffffffff


	//   ....[33]....
        /*00e0*/ 	.word	0xffffffff


	//   ....[34]....
        /*00e4*/ 	.word	0xffffffff


	//   ....[35]....
        /*00e8*/ 	.word	0xffffffff


	//   ....[36]....
        /*00ec*/ 	.word	0xffffffff


	//   ....[37]....
        /*00f0*/ 	.word	0xffffffff


	//   ....[38]....
        /*00f4*/ 	.word	0xffffffff


	//   ....[39]....
        /*00f8*/ 	.word	0xffffffff


	//   ....[40]....
        /*00fc*/ 	.word	0xffffffff


	//   ....[41]....
        /*0100*/ 	.word	0xffffffff


	//   ....[42]....
        /*0104*/ 	.word	0xffffffff


	//   ....[43]....
        /*0108*/ 	.word	0xffffffff


	//   ....[44]....
        /*010c*/ 	.word	0xffffffff


	//   ....[45]....
        /*0110*/ 	.word	0xffffffff


	//   ....[46]....
        /*0114*/ 	.word	0xffffffff


	//   ....[47]....
        /*0118*/ 	.word	0xffffffff


	//   ....[48]....
        /*011c*/ 	.word	0xffffffff


	//   ....[49]....
        /*0120*/ 	.word	0xffffffff


	//   ....[50]....
        /*0124*/ 	.word	0xffffffff


	//   ....[51]....
        /*0128*/ 	.word	0xffffffff


	//   ....[52]....
        /*012c*/ 	.word	0xffffffff


	//   ....[53]....
        /*0130*/ 	.word	0xffffffff


	//   ....[54]....
        /*0134*/ 	.word	0xffffffff


	//   ....[55]....
        /*0138*/ 	.word	0xffffffff


	//   ....[56]....
        /*013c*/ 	.word	0xffffffff


	//   ....[57]....
        /*0140*/ 	.word	0xffffffff


	//   ....[58]....
        /*0144*/ 	.word	0xffffffff


	//   ....[59]....
        /*0148*/ 	.word	0xffffffff


	//   ....[60]....
        /*014c*/ 	.word	0xffffffff


	//   ....[61]....
        /*0150*/ 	.word	0xffffffff


	//   ....[62]....
        /*0154*/ 	.word	0xffffffff


	//   ....[63]....
        /*0158*/ 	.word	0xffffffff


	//   ....[64]....
        /*015c*/ 	.word	0xffffffff


	//   ....[65]....
        /*0160*/ 	.word	0xffffffff


	//   ....[66]....
        /*0164*/ 	.word	0xffffffff


	//   ....[67]....
        /*0168*/ 	.word	0xffffffff


	//   ....[68]....
        /*016c*/ 	.word	0xffffffff


	//   ....[69]....
        /*0170*/ 	.word	0xffffffff


	//   ....[70]....
        /*0174*/ 	.word	0xffffffff


	//   ....[71]....
        /*0178*/ 	.word	0xffffffff


	//   ....[72]....
        /*017c*/ 	.word	0xffffffff


	//   ....[73]....
        /*0180*/ 	.word	0xffffffff


	//   ....[74]....
        /*0184*/ 	.word	0xffffffff


	//   ....[75]....
        /*0188*/ 	.word	0xffffffff


	//   ....[76]....
        /*018c*/ 	.word	0xffffffff


	//   ....[77]....
        /*0190*/ 	.word	0xffffffff


	//   ....[78]....
        /*0194*/ 	.word	0xffffffff


	//   ....[79]....
        /*0198*/ 	.word	0xffffffff


	//----- nvinfo : EIATTR_COOP_GROUP_INSTR_OFFSETS
	.align		4
.L_519:
        /*019c*/ 	.byte	0x04, 0x28
        /*019e*/ 	.short	(.L_521 - .L_520)


	//   ....[0]....
.L_520:
        /*01a0*/ 	.word	0x00006630


	//   ....[1]....
        /*01a4*/ 	.word	0x00006840


	//   ....[2]....
        /*01a8*/ 	.word	0x00006a50


	//   ....[3]....
        /*01ac*/ 	.word	0x00006c30


	//   ....[4]....
        /*01b0*/ 	.word	0x00006ce0


	//   ....[5]....
        /*01b4*/ 	.word	0x00006e90


	//   ....[6]....
        /*01b8*/ 	.word	0x000070b0


	//   ....[7]....
        /*01bc*/ 	.word	0x00007cf0


	//   ....[8]....
        /*01c0*/ 	.word	0x00007d10


	//   ....[9]....
        /*01c4*/ 	.word	0x00007d20


	//   ....[10]....
        /*01c8*/ 	.word	0x00007d30


	//   ....[11]....
        /*01cc*/ 	.word	0x00007d40


	//   ....[12]....
        /*01d0*/ 	.word	0x00007d50


	//   ....[13]....
        /*01d4*/ 	.word	0x00007d60


	//   ....[14]....
        /*01d8*/ 	.word	0x00007d70


	//   ....[15]....
        /*01dc*/ 	.word	0x00007d80


	//   ....[16]....
        /*01e0*/ 	.word	0x00007d90


	//   ....[17]....
        /*01e4*/ 	.word	0x00007da0


	//   ....[18]....
        /*01e8*/ 	.word	0x00007db0


	//   ....[19]....
        /*01ec*/ 	.word	0x00007dc0


	//   ....[20]....
        /*01f0*/ 	.word	0x00007dd0


	//   ....[21]....
        /*01f4*/ 	.word	0x00007ec0


	//   ....[22]....
        /*01f8*/ 	.word	0x00007ed0


	//   ....[23]....
        /*01fc*/ 	.word	0x00007ee0


	//   ....[24]....
        /*0200*/ 	.word	0x00007ef0


	//   ....[25]....
        /*0204*/ 	.word	0x00007f00


	//   ....[26]....
        /*0208*/ 	.word	0x00007f10


	//   ....[27]....
        /*020c*/ 	.word	0x00007f20


	//   ....[28]....
        /*0210*/ 	.word	0x00007f30


	//   ....[29]....
        /*0214*/ 	.word	0x00007f40


	//   ....[30]....
        /*0218*/ 	.word	0x00007f50


	//   ....[31]....
        /*021c*/ 	.word	0x00007f60


	//   ....[32]....
        /*0220*/ 	.word	0x00007f70


	//   ....[33]....
        /*0224*/ 	.word	0x00007f80


	//   ....[34]....
        /*0228*/ 	.word	0x00007f90


	//   ....[35]....
        /*022c*/ 	.word	0x00007fa0


	//   ....[36]....
        /*0230*/ 	.word	0x000080a0


	//   ....[37]....
        /*0234*/ 	.word	0x000080b0


	//   ....[38]....
        /*0238*/ 	.word	0x000080c0


	//   ....[39]....
        /*023c*/ 	.word	0x000080d0


	//   ....[40]....
        /*0240*/ 	.word	0x000080e0


	//   ....[41]....
        /*0244*/ 	.word	0x000080f0


	//   ....[42]....
        /*0248*/ 	.word	0x00008100


	//   ....[43]....
        /*024c*/ 	.word	0x00008110


	//   ....[44]....
        /*0250*/ 	.word	0x00008120


	//   ....[45]....
        /*0254*/ 	.word	0x00008130


	//   ....[46]....
        /*0258*/ 	.word	0x00008140


	//   ....[47]....
        /*025c*/ 	.word	0x00008150


	//   ....[48]....
        /*0260*/ 	.word	0x00008160


	//   ....[49]....
        /*0264*/ 	.word	0x00008170


	//   ....[50]....
        /*0268*/ 	.word	0x00008180


	//   ....[51]....
        /*026c*/ 	.word	0x00008280


	//   ....[52]....
        /*0270*/ 	.word	0x00008290


	//   ....[53]....
        /*0274*/ 	.word	0x000082a0


	//   ....[54]....
        /*0278*/ 	.word	0x000082b0


	//   ....[55]....
        /*027c*/ 	.word	0x000082c0


	//   ....[56]....
        /*0280*/ 	.word	0x000082d0


	//   ....[57]....
        /*0284*/ 	.word	0x000082e0


	//   ....[58]....
        /*0288*/ 	.word	0x000082f0


	//   ....[59]....
        /*028c*/ 	.word	0x00008300


	//   ....[60]....
        /*0290*/ 	.word	0x00008310


	//   ....[61]....
        /*0294*/ 	.word	0x00008320


	//   ....[62]....
        /*0298*/ 	.word	0x00008330


	//   ....[63]....
        /*029c*/ 	.word	0x00008340


	//   ....[64]....
        /*02a0*/ 	.word	0x00008350


	//   ....[65]....
        /*02a4*/ 	.word	0x00008360


	//   ....[66]....
        /*02a8*/ 	.word	0x00008450


	//   ....[67]....
        /*02ac*/ 	.word	0x00008470


	//   ....[68]....
        /*02b0*/ 	.word	0x00008480


	//   ....[69]....
        /*02b4*/ 	.word	0x00008490


	//   ....[70]....
        /*02b8*/ 	.word	0x000084a0


	//   ....[71]....
        /*02bc*/ 	.word	0x000084b0


	//   ....[72]....
        /*02c0*/ 	.word	0x000084c0


	//   ....[73]....
        /*02c4*/ 	.word	0x000084d0


	//   ....[74]....
        /*02c8*/ 	.word	0x000084e0


	//   ....[75]....
        /*02cc*/ 	.word	0x000084f0


	//   ....[76]....
        /*02d0*/ 	.word	0x00008500


	//   ....[77]....
        /*02d4*/ 	.word	0x00008510


	//   ....[78]....
        /*02d8*/ 	.word	0x00008520


	//   ....[79]....
        /*02dc*/ 	.word	0x00008530


	//----- nvinfo : EIATTR_EXIT_INSTR_OFFSETS
	.align		4
.L_521:
        /*02e0*/ 	.byte	0x04, 0x1c
        /*02e2*/ 	.short	(.L_523 - .L_522)


	//   ....[0]....
.L_522:
        /*02e4*/ 	.word	0x00008720


	//   ....[1]....
        /*02e8*/ 	.word	0x00008e90


	//----- nvinfo : EIATTR_MAX_THREADS
	.align		4
.L_523:
        /*02ec*/ 	.byte	0x04, 0x05
        /*02ee*/ 	.short	(.L_525 - .L_524)
.L_524:
        /*02f0*/ 	.word	0x00000080
        /*02f4*/ 	.word	0x00000001
        /*02f8*/ 	.word	0x00000001
.L_525:


//--------------------- .nv.info._Z30router_gemm_kernel_bf16_outputI13__nv_bfloat16Li128ELi8ELi15ELi256ELi7168EEvPS0_PKT_S4_ --------------------------
	.section	.nv.info._Z30router_gemm_kernel_bf16_outputI13__nv_bfloat16Li128ELi8ELi15ELi256ELi7168EEvPS0_PKT_S4_,"",@"SHT_CUDA_INFO"
	.sectionflags	@""
	.align	4


	//----- nvinfo : EIATTR_CUDA_API_VERSION
	.align		4
        /*0000*/ 	.byte	0x04, 0x37
        /*0002*/ 	.short	(.L_527 - .L_526)
.L_526:
        /*0004*/ 	.word	0x00000082


	//----- nvinfo : EIATTR_SW2861232_WAR
	.align		4
.L_527:
        /*0008*/ 	.byte	0x01, 0x35
	.zero		2


	//----- nvinfo : EIATTR_PARAM_CBANK
	.align		4
        /*000c*/ 	.byte	0x04, 0x0a
        /*000e*/ 	.short	(.L_529 - .L_528)
	.align		4
.L_528:
        /*0010*/ 	.word	index@(.nv.constant0._Z30router_gemm_kernel_bf16_outputI13__nv_bfloat16Li128ELi8ELi15ELi256ELi7168EEvPS0_PKT_S4_)
        /*0014*/ 	.short	0x0160
        /*0016*/ 	.short	0x0018


	//----- nvinfo : EIATTR_CBANK_PARAM_SIZE
	.align		4
.L_529:
        /*0018*/ 	.byte	0x03, 0x19
        /*001a*/ 	.short	0x0018


	//----- nvinfo : EIATTR_KPARAM_INFO
	.align		4
        /*001c*/ 	.byte	0x04, 0x17
        /*001e*/ 	.short	(.L_531 - .L_530)
.L_530:
        /*0020*/ 	.word	0x00000000
        /*0024*/ 	.short	0x0002
        /*0026*/ 	.short	0x0010
        /*0028*/ 	.byte	0x00, 0xf0, 0x21, 0x00


	//----- nvinfo : EIATTR_KPARAM_INFO
	.align		4
.L_531:
        /*002c*/ 	.byte	0x04, 0x17
        /*002e*/ 	.short	(.L_533 - .L_532)
.L_532:
        /*0030*/ 	.word	0x00000000
        /*0034*/ 	.short	0x0001
        /*0036*/ 	.short	0x0008
        /*0038*/ 	.byte	0x00, 0xf0, 0x21, 0x00


	//----- nvinfo : EIATTR_KPARAM_INFO
	.align		4
.L_533:
        /*003c*/ 	.byte	0x04, 0x17
        /*003e*/ 	.short	(.L_535 - .L_534)
.L_534:
        /*0040*/ 	.word	0x00000000
        /*0044*/ 	.short	0x0000
        /*0046*/ 	.short	0x0000
        /*0048*/ 	.byte	0x00, 0xf0, 0x21, 0x00


	//----- nvinfo : EIATTR_MAXREG_COUNT
	.align		4
.L_535:
        /*004c*/ 	.byte	0x03, 0x1b
        /*004e*/ 	.short	0x00ff


	//----- nvinfo : EIATTR_NUM_BARRIERS
	.align		4
        /*0050*/ 	.byte	0x02, 0x4c
        /*0052*/ 	.byte	0x01
	.zero		1


	//----- nvinfo : EIATTR_MERCURY_ISA_VERSION
	.align		4
        /*0054*/ 	.byte	0x03, 0x5f
        /*0056*/ 	.short	0x0000


	//----- nvinfo : EIATTR_COOP_GROUP_MASK_REGIDS
	.align		4
        /*0058*/ 	.byte	0x04, 0x29
        /*005a*/ 	.short	(.L_537 - .L_536)


	//   ....[0]....
.L_536:
        /*005c*/ 	.word	0xffffffff


	//   ....[1]....
        /*0060*/ 	.word	0xffffffff


	//   ....[2]....
        /*0064*/ 	.word	0xffffffff


	//   ....[3]....
        /*0068*/ 	.word	0xffffffff


	//   ....[4]....
        /*006c*/ 	.word	0xffffffff


	//   ....[5]....
        /*0070*/ 	.word	0xffffffff


	//   ....[6]....
        /*0074*/ 	.word	0xffffffff


	//   ....[7]....
        /*0078*/ 	.word	0xffffffff


	//   ....[8]....
        /*007c*/ 	.word	0xffffffff


	//   ....[9]....
        /*0080*/ 	.word	0xffffffff


	//   ....[10]....
        /*0084*/ 	.word	0xffffffff


	//   ....[11]....
        /*0088*/ 	.word	0xffffffff


	//   ....[12]....
        /*008c*/ 	.word	0xffffffff


	//   ....[13]....
        /*0090*/ 	.word	0xffffffff


	//   ....[14]....
        /*0094*/ 	.word	0xffffffff


	//   ....[15]....
        /*0098*/ 	.word	0xffffffff


	//   ....[16]....
        /*009c*/ 	.word	0xffffffff


	//   ....[17]....
        /*00a0*/ 	.word	0xffffffff


	//   ....[18]....
        /*00a4*/ 	.word	0xffffffff


	//   ....[19]....
        /*00a8*/ 	.word	0xffffffff


	//   ....[20]....
        /*00ac*/ 	.word	0xffffffff


	//   ....[21]....
        /*00b0*/ 	.word	0xffffffff


	//   ....[22]....
        /*00b4*/ 	.word	0xffffffff


	//   ....[23]....
        /*00b8*/ 	.word	0xffffffff


	//   ....[24]....
        /*00bc*/ 	.word	0xffffffff


	//   ....[25]....
        /*00c0*/ 	.word	0xffffffff


	//   ....[26]....
        /*00c4*/ 	.word	0xffffffff


	//   ....[27]....
        /*00c8*/ 	.word	0xffffffff


	//   ....[28]....
        /*00cc*/ 	.word	0xffffffff


	//   ....[29]....
        /*00d0*/ 	.word	0xffffffff


	//   ....[30]....
        /*00d4*/ 	.word	0xffffffff


	//   ....[31]....
        /*00d8*/ 	.word	0xffffffff


	//   ....[32]....
        /*00dc*/ 	.word	0xffffffff


	//   ....[33]....
        /*00e0*/ 	.word	0xffffffff


	//   ....[34]....
        /*00e4*/ 	.word	0xffffffff


	//   ....[35]....
        /*00e8*/ 	.word	0xffffffff


	//   ....[36]....
        /*00ec*/ 	.word	0xffffffff


	//   ....[37]....
        /*00f0*/ 	.word	0xffffffff


	//   ....[38]....
        /*00f4*/ 	.word	0xffffffff


	//   ....[39]....
        /*00f8*/ 	.word	0xffffffff


	//   ....[40]....
        /*00fc*/ 	.word	0xffffffff


	//   ....[41]....
        /*0100*/ 	.word	0xffffffff


	//   ....[42]....
        /*0104*/ 	.word	0xffffffff


	//   ....[43]....
        /*0108*/ 	.word	0xffffffff


	//   ....[44]....
        /*010c*/ 	.word	0xffffffff


	//   ....[45]....
        /*0110*/ 	.word	0xffffffff


	//   ....[46]....
        /*0114*/ 	.word	0xffffffff


	//   ....[47]....
        /*0118*/ 	.word	0xffffffff


	//   ....[48]....
        /*011c*/ 	.word	0xffffffff


	//   ....[49]....
        /*0120*/ 	.word	0xffffffff


	//   ....[50]....
        /*0124*/ 	.word	0xffffffff


	//   ....[51]....
        /*0128*/ 	.word	0xffffffff


	//   ....[52]....
        /*012c*/ 	.word	0xffffffff


	//   ....[53]....
        /*0130*/ 	.word	0xffffffff


	//   ....[54]....
        /*0134*/ 	.word	0xffffffff


	//   ....[55]....
        /*0138*/ 	.word	0xffffffff


	//   ....[56]....
        /*013c*/ 	.word	0xffffffff


	//   ....[57]....
        /*0140*/ 	.word	0xffffffff


	//   ....[58]....
        /*0144*/ 	.word	0xffffffff


	//   ....[59]....
        /*0148*/ 	.word	0xffffffff


	//   ....[60]....
        /*014c*/ 	.word	0xffffffff


	//   ....[61]....
        /*0150*/ 	.word	0xffffffff


	//   ....[62]....
        /*0154*/ 	.word	0xffffffff


	//   ....[63]....
        /*0158*/ 	.word	0xffffffff


	//   ....[64]....
        /*015c*/ 	.word	0xffffffff


	//   ....[65]....
        /*0160*/ 	.word	0xffffffff


	//   ....[66]....
        /*0164*/ 	.word	0xffffffff


	//   ....[67]....
        /*0168*/ 	.word	0xffffffff


	//   ....[68]....
        /*016c*/ 	.word	0xffffffff


	//   ....[69]....
        /*0170*/ 	.word	0xffffffff


	//   ....[70]....
        /*0174*/ 	.word	0xffffffff


	//   ....[71]....
        /*0178*/ 	.word	0xffffffff


	//   ....[72]....
        /*017c*/ 	.word	0xffffffff


	//   ....[73]....
        /*0180*/ 	.word	0xffffffff


	//   ....[74]....
        /*0184*/ 	.word	0xffffffff


	//----- nvinfo : EIATTR_COOP_GROUP_INSTR_OFFSETS
	.align		4
.L_537:
        /*0188*/ 	.byte	0x04, 0x28
        /*018a*/ 	.short	(.L_539 - .L_538)


	//   ....[0]....
.L_538:
        /*018c*/ 	.word	0x00006a00


	//   ....[1]....
        /*0190*/ 	.word	0x00006b40


	//   ....[2]....
        /*0194*/ 	.word	0x00006bc0


	//   ....[3]....
        /*0198*/ 	.word	0x00006bf0


	//   ....[4]....
        /*019c*/ 	.word	0x00006c20


	//   ....[5]....
        /*01a0*/ 	.word	0x00006ca0


	//   ....[6]....
        /*01a4*/ 	.word	0x00006e00


	//   ....[7]....
        /*01a8*/ 	.word	0x00006eb0


	//   ....[8]....
        /*01ac*/ 	.word	0x00007550


	//   ....[9]....
        /*01b0*/ 	.word	0x00007560


	//   ....[10]....
        /*01b4*/ 	.word	0x00007570


	//   ....[11]....
        /*01b8*/ 	.word	0x00007580


	//   ....[12]....
        /*01bc*/ 	.word	0x00007590


	//   ....[13]....
        /*01c0*/ 	.word	0x000075a0


	//   ....[14]....
        /*01c4*/ 	.word	0x000075b0


	//   ....[15]....
        /*01c8*/ 	.word	0x000075c0


	//   ....[16]....
        /*01cc*/ 	.word	0x000075d0


	//   ....[17]....
        /*01d0*/ 	.word	0x00007670


	//   ....[18]....
        /*01d4*/ 	.word	0x00007680


	//   ....[19]....
        /*01d8*/ 	.word	0x00007690


	//   ....[20]....
        /*01dc*/ 	.word	0x000076a0


	//   ....[21]....
        /*01e0*/ 	.word	0x000076b0


	//   ....[22]....
        /*01e4*/ 	.word	0x000076c0


	//   ....[23]....
        /*01e8*/ 	.word	0x000076d0


	//   ....[24]....
        /*01ec*/ 	.word	0x000076e0


	//   ....[25]....
        /*01f0*/ 	.word	0x000076f0


	//   ....[26]....
        /*01f4*/ 	.word	0x00007700


	//   ....[27]....
        /*01f8*/ 	.word	0x00007710


	//   ....[28]....
        /*01fc*/ 	.word	0x00007720


	//   ....[29]....
        /*0200*/ 	.word	0x00007730


	//   ....[30]....
        /*0204*/ 	.word	0x00007740


	//   ....[31]....
        /*0208*/ 	.word	0x00007820


	//   ....[32]....
        /*020c*/ 	.word	0x00007840


	//   ....[33]....
        /*0210*/ 	.word	0x00007850


	//   ....[34]....
        /*0214*/ 	.word	0x00007860


	//   ....[35]....
        /*0218*/ 	.word	0x00007870


	//   ....[36]....
        /*021c*/ 	.word	0x00007880


	//   ....[37]....
        /*0220*/ 	.word	0x00007890


	//   ....[38]....
        /*0224*/ 	.word	0x000078a0


	//   ....[39]....
        /*0228*/ 	.word	0x000078b0


	//   ....[40]....
        /*022c*/ 	.word	0x000078c0


	//   ....[41]....
        /*0230*/ 	.word	0x000078d0


	//   ....[42]....
        /*0234*/ 	.word	0x000078e0


	//   ....[43]....
        /*0238*/ 	.word	0x000078f0


	//   ....[44]....
        /*023c*/ 	.word	0x00007900


	//   ....[45]....
        /*0240*/ 	.word	0x00007910


	//   ....[46]....
        /*0244*/ 	.word	0x00007a00


	//   ....[47]....
        /*0248*/ 	.word	0x00007a20


	//   ....[48]....
        /*024c*/ 	.word	0x00007a30


	//   ....[49]....
        /*0250*/ 	.word	0x00007a40


	//   ....[50]....
        /*0254*/ 	.word	0x00007a50


	//   ....[51]....
        /*0258*/ 	.word	0x00007a60


	//   ....[52]....
        /*025c*/ 	.word	0x00007a70


	//   ....[53]....
        /*0260*/ 	.word	0x00007a80


	//   ....[54]....
        /*0264*/ 	.word	0x00007a90


	//   ....[55]....
        /*0268*/ 	.word	0x00007aa0


	//   ....[56]....
        /*026c*/ 	.word	0x00007ab0


	//   ....[57]....
        /*0270*/ 	.word	0x00007ac0


	//   ....[58]....
        /*0274*/ 	.word	0x00007ad0


	//   ....[59]....
        /*0278*/ 	.word	0x00007ae0


	//   ....[60]....
        /*027c*/ 	.word	0x00007af0


	//   ....[61]....
        /*0280*/ 	.word	0x00007c30


	//   ....[62]....
        /*0284*/ 	.word	0x00007c40


	//   ....[63]....
        /*0288*/ 	.word	0x00007c50


	//   ....[64]....
        /*028c*/ 	.word	0x00007c60


	//   ....[65]....
        /*0290*/ 	.word	0x00007c70


	//   ....[66]....
        /*0294*/ 	.word	0x00007c80


	//   ....[67]....
        /*0298*/ 	.word	0x00007c90


	//   ....[68]....
        /*029c*/ 	.word	0x00007ca0


	//   ....[69]....
        /*02a0*/ 	.word	0x00007cb0


	//   ....[70]....
        /*02a4*/ 	.word	0x00007cc0


	//   ....[71]....
        /*02a8*/ 	.word	0x00007cd0


	//   ....[72]....
        /*02ac*/ 	.word	0x00007ce0


	//   ....[73]....
        /*02b0*/ 	.word	0x00007cf0


	//   ....[74]....
        /*02b4*/ 	.word	0x00007d00


	//----- nvinfo : EIATTR_EXIT_INSTR_OFFSETS
	.align		4
.L_539:
        /*02b8*/ 	.byte	0x04, 0x1c
        /*02ba*/ 	.short	(.L_541 - .L_540)


	//   ....[0]....
.L_540:
        /*02bc*/ 	.word	0x00007f00


	//   ....[1]....
        /*02c0*/ 	.word	0x000085f0


	//----- nvinfo : EIATTR_MAX_THREADS
	.align		4
.L_541:
        /*02c4*/ 	.byte	0x04, 0x05
        /*02c6*/ 	.short	(.L_543 - .L_542)
.L_542:
        /*02c8*/ 	.word	0x00000080
        /*02cc*/ 	.word	0x00000001
        /*02d0*/ 	.word	0x00000001
.L_543:


//--------------------- .nv.info._Z30router_gemm_kernel_bf16_outputI13__nv_bfloat16Li128ELi8ELi14ELi256ELi7168EEvPS0_PKT_S4_ --------------------------
	.section	.nv.info._Z30router_gemm_kernel_bf16_outputI13__nv_bfloat16Li128ELi8ELi14ELi256ELi7168EEvPS0_PKT_S4_,"",@"SHT_CUDA_INFO"
	.sectionflags	@""
	.align	4


	//----- nvinfo : EIATTR_CUDA_API_VERSION
	.align		4
        /*0000*/ 	.byte	0x04, 0x37
        /*0002*/ 	.short	(.L_545 - .L_544)
.L_544:
        /*0004*/ 	.word	0x00000082


	//----- nvinfo : EIATTR_SW2861232_WAR
	.align		4
.L_545:
        /*0008*/ 	.byte	0x01, 0x35
	.zero		2


	//----- nvinfo : EIATTR_PARAM_CBANK
	.align		4
        /*000c*/ 	.byte	0x04, 0x0a
        /*000e*/ 	.short	(.L_547 - .L_546)
	.align		4
.L_546:
        /*0010*/ 	.word	index@(.nv.constant0._Z30router_gemm_kernel_bf16_outputI13__nv_bfloat16Li128ELi8ELi14ELi256ELi7168EEvPS0_PKT_S4_)
        /*0014*/ 	.short	0x0160
        /*0016*/ 	.short	0x0018


	//----- nvinfo : EIATTR_CBANK_PARAM_SIZE
	.align		4
.L_547:
        /*0018*/ 	.byte	0x03, 0x19
        /*001a*/ 	.short	0x0018


	//----- nvinfo : EIATTR_KPARAM_INFO
	.align		4
        /*001c*/ 	.byte	0x04, 0x17
        /*001e*/ 	.short	(.L_549 - .L_548)
.L_548:
        /*0020*/ 	.word	0x00000000
        /*0024*/ 	.short	0x0002
        /*0026*/ 	.short	0x0010
        /*0028*/ 	.byte	0x00, 0xf0, 0x21, 0x00


	//----- nvinfo : EIATTR_KPARAM_INFO
	.align		4
.L_549:
        /*002c*/ 	.byte	0x04, 0x17
        /*002e*/ 	.short	(.L_551 - .L_550)
.L_550:
        /*0030*/ 	.word	0x00000000
        /*0034*/ 	.short	0x0001
        /*0036*/ 	.short	0x0008
        /*0038*/ 	.byte	0x00, 0xf0, 0x21, 0x00


	//----- nvinfo : EIATTR_KPARAM_INFO
	.align		4
.L_551:
        /*003c*/ 	.byte	0x04, 0x17
        /*003e*/ 	.short	(.L_553 - .L_552)
.L_552:
        /*0040*/ 	.word	0x00000000
        /*0044*/ 	.short	0x0000
        /*0046*/ 	.short	0x0000
        /*0048*/ 	.byte	0x00, 0xf0, 0x21, 0x00


	//----- nvinfo : EIATTR_MAXREG_COUNT
	.align		4
.L_553:
        /*004c*/ 	.byte	0x03, 0x1b
        /*004e*/ 	.short	0x00ff


	//----- nvinfo : EIATTR_NUM_BARRIERS
	.align		4
        /*0050*/ 	.byte	0x02, 0x4c
        /*0052*/ 	.byte	0x01
	.zero		1


	//----- nvinfo : EIATTR_MERCURY_ISA_VERSION
	.align		4
        /*0054*/ 	.byte	0x03, 0x5f
        /*0056*/ 	.short	0x0000


	//----- nvinfo : EIATTR_COOP_GROUP_MASK_REGIDS
	.align		4
        /*0058*/ 	.byte	0x04, 0x29
        /*005a*/ 	.short	(.L_555 - .L_554)


	//   ....[0]....
.L_554:
        /*005c*/ 	.word	0xffffffff


	//   ....[1]....
        /*0060*/ 	.word	0xffffffff


	//   ....[2]....
        /*0064*/ 	.word	0xffffffff


	//   ....[3]....
        /*0068*/ 	.word	0xffffffff


	//   ....[4]....
        /*006c*/ 	.word	0xffffffff


	//   ....[5]....
        /*0070*/ 	.word	0xffffffff


	//   ....[6]....
        /*0074*/ 	.word	0xffffffff


	//   ....[7]....
        /*0078*/ 	.word	0xffffffff


	//   ....[8]....
        /*007c*/ 	.word	0xffffffff


	//   ....[9]....
        /*0080*/ 	.word	0xffffffff


	//   ....[10]....
        /*0084*/ 	.word	0xffffffff


	//   ....[11]....
        /*0088*/ 	.word	0xffffffff


	//   ....[12]....
        /*008c*/ 	.word	0xffffffff


	//   ....[13]....
        /*0090*/ 	.word	0xffffffff


	//   ....[14]....
        /*0094*/ 	.word	0xffffffff


	//   ....[15]....
        /*0098*/ 	.word	0xffffffff


	//   ....[16]....
        /*009c*/ 	.word	0xffffffff


	//   ....[17]....
        /*00a0*/ 	.word	0xffffffff


	//   ....[18]....
        /*00a4*/ 	.word	0xffffffff


	//   ....[19]....
        /*00a8*/ 	.word	0xffffffff


	//   ....[20]....
        /*00ac*/ 	.word	0xffffffff


	//   ....[21]....
        /*00b0*/ 	.word	0xffffffff


	//   ....[22]....
        /*00b4*/ 	.word	0xffffffff


	//   ....[23]....
        /*00b8*/ 	.word	0xffffffff


	//   ....[24]....
        /*00bc*/ 	.word	0xffffffff


	//   ....[25]....
        /*00c0*/ 	.word	0xffffffff


	//   ....[26]....
        /*00c4*/ 	.word	0xffffffff


	//   ....[27]....
        /*00c8*/ 	.word	0xffffffff


	//   ....[28]....
        /*00cc*/ 	.word	0xffffffff


	//   ....[29]....
        /*00d0*/ 	.word	0xffffffff


	//   ....[30]....
        /*00d4*/ 	.word	0xffffffff


	//   ....[31]....
        /*00d8*/ 	.word	0xffffffff


	//   ....[32]....
        /*00dc*/ 	.word	0xffffffff


	//   ....[33]....
        /*00e0*/ 	.word	0xffffffff


	//   ....[34]....
        /*00e4*/ 	.word	0xffffffff


	//   ....[35]....
        /*00e8*/ 	.word	0xffffffff


	//   ....[36]....
        /*00ec*/ 	.word	0xffffffff


	//   ....[37]....
        /*00f0*/ 	.word	0xffffffff


	//   ....[38]....
        /*00f4*/ 	.word	0xffffffff


	//   ....[39]....
        /*00f8*/ 	.word	0xffffffff


	//   ....[40]....
        /*00fc*/ 	.word	0xffffffff


	//   ....[41]....
        /*0100*/ 	.word	0xffffffff


	//   ....[42]....
        /*0104*/ 	.word	0xffffffff


	//   ....[43]....
        /*0108*/ 	.word	0xffffffff


	//   ....[44]....
        /*010c*/ 	.word	0xffffffff


	//   ....[45]....
        /*0110*/ 	.word	0xffffffff


	//   ....[46]....
        /*0114*/ 	.word	0xffffffff


	//   ....[47]....
        /*0118*/ 	.word	0xffffffff


	//   ....[48]....
        /*011c*/ 	.word	0xffffffff


	//   ....[49]....
        /*0120*/ 	.word	0xffffffff


	//   ....[50]....
        /*0124*/ 	.word	0xffffffff


	//   ....[51]....
        /*0128*/ 	.word	0xffffffff


	//   ....[52]....
        /*012c*/ 	.word	0xffffffff


	//   ....[53]....
        /*0130*/ 	.word	0xffffffff


	//   ....[54]....
        /*0134*/ 	.word	0xffffffff


	//   ....[55]....
        /*0138*/ 	.word	0xffffffff


	//   ....[56]....
        /*013c*/ 	.word	0xffffffff


	//   ....[57]....
        /*0140*/ 	.word	0xffffffff


	//   ....[58]....
        /*0144*/ 	.word	0xffffffff


	//   ....[59]....
        /*0148*/ 	.word	0xffffffff


	//   ....[60]....
        /*014c*/ 	.word	0xffffffff


	//   ....[61]....
        /*0150*/ 	.word	0xffffffff


	//   ....[62]....
        /*0154*/ 	.word	0xffffffff


	//   ....[63]....
        /*0158*/ 	.word	0xffffffff


	//   ....[64]....
        /*015c*/ 	.word	0xffffffff


	//   ....[65]....
        /*0160*/ 	.word	0xffffffff


	//   ....[66]....
        /*0164*/ 	.word	0xffffffff


	//   ....[67]....
        /*0168*/ 	.word	0xffffffff


	//   ....[68]....
        /*016c*/ 	.word	0xffffffff


	//   ....[69]....
        /*0170*/ 	.word	0xffffffff


	//----- nvinfo : EIATTR_COOP_GROUP_INSTR_OFFSETS
	.align		4
.L_555:
        /*0174*/ 	.byte	0x04, 0x28
        /*0176*/ 	.short	(.L_557 - .L_556)


	//   ....[0]....
.L_556:
        /*0178*/ 	.word	0x00005e90


	//   ....[1]....
        /*017c*/ 	.word	0x00006330


	//   ....[2]....
        /*0180*/ 	.word	0x00006360


	//   ....[3]....
        /*0184*/ 	.word	0x000063f0


	//   ....[4]....
        /*0188*/ 	.word	0x00006420


	//   ....[5]....
        /*018c*/ 	.word	0x00006d80


	//   ....[6]....
        /*0190*/ 	.word	0x00006d90


	//   ....[7]....
        /*0194*/ 	.word	0x00006da0


	//   ....[8]....
        /*0198*/ 	.word	0x00006db0


	//   ....[9]....
        /*019c*/ 	.word	0x00006dc0


	//   ....[10]....
        /*01a0*/ 	.word	0x00006dd0


	//   ....[11]....
        /*01a4*/ 	.word	0x00006de0


	//   ....[12]....
        /*01a8*/ 	.word	0x00006df0


	//   ....[13]....
        /*01ac*/ 	.word	0x00006e00


	//   ....[14]....
        /*01b0*/ 	.word	0x00006e10


	//   ....[15]....
        /*01b4*/ 	.word	0x00006ec0


	//   ....[16]....
        /*01b8*/ 	.word	0x00006ed0


	//   ....[17]....
        /*01bc*/ 	.word	0x00006ee0


	//   ....[18]....
        /*01c0*/ 	.word	0x00006ef0


	//   ....[19]....
        /*01c4*/ 	.word	0x00006f00


	//   ....[20]....
        /*01c8*/ 	.word	0x00006f10


	//   ....[21]....
        /*01cc*/ 	.word	0x00006f20


	//   ....[22]....
        /*01d0*/ 	.word	0x00006f30


	//   ....[23]....
        /*01d4*/ 	.word	0x00006f40


	//   ....[24]....
        /*01d8*/ 	.word	0x00006f50


	//   ....[25]....
        /*01dc*/ 	.word	0x00006f60


	//   ....[26]....
        /*01e0*/ 	.word	0x00006f70


	//   ....[27]....
        /*01e4*/ 	.word	0x00006f80


	//   ....[28]....
        /*01e8*/ 	.word	0x00006f90


	//   ....[29]....
        /*01ec*/ 	.word	0x00007070


	//   ....[30]....
        /*01f0*/ 	.word	0x00007090


	//   ....[31]....
        /*01f4*/ 	.word	0x000070a0


	//   ....[32]....
        /*01f8*/ 	.word	0x000070b0


	//   ....[33]....
        /*01fc*/ 	.word	0x000070c0


	//   ....[34]....
        /*0200*/ 	.word	0x000070d0


	//   ....[35]....
        /*0204*/ 	.word	0x000070e0


	//   ....[36]....
        /*0208*/ 	.word	0x000070f0


	//   ....[37]....
        /*020c*/ 	.word	0x00007100


	//   ....[38]....
        /*0210*/ 	.word	0x00007110


	//   ....[39]....
        /*0214*/ 	.word	0x00007120


	//   ....[40]....
        /*0218*/ 	.word	0x00007130


	//   ....[41]....
        /*021c*/ 	.word	0x00007140


	//   ....[42]....
        /*0220*/ 	.word	0x00007150


	//   ....[43]....
        /*0224*/ 	.word	0x00007230


	//   ....[44]....
        /*0228*/ 	.word	0x00007250


	//   ....[45]....
        /*022c*/ 	.word	0x00007260


	//   ....[46]....
        /*0230*/ 	.word	0x00007270


	//   ....[47]....
        /*0234*/ 	.word	0x00007280


	//   ....[48]....
        /*0238*/ 	.word	0x00007290


	//   ....[49]....
        /*023c*/ 	.word	0x000072a0


	//   ....[50]....
        /*0240*/ 	.word	0x000072b0


	//   ....[51]....
        /*0244*/ 	.word	0x000072c0


	//   ....[52]....
        /*0248*/ 	.word	0x000072d0


	//   ....[53]....
        /*024c*/ 	.word	0x000072e0


	//   ....[54]....
        /*0250*/ 	.word	0x000072f0


	//   ....[55]....
        /*0254*/ 	.word	0x00007300


	//   ....[56]....
        /*0258*/ 	.word	0x00007310


	//   ....[57]....
        /*025c*/ 	.word	0x000073f0


	//   ....[58]....
        /*0260*/ 	.word	0x00007410


	//   ....[59]....
        /*0264*/ 	.word	0x00007420


	//   ....[60]....
        /*0268*/ 	.word	0x00007430


	//   ....[61]....
        /*026c*/ 	.word	0x00007440


	//   ....[62]....
        /*0270*/ 	.word	0x00007450


	//   ....[63]....
        /*0274*/ 	.word	0x00007460


	//   ....[64]....
        /*0278*/ 	.word	0x00007470


	//   ....[65]....
        /*027c*/ 	.word	0x00007480


	//   ....[66]....
        /*0280*/ 	.word	0x00007490


	//   ....[67]....
        /*0284*/ 	.word	0x000074a0


	//   ....[68]....
        /*0288*/ 	.word	0x000074b0


	//   ....[69]....
        /*028c*/ 	.word	0x000074c0


	//----- nvinfo : EIATTR_EXIT_INSTR_OFFSETS
	.align		4
.L_557:
        /*0290*/ 	.byte	0x04, 0x1c
        /*0292*/ 	.short	(.L_559 - .L_558)


	//   ....[0]....
.L_558:
        /*0294*/ 	.word	0x000076e0


	//   ....[1]....
        /*0298*/ 	.word	0x00007d50


	//----- nvinfo : EIATTR_MAX_THREADS
	.align		4
.L_559:
        /*029c*/ 	.byte	0x04, 0x05
        /*029e*/ 	.short	(.L_561 - .L_560)
.L_560:
        /*02a0*/ 	.word	0x00000080
        /*02a4*/ 	.word	0x00000001
        /*02a8*/ 	.word	0x00000001
.L_561:


//--------------------- .nv.info._Z30router_gemm_kernel_bf16_outputI13__nv_bfloat16Li128ELi8ELi13ELi256ELi7168EEvPS0_PKT_S4_ --------------------------
	.section	.nv.info._Z30router_gemm_kernel_bf16_outputI13__nv_bfloat16Li128ELi8ELi13ELi256ELi7168EEvPS0_PKT_S4_,"",@"SHT_CUDA_INFO"
	.sectionflags	@""
	.align	4


	//----- nvinfo : EIATTR_CUDA_API_VERSION
	.align		4
        /*0000*/ 	.byte	0x04, 0x37
        /*0002*/ 	.short	(.L_563 - .L_562)
.L_562:
        /*0004*/ 	.word	0x00000082


	//----- nvinfo : EIATTR_SW2861232_WAR
	.align		4
.L_563:
        /*0008*/ 	.byte	0x01, 0x35
	.zero		2


	//----- nvinfo : EIATTR_PARAM_CBANK
	.align		4
        /*000c*/ 	.byte	0x04, 0x0a
        /*000e*/ 	.short	(.L_565 - .L_564)
	.align		4
.L_564:
        /*0010*/ 	.word	index@(.nv.constant0._Z30router_gemm_kernel_bf16_outputI13__nv_bfloat16Li128ELi8ELi13ELi256ELi7168EEvPS0_PKT_S4_)
        /*0014*/ 	.short	0x0160
        /*0016*/ 	.short	0x0018


	//----- nvinfo : EIATTR_CBANK_PARAM_SIZE
	.align		4
.L_565:
        /*0018*/ 	.byte	0x03, 0x19
        /*001a*/ 	.short	0x0018


	//----- nvinfo : EIATTR_KPARAM_INFO
	.align		4
        /*001c*/ 	.byte	0x04, 0x17
        /*001e*/ 	.short	(.L_567 - .L_566)
.L_566:
        /*0020*/ 	.word	0x00000000
        /*0024*/ 	.short	0x0002
        /*0026*/ 	.short	0x0010
        /*0028*/ 	.byte	0x00, 0xf0, 0x21, 0x00


	//----- nvinfo : EIATTR_KPARAM_INFO
	.align		4
.L_567:
        /*002c*/ 	.byte	0x04, 0x17
        /*002e*/ 	.short	(.L_569 - .L_568)
.L_568:
        /*0030*/ 	.word	0x00000000
        /*0034*/ 	.short	0x0001
        /*0036*/ 	.short	0x0008
        /*0038*/ 	.byte	0x00, 0xf0, 0x21, 0x00


	//----- nvinfo : EIATTR_KPARAM_INFO
	.align		4
.L_569:
        /*003c*/ 	.byte	0x04, 0x17
        /*003e*/ 	.short	(.L_571 - .L_570)
.L_570:
        /*0040*/ 	.word	0x00000000
        /*0044*/ 	.short	0x0000
        /*0046*/ 	.short	0x0000
        /*0048*/ 	.byte	0x00, 0xf0, 0x21, 0x00


	//----- nvinfo : EIATTR_MAXREG_COUNT
	.align		4
.L_571:
        /*004c*/ 	.byte	0x03, 0x1b
        /*004e*/ 	.short	0x00ff


	//----- nvinfo : EIATTR_NUM_BARRIERS
	.align		4
        /*0050*/ 	.byte	0x02, 0x4c
        /*0052*/ 	.byte	0x01
	.zero		1


	//----- nvinfo : EIATTR_MERCURY_ISA_VERSION
	.align		4
        /*0054*/ 	.byte	0x03, 0x5f
        /*0056*/ 	.short	0x0000


	//----- nvinfo : EIATTR_COOP_GROUP_MASK_REGIDS
	.align		4
        /*0058*/ 	.byte	0x04, 0x29
        /*005a*/ 	.short	(.L_573 - .L_572)


	//   ....[0]....
.L_572:
        /*005c*/ 	.word	0xffffffff


	//   ....[1]....
        /*0060*/ 	.word	0xffffffff


	//   ....[2]....
        /*0064*/ 	.word	0xffffffff


	//   ....[3]....
        /*0068*/ 	.word	0xffffffff


	//   ....[4]....
        /*006c*/ 	.word	0xffffffff


	//   ....[5]....
        /*0070*/ 	.word	0xffffffff


	//   ....[6]....
        /*0074*/ 	.word	0xffffffff


	//   ....[7]....
        /*0078*/ 	.word	0xffffffff


	//   ....[8]....
        /*007c*/ 	.word	0xffffffff


	//   ....[9]....
        /*0080*/ 	.word	0xffffffff


	//   ....[10]....
        /*0084*/ 	.word	0xffffffff


	//   ....[11]....
        /*0088*/ 	.word	0xffffffff


	//   ....[12]....
        /*008c*/ 	.word	0xffffffff


	//   ....[13]....
        /*0090*/ 	.word	0xffffffff


	//   ....[14]....
        /*0094*/ 	.word	0xffffffff


	//   ....[15]....
        /*0098*/ 	.word	0xffffffff


	//   ....[16]....
        /*009c*/ 	.word	0xffffffff


	//   ....[17]....
        /*00a0*/ 	.word	0xffffffff


	//   ....[18]....
        /*00a4*/ 	.word	0xffffffff


	//   ....[19]....
        /*00a8*/ 	.word	0xffffffff


	//   ....[20]....
        /*00ac*/ 	.word	0xffffffff


	//   ....[21]....
        /*00b0*/ 	.word	0xffffffff


	//   ....[22]....
        /*00b4*/ 	.word	0xffffffff


	//   ....[23]....
        /*00b8*/ 	.word	0xffffffff


	//   ....[24]....
        /*00bc*/ 	.word	0xffffffff


	//   ....[25]....
        /*00c0*/ 	.word	0xffffffff


	//   ....[26]....
        /*00c4*/ 	.word	0xffffffff


	//   ....[27]....
        /*00c8*/ 	.word	0xffffffff


	//   ....[28]....
        /*00cc*/ 	.word	0xffffffff


	//   ....[29]....
        /*00d0*/ 	.word	0xffffffff


	//   ....[30]....
        /*00d4*/ 	.word	0xffffffff


	//   ....[31]....
        /*00d8*/ 	.word	0xffffffff


	//   ....[32]....
        /*00dc*/ 	.word	0xffffffff


	//   ....[33]....
        /*00e0*/ 	.word	0xffffffff


	//   ....[34]....
        /*00e4*/ 	.word	0xffffffff


	//   ....[35]....
        /*00e8*/ 	.word	0xffffffff


	//   ....[36]....
        /*00ec*/ 	.word	0xffffffff


	//   ....[37]....
        /*00f0*/ 	.word	0xffffffff


	//   ....[38]....
        /*00f4*/ 	.word	0xffffffff


	//   ....[39]....
        /*00f8*/ 	.word	0xffffffff


	//   ....[40]....
        /*00fc*/ 	.word	0xffffffff


	//   ....[41]....
        /*0100*/ 	.word	0xffffffff


	//   ....[42]....
        /*0104*/ 	.word	0xffffffff


	//   ....[43]....
        /*0108*/ 	.word	0xffffffff


	//   ....[44]....
        /*010c*/ 	.word	0xffffffff


	//   ....[45]....
        /*0110*/ 	.word	0xffffffff


	//   ....[46]....
        /*0114*/ 	.word	0xffffffff


	//   ....[47]....
        /*0118*/ 	.word	0xffffffff


	//   ....[48]....
        /*011c*/ 	.word	0xffffffff


	//   ....[49]....
        /*0120*/ 	.word	0xffffffff


	//   ....[50]....
        /*0124*/ 	.word	0xffffffff


	//   ....[51]....
        /*0128*/ 	.word	0xffffffff


	//   ....[52]....
        /*012c*/ 	.word	0xffffffff


	//   ....[53]....
        /*0130*/ 	.word	0xffffffff


	//   ....[54]....
        /*0134*/ 	.word	0xffffffff


	//   ....[55]....
        /*0138*/ 	.word	0xffffffff


	//   ....[56]....
        /*013c*/ 	.word	0xffffffff


	//   ....[57]....
        /*0140*/ 	.word	0xffffffff


	//   ....[58]....
        /*0144*/ 	.word	0xffffffff


	//   ....[59]....
        /*0148*/ 	.word	0xffffffff


	//   ....[60]....
        /*014c*/ 	.word	0xffffffff


	//   ....[61]....
        /*0150*/ 	.word	0xffffffff


	//   ....[62]....
        /*0154*/ 	.word	0xffffffff


	//   ....[63]....
        /*0158*/ 	.word	0xffffffff


	//   ....[64]....
        /*015c*/ 	.word	0xffffffff


	//----- nvinfo : EIATTR_COOP_GROUP_INSTR_OFFSETS
	.align		4
.L_573:
        /*0160*/ 	.byte	0x04, 0x28
        /*0162*/ 	.short	(.L_575 - .L_574)


	//   ....[0]....
.L_574:
        /*0164*/ 	.word	0x00006570


	//   ....[1]....
        /*0168*/ 	.word	0x00006580


	//   ....[2]....
        /*016c*/ 	.word	0x00006590


	//   ....[3]....
        /*0170*/ 	.word	0x000065a0


	//   ....[4]....
        /*0174*/ 	.word	0x000065b0


	//   ....[5]....
        /*0178*/ 	.word	0x000065c0


	//   ....[6]....
        /*017c*/ 	.word	0x000065d0


	//   ....[7]....
        /*0180*/ 	.word	0x000065e0


	//   ....[8]....
        /*0184*/ 	.word	0x000065f0


	//   ....[9]....
        /*0188*/ 	.word	0x00006600


	//   ....[10]....
        /*018c*/ 	.word	0x00006610


	//   ....[11]....
        /*0190*/ 	.word	0x00006620


	//   ....[12]....
        /*0194*/ 	.word	0x00006630


	//   ....[13]....
        /*0198*/ 	.word	0x00006710


	//   ....[14]....
        /*019c*/ 	.word	0x00006720


	//   ....[15]....
        /*01a0*/ 	.word	0x00006730


	//   ....[16]....
        /*01a4*/ 	.word	0x00006740


	//   ....[17]....
        /*01a8*/ 	.word	0x00006750


	//   ....[18]....
        /*01ac*/ 	.word	0x00006760


	//   ....[19]....
        /*01b0*/ 	.word	0x00006770


	//   ....[20]....
        /*01b4*/ 	.word	0x00006780


	//   ....[21]....
        /*01b8*/ 	.word	0x00006790


	//   ....[22]....
        /*01bc*/ 	.word	0x000067a0


	//   ....[23]....
        /*01c0*/ 	.word	0x000067b0


	//   ....[24]....
        /*01c4*/ 	.word	0x000067c0


	//   ....[25]....
        /*01c8*/ 	.word	0x000067d0


	//   ....[26]....
        /*01cc*/ 	.word	0x000068b0


	//   ....[27]....
        /*01d0*/ 	.word	0x000068c0


	//   ....[28]....
        /*01d4*/ 	.word	0x000068d0


	//   ....[29]....
        /*01d8*/ 	.word	0x000068e0


	//   ....[30]....
        /*01dc*/ 	.word	0x000068f0


	//   ....[31]....
        /*01e0*/ 	.word	0x00006900


	//   ....[32]....
        /*01e4*/ 	.word	0x00006910


	//   ....[33]....
        /*01e8*/ 	.word	0x00006920


	//   ....[34]....
        /*01ec*/ 	.word	0x00006930


	//   ....[35]....
        /*01f0*/ 	.word	0x00006940


	//   ....[36]....
        /*01f4*/ 	.word	0x00006950


	//   ....[37]....
        /*01f8*/ 	.word	0x00006960


	//   ....[38]....
        /*01fc*/ 	.word	0x00006970


	//   ....[39]....
        /*0200*/ 	.word	0x00006a50


	//   ....[40]....
        /*0204*/ 	.word	0x00006a60


	//   ....[41]....
        /*0208*/ 	.word	0x00006a70


	//   ....[42]....
        /*020c*/ 	.word	0x00006a80


	//   ....[43]....
        /*0210*/ 	.word	0x00006a90


	//   ....[44]....
        /*0214*/ 	.word	0x00006aa0


	//   ....[45]....
        /*0218*/ 	.word	0x00006ab0


	//   ....[46]....
        /*021c*/ 	.word	0x00006ac0


	//   ....[47]....
        /*0220*/ 	.word	0x00006ad0


	//   ....[48]....
        /*0224*/ 	.word	0x00006ae0


	//   ....[49]....
        /*0228*/ 	.word	0x00006af0


	//   ....[50]....
        /*022c*/ 	.word	0x00006b00


	//   ....[51]....
        /*0230*/ 	.word	0x00006b10


	//   ....[52]....
        /*0234*/ 	.word	0x00006bf0


	//   ....[53]....
        /*0238*/ 	.word	0x00006c00


	//   ....[54]....
        /*023c*/ 	.word	0x00006c10


	//   ....[55]....
        /*0240*/ 	.word	0x00006c20


	//   ....[56]....
        /*0244*/ 	.word	0x00006c30


	//   ....[57]....
        /*0248*/ 	.word	0x00006c40


	//   ....[58]....
        /*024c*/ 	.word	0x00006c50


	//   ....[59]....
        /*0250*/ 	.word	0x00006c60


	//   ....[60]....
        /*0254*/ 	.word	0x00006c70


	//   ....[61]....
        /*0258*/ 	.word	0x00006c80


	//   ....[62]....
        /*025c*/ 	.word	0x00006c90


	//   ....[63]....
        /*0260*/ 	.word	0x00006ca0


	//   ....[64]....
        /*0264*/ 	.word	0x00006cb0


	//----- nvinfo : EIATTR_EXIT_INSTR_OFFSETS
	.align		4
.L_575:
        /*0268*/ 	.byte	0x04, 0x1c
        /*026a*/ 	.short	(.L_577 - .L_576)


	//   ....[0]....
.L_576:
        /*026c*/ 	.word	0x00006ec0


	//   ....[1]....
        /*0270*/ 	.word	0x000074c0


	//----- nvinfo : EIATTR_MAX_THREADS
	.align		4
.L_577:
        /*0274*/ 	.byte	0x04, 0x05
        /*0276*/ 	.short	(.L_579 - .L_578)
.L_578:
        /*0278*/ 	.word	0x00000080
        /*027c*/ 	.word	0x00000001
        /*0280*/ 	.word	0x00000001
.L_579:


//--------------------- .nv.info._Z30router_gemm_kernel_bf16_outputI13__nv_bfloat16Li128ELi8ELi12ELi256ELi7168EEvPS0_PKT_S4_ --------------------------
	.section	.nv.info._Z30router_gemm_kernel_bf16_outputI13__nv_bfloat16Li128ELi8ELi12ELi256ELi7168EEvPS0_PKT_S4_,"",@"SHT_CUDA_INFO"
	.sectionflags	@""
	.align	4


	//----- nvinfo : EIATTR_CUDA_API_VERSION
	.align		4
        /*0000*/ 	.byte	0x04, 0x37
        /*0002*/ 	.short	(.L_581 - .L_580)
.L_580:
        /*0004*/ 	.word	0x00000082


	//----- nvinfo : EIATTR_SW2861232_WAR
	.align		4
.L_581:
        /*0008*/ 	.byte	0x01, 0x35
	.zero		2


	//----- nvinfo : EIATTR_PARAM_CBANK
	.align		4
        /*000c*/ 	.byte	0x04, 0x0a
        /*000e*/ 	.short	(.L_583 - .L_582)
	.align		4
.L_582:
        /*0010*/ 	.word	index@(.nv.constant0._Z30router_gemm_kernel_bf16_outputI13__nv_bfloat16Li128ELi8ELi12ELi256ELi7168EEvPS0_PKT_S4_)
        /*0014*/ 	.short	0x0160
        /*0016*/ 	.short	0x0018


	//----- nvinfo : EIATTR_CBANK_PARAM_SIZE
	.align		4
.L_583:
        /*0018*/ 	.byte	0x03, 0x19
        /*001a*/ 	.short	0x0018


	//----- nvinfo : EIATTR_KPARAM_INFO
	.align		4
        /*001c*/ 	.byte	0x04, 0x17
        /*001e*/ 	.short	(.L_585 - .L_584)
.L_584:
        /*0020*/ 	.word	0x00000000
        /*0024*/ 	.short	0x0002
        /*0026*/ 	.short	0x0010
        /*0028*/ 	.byte	0x00, 0xf0, 0x21, 0x00


	//----- nvinfo : EIATTR_KPARAM_INFO
	.align		4
.L_585:
        /*002c*/ 	.byte	0x04, 0x17
        /*002e*/ 	.short	(.L_587 - .L_586)
.L_586:
        /*0030*/ 	.word	0x00000000
        /*0034*/ 	.short	0x0001
        /*0036*/ 	.short	0x0008
        /*0038*/ 	.byte	0x00, 0xf0, 0x21, 0x00


	//----- nvinfo : EIATTR_KPARAM_INFO
	.align		4
.L_587:
        /*003c*/ 	.byte	0x04, 0x17
        /*003e*/ 	.short	(.L_589 - .L_588)
.L_588:
        /*0040*/ 	.word	0x00000000
        /*0044*/ 	.short	0x0000
        /*0046*/ 	.short	0x0000
        /*0048*/ 	.byte	0x00, 0xf0, 0x21, 0x00


	//----- nvinfo : EIATTR_MAXREG_COUNT
	.align		4
.L_589:
        /*004c*/ 	.byte	0x03, 0x1b
        /*004e*/ 	.short	0x00ff


	//----- nvinfo : EIATTR_NUM_BARRIERS
	.align		4
        /*0050*/ 	.byte	0x02, 0x4c
        /*0052*/ 	.byte	0x01
	.zero		1


	//----- nvinfo : EIATTR_MERCURY_ISA_VERSION
	.align		4
        /*0054*/ 	.byte	0x03, 0x5f
        /*0056*/ 	.short	0x0000


	//----- nvinfo : EIATTR_COOP_GROUP_MASK_REGIDS
	.align		4
        /*0058*/ 	.byte	0x04, 0x29
        /*005a*/ 	.short	(.L_591 - .L_590)


	//   ....[0]....
.L_590:
        /*005c*/ 	.word	0xffffffff


	//   ....[1]....
        /*0060*/ 	.word	0xffffffff


	//   ....[2]....
        /*0064*/ 	.word	0xffffffff


	//   ....[3]....
        /*0068*/ 	.word	0xffffffff


	//   ....[4]....
        /*006c*/ 	.word	0xffffffff


	//   ....[5]....
        /*0070*/ 	.word	0xffffffff


	//   ....[6]....
        /*0074*/ 	.word	0xffffffff


	//   ....[7]....
        /*0078*/ 	.word	0xffffffff


	//   ....[8]....
        /*007c*/ 	.word	0xffffffff


	//   ....[9]....
        /*0080*/ 	.word	0xffffffff


	//   ....[10]....
        /*0084*/ 	.word	0xffffffff


	//   ....[11]....
        /*0088*/ 	.word	0xffffffff


	//   ....[12]....
        /*008c*/ 	.word	0xffffffff


	//   ....[13]....
        /*0090*/ 	.word	0xffffffff


	//   ....[14]....
        /*0094*/ 	.word	0xffffffff


	//   ....[15]....
        /*0098*/ 	.word	0xffffffff


	//   ....[16]....
        /*009c*/ 	.word	0xffffffff


	//   ....[17]....
        /*00a0*/ 	.word	0xffffffff


	//   ....[18]....
        /*00a4*/ 	.word	0xffffffff


	//   ....[19]....
        /*00a8*/ 	.word	0xffffffff


	//   ....[20]....
        /*00ac*/ 	.word	0xffffffff


	//   ....[21]....
        /*00b0*/ 	.word	0xffffffff


	//   ....[22]....
        /*00b4*/ 	.word	0xffffffff


	//   ....[23]....
        /*00b8*/ 	.word	0xffffffff


	//   ....[24]....
        /*00bc*/ 	.word	0xffffffff


	//   ....[25]....
        /*00c0*/ 	.word	0xffffffff


	//   ....[26]....
        /*00c4*/ 	.word	0xffffffff


	//   ....[27]....
        /*00c8*/ 	.word	0xffffffff


	//   ....[28]....
        /*00cc*/ 	.word	0xffffffff


	//   ....[29]....
        /*00d0*/ 	.word	0xffffffff


	//   ....[30]....
        /*00d4*/ 	.word	0xffffffff


	//   ....[31]....
        /*00d8*/ 	.word	0xffffffff


	//   ....[32]....
        /*00dc*/ 	.word	0xffffffff


	//   ....[33]....
        /*00e0*/ 	.word	0xffffffff


	//   ....[34]....
        /*00e4*/ 	.word	0xffffffff


	//   ....[35]....
        /*00e8*/ 	.word	0xffffffff


	//   ....[36]....
        /*00ec*/ 	.word	0xffffffff


	//   ....[37]....
        /*00f0*/ 	.word	0xffffffff


	//   ....[38]....
        /*00f4*/ 	.word	0xffffffff


	//   ....[39]....
        /*00f8*/ 	.word	0xffffffff


	//   ....[40]....
        /*00fc*/ 	.word	0xffffffff


	//   ....[41]....
        /*0100*/ 	.word	0xffffffff


	//   ....[42]....
        /*0104*/ 	.word	0xffffffff


	//   ....[43]....
        /*0108*/ 	.word	0xffffffff


	//   ....[44]....
        /*010c*/ 	.word	0xffffffff


	//   ....[45]....
        /*0110*/ 	.word	0xffffffff


	//   ....[46]....
        /*0114*/ 	.word	0xffffffff


	//   ....[47]....
        /*0118*/ 	.word	0xffffffff


	//   ....[48]....
        /*011c*/ 	.word	0xffffffff


	//   ....[49]....
        /*0120*/ 	.word	0xffffffff


	//   ....[50]....
        /*0124*/ 	.word	0xffffffff


	//   ....[51]....
        /*0128*/ 	.word	0xffffffff


	//   ....[52]....
        /*012c*/ 	.word	0xffffffff


	//   ....[53]....
        /*0130*/ 	.word	0xffffffff


	//   ....[54]....
        /*0134*/ 	.word	0xffffffff


	//   ....[55]....
        /*0138*/ 	.word	0xffffffff


	//   ....[56]....
        /*013c*/ 	.word	0xffffffff


	//   ....[57]....
        /*0140*/ 	.word	0xffffffff


	//   ....[58]....
        /*0144*/ 	.word	0xffffffff


	//   ....[59]....
        /*0148*/ 	.word	0xffffffff


	//----- nvinfo : EIATTR_COOP_GROUP_INSTR_OFFSETS
	.align		4
.L_591:
        /*014c*/ 	.byte	0x04, 0x28
        /*014e*/ 	.short	(.L_593 - .L_592)


	//   ....[0]....
.L_592:
        /*0150*/ 	.word	0x000054f0


	//   ....[1]....
        /*0154*/ 	.word	0x000055d0


	//   ....[2]....
        /*0158*/ 	.word	0x00005e40


	//   ....[3]....
        /*015c*/ 	.word	0x00005e50


	//   ....[4]....
        /*0160*/ 	.word	0x00005e60


	//   ....[5]....
        /*0164*/ 	.word	0x00005e70


	//   ....[6]....
        /*0168*/ 	.word	0x00005e80


	//   ....[7]....
        /*016c*/ 	.word	0x00005e90


	//   ....[8]....
        /*0170*/ 	.word	0x00005ea0


	//   ....[9]....
        /*0174*/ 	.word	0x00005eb0


	//   ....[10]....
        /*0178*/ 	.word	0x00005ec0


	//   ....[11]....
        /*017c*/ 	.word	0x00005ed0


	//   ....[12]....
        /*0180*/ 	.word	0x00005f80


	//   ....[13]....
        /*0184*/ 	.word	0x00005f90


	//   ....[14]....
        /*0188*/ 	.word	0x00005fa0


	//   ....[15]....
        /*018c*/ 	.word	0x00005fb0


	//   ....[16]....
        /*0190*/ 	.word	0x00005fc0


	//   ....[17]....
        /*0194*/ 	.word	0x00005fd0


	//   ....[18]....
        /*0198*/ 	.word	0x00005fe0


	//   ....[19]....
        /*019c*/ 	.word	0x00005ff0


	//   ....[20]....
        /*01a0*/ 	.word	0x00006000


	//   ....[21]....
        /*01a4*/ 	.word	0x00006010


	//   ....[22]....
        /*01a8*/ 	.word	0x00006020


	//   ....[23]....
        /*01ac*/ 	.word	0x00006030


	//   ....[24]....
        /*01b0*/ 	.word	0x00006100


	//   ....[25]....
        /*01b4*/ 	.word	0x00006110


	//   ....[26]....
        /*01b8*/ 	.word	0x00006120


	//   ....[27]....
        /*01bc*/ 	.word	0x00006130


	//   ....[28]....
        /*01c0*/ 	.word	0x00006140


	//   ....[29]....
        /*01c4*/ 	.word	0x00006150


	//   ....[30]....
        /*01c8*/ 	.word	0x00006160


	//   ....[31]....
        /*01cc*/ 	.word	0x00006170


	//   ....[32]....
        /*01d0*/ 	.word	0x00006180


	//   ....[33]....
        /*01d4*/ 	.word	0x00006190


	//   ....[34]....
        /*01d8*/ 	.word	0x000061a0


	//   ....[35]....
        /*01dc*/ 	.word	0x000061b0


	//   ....[36]....
        /*01e0*/ 	.word	0x00006280


	//   ....[37]....
        /*01e4*/ 	.word	0x00006290


	//   ....[38]....
        /*01e8*/ 	.word	0x000062a0


	//   ....[39]....
        /*01ec*/ 	.word	0x000062b0


	//   ....[40]....
        /*01f0*/ 	.word	0x000062c0


	//   ....[41]....
        /*01f4*/ 	.word	0x000062d0


	//   ....[42]....
        /*01f8*/ 	.word	0x000062e0


	//   ....[43]....
        /*01fc*/ 	.word	0x000062f0


	//   ....[44]....
        /*0200*/ 	.word	0x00006300


	//   ....[45]....
        /*0204*/ 	.word	0x00006310


	//   ....[46]....
        /*0208*/ 	.word	0x00006320


	//   ....[47]....
        /*020c*/ 	.word	0x00006330


	//   ....[48]....
        /*0210*/ 	.word	0x00006400


	//   ....[49]....
        /*0214*/ 	.word	0x00006410


	//   ....[50]....
        /*0218*/ 	.word	0x00006420


	//   ....[51]....
        /*021c*/ 	.word	0x00006430


	//   ....[52]....
        /*0220*/ 	.word	0x00006440


	//   ....[53]....
        /*0224*/ 	.word	0x00006450


	//   ....[54]....
        /*0228*/ 	.word	0x00006460


	//   ....[55]....
        /*022c*/ 	.word	0x00006470


	//   ....[56]....
        /*0230*/ 	.word	0x00006480


	//   ....[57]....
        /*0234*/ 	.word	0x00006490


	//   ....[58]....
        /*0238*/ 	.word	0x000064a0


	//   ....[59]....
        /*023c*/ 	.word	0x000064b0


	//----- nvinfo : EIATTR_EXIT_INSTR_OFFSETS
	.align		4
.L_593:
        /*0240*/ 	.byte	0x04, 0x1c
        /*0242*/ 	.short	(.L_595 - .L_594)


	//   ....[0]....
.L_594:
        /*0244*/ 	.word	0x000066a0


	//   ....[1]....
        /*0248*/ 	.word	0x00006c10


	//----- nvinfo : EIATTR_MAX_THREADS
	.align		4
.L_595:
        /*024c*/ 	.byte	0x04, 0x05
        /*024e*/ 	.short	(.L_597 - .L_596)
.L_596:
        /*0250*/ 	.word	0x00000080
        /*0254*/ 	.word	0x00000001
        /*0258*/ 	.word	0x00000001
.L_597:


//--------------------- .nv.info._Z30router_gemm_kernel_bf16_outputI13__nv_bfloat16Li128ELi8ELi11ELi256ELi7168EEvPS0_PKT_S4_ --------------------------
	.section	.nv.info._Z30router_gemm_kernel_bf16_outputI13__nv_bfloat16Li128ELi8ELi11ELi256ELi7168EEvPS0_PKT_S4_,"",@"SHT_CUDA_INFO"
	.sectionflags	@""
	.align	4


	//----- nvinfo : EIATTR_CUDA_API_VERSION
	.align		4
        /*0000*/ 	.byte	0x04, 0x37
        /*0002*/ 	.short	(.L_599 - .L_598)
.L_598:
        /*0004*/ 	.word	0x00000082


	//----- nvinfo : EIATTR_SW2861232_WAR
	.align		4
.L_599:
        /*0008*/ 	.byte	0x01, 0x35
	.zero		2


	//----- nvinfo : EIATTR_PARAM_CBANK
	.align		4
        /*000c*/ 	.byte	0x04, 0x0a
        /*000e*/ 	.short	(.L_601 - .L_600)
	.align		4
.L_600:
        /*0010*/ 	.word	index@(.nv.constant0._Z30router_gemm_kernel_bf16_outputI13__nv_bfloat16Li128ELi8ELi11ELi256ELi7168EEvPS0_PKT_S4_)
        /*0014*/ 	.short	0x0160
        /*0016*/ 	.short	0x0018


	//----- nvinfo : EIATTR_CBANK_PARAM_SIZE
	.align		4
.L_601:
        /*0018*/ 	.byte	0x03, 0x19
        /*001a*/ 	.short	0x0018


	//----- nvinfo : EIATTR_KPARAM_INFO
	.align		4
        /*001c*/ 	.byte	0x04, 0x17
        /*001e*/ 	.short	(.L_603 - .L_602)
.L_602:
        /*0020*/ 	.word	0x00000000
        /*0024*/ 	.short	0x0002
        /*0026*/ 	.short	0x0010
        /*0028*/ 	.byte	0x00, 0xf0, 0x21, 0x00


	//----- nvinfo : EIATTR_KPARAM_INFO
	.align		4
.L_603:
        /*002c*/ 	.byte	0x04, 0x17
        /*002e*/ 	.short	(.L_605 - .L_604)
.L_604:
        /*0030*/ 	.word	0x00000000
        /*0034*/ 	.short	0x0001
        /*0036*/ 	.short	0x0008
        /*0038*/ 	.byte	0x00, 0xf0, 0x21, 0x00


	//----- nvinfo : EIATTR_KPARAM_INFO
	.align		4
.L_605:
        /*003c*/ 	.byte	0x04, 0x17
        /*003e*/ 	.short	(.L_607 - .L_606)
.L_606:
        /*0040*/ 	.word	0x00000000
        /*0044*/ 	.short	0x0000
        /*0046*/ 	.short	0x0000
        /*0048*/ 	.byte	0x00, 0xf0, 0x21, 0x00


	//----- nvinfo : EIATTR_MAXREG_COUNT
	.align		4
.L_607:
        /*004c*/ 	.byte	0x03, 0x1b
        /*004e*/ 	.short	0x00ff


	//----- nvinfo : EIATTR_NUM_BARRIERS
	.align		4
        /*0050*/ 	.byte	0x02, 0x4c
        /*0052*/ 	.byte	0x01
	.zero		1


	//----- nvinfo : EIATTR_MERCURY_ISA_VERSION
	.align		4
        /*0054*/ 	.byte	0x03, 0x5f
        /*0056*/ 	.short	0x0000


	//----- nvinfo : EIATTR_COOP_GROUP_MASK_REGIDS
	.align		4
        /*0058*/ 	.byte	0x04, 0x29
        /*005a*/ 	.short	(.L_609 - .L_608)


	//   ....[0]....
.L_608:
        /*005c*/ 	.word	0xffffffff


	//   ....[1]....
        /*0060*/ 	.word	0xffffffff


	//   ....[2]....
        /*0064*/ 	.word	0xffffffff


	//   ....[3]....
        /*0068*/ 	.word	0xffffffff


	//   ....[4]....
        /*006c*/ 	.word	0xffffffff


	//   ....[5]....
        /*0070*/ 	.word	0xffffffff


	//   ....[6]....
        /*0074*/ 	.word	0xffffffff


	//   ....[7]....
        /*0078*/ 	.word	0xffffffff


	//   ....[8]....
        /*007c*/ 	.word	0xffffffff


	//   ....[9]....
        /*0080*/ 	.word	0xffffffff


	//   ....[10]....
        /*0084*/ 	.word	0xffffffff


	//   ....[11]....
        /*0088*/ 	.word	0xffffffff


	//   ....[12]....
        /*008c*/ 	.word	0xffffffff


	//   ....[13]....
        /*0090*/ 	.word	0xffffffff


	//   ....[14]....
        /*0094*/ 	.word	0xffffffff


	//   ....[15]....
        /*0098*/ 	.word	0xffffffff


	//   ....[16]....
        /*009c*/ 	.word	0xffffffff


	//   ....[17]....
        /*00a0*/ 	.word	0xffffffff


	//   ....[18]....
        /*00a4*/ 	.word	0xffffffff


	//   ....[19]....
        /*00a8*/ 	.word	0xffffffff


	//   ....[20]....
        /*00ac*/ 	.word	0xffffffff


	//   ....[21]....
        /*00b0*/ 	.word	0xffffffff


	//   ....[22]....
        /*00b4*/ 	.word	0xffffffff


	//   ....[23]....
        /*00b8*/ 	.word	0xffffffff


	//   ....[24]....
        /*00bc*/ 	.word	0xffffffff


	//   ....[25]....
        /*00c0*/ 	.word	0xffffffff


	//   ....[26]....
        /*00c4*/ 	.word	0xffffffff


	//   ....[27]....
        /*00c8*/ 	.word	0xffffffff


	//   ....[28]....
        /*00cc*/ 	.word	0xffffffff


	//   ....[29]....
        /*00d0*/ 	.word	0xffffffff


	//   ....[30]....
        /*00d4*/ 	.word	0xffffffff


	//   ....[31]....
        /*00d8*/ 	.word	0xffffffff


	//   ....[32]....
        /*00dc*/ 	.word	0xffffffff


	//   ....[33]....
        /*00e0*/ 	.word	0xffffffff


	//   ....[34]....
        /*00e4*/ 	.word	0xffffffff


	//   ....[35]....
        /*00e8*/ 	.word	0xffffffff


	//   ....[36]....
        /*00ec*/ 	.word	0xffffffff


	//   ....[37]....
        /*00f0*/ 	.word	0xffffffff


	//   ....[38]....
        /*00f4*/ 	.word	0xffffffff


	//   ....[39]....
        /*00f8*/ 	.word	0xffffffff


	//   ....[40]....
        /*00fc*/ 	.word	0xffffffff


	//   ....[41]....
        /*0100*/ 	.word	0xffffffff


	//   ....[42]....
        /*0104*/ 	.word	0xffffffff


	//   ....[43]....
        /*0108*/ 	.word	0xffffffff


	//   ....[44]....
        /*010c*/ 	.word	0xffffffff


	//   ....[45]....
        /*0110*/ 	.word	0xffffffff


	//   ....[46]....
        /*0114*/ 	.word	0xffffffff


	//   ....[47]....
        /*0118*/ 	.word	0xffffffff


	//   ....[48]....
        /*011c*/ 	.word	0xffffffff


	//   ....[49]....
        /*0120*/ 	.word	0xffffffff


	//   ....[50]....
        /*0124*/ 	.word	0xffffffff


	//   ....[51]....
        /*0128*/ 	.word	0xffffffff


	//   ....[52]....
        /*012c*/ 	.word	0xffffffff


	//   ....[53]....
        /*0130*/ 	.word	0xffffffff


	//   ....[54]....
        /*0134*/ 	.word	0xffffffff


	//----- nvinfo : EIATTR_COOP_GROUP_INSTR_OFFSETS
	.align		4
.L_609:
        /*0138*/ 	.byte	0x04, 0x28
        /*013a*/ 	.short	(.L_611 - .L_610)


	//   ....[0]....
.L_610:
        /*013c*/ 	.word	0x000055c0


	//   ....[1]....
        /*0140*/ 	.word	0x000056a0


	//   ....[2]....
        /*0144*/ 	.word	0x000056c0


	//   ....[3]....
        /*0148*/ 	.word	0x000056d0


	//   ....[4]....
        /*014c*/ 	.word	0x000056e0


	//   ....[5]....
        /*0150*/ 	.word	0x000056f0


	//   ....[6]....
        /*0154*/ 	.word	0x00005700


	//   ....[7]....
        /*0158*/ 	.word	0x00005710


	//   ....[8]....
        /*015c*/ 	.word	0x00005720


	//   ....[9]....
        /*0160*/ 	.word	0x00005730


	//   ....[10]....
        /*0164*/ 	.word	0x00005740


	//   ....[11]....
        /*0168*/ 	.word	0x000057f0


	//   ....[12]....
        /*016c*/ 	.word	0x00005800


	//   ....[13]....
        /*0170*/ 	.word	0x00005810


	//   ....[14]....
        /*0174*/ 	.word	0x00005820


	//   ....[15]....
        /*0178*/ 	.word	0x00005830


	//   ....[16]....
        /*017c*/ 	.word	0x00005840


	//   ....[17]....
        /*0180*/ 	.word	0x00005850


	//   ....[18]....
        /*0184*/ 	.word	0x00005860


	//   ....[19]....
        /*0188*/ 	.word	0x00005870


	//   ....[20]....
        /*018c*/ 	.word	0x00005880


	//   ....[21]....
        /*0190*/ 	.word	0x00005890


	//   ....[22]....
        /*0194*/ 	.word	0x00005950


	//   ....[23]....
        /*0198*/ 	.word	0x00005960


	//   ....[24]....
        /*019c*/ 	.word	0x00005970


	//   ....[25]....
        /*01a0*/ 	.word	0x00005980


	//   ....[26]....
        /*01a4*/ 	.word	0x00005990


	//   ....[27]....
        /*01a8*/ 	.word	0x000059a0


	//   ....[28]....
        /*01ac*/ 	.word	0x000059b0


	//   ....[29]....
        /*01b0*/ 	.word	0x000059c0


	//   ....[30]....
        /*01b4*/ 	.word	0x000059d0


	//   ....[31]....
        /*01b8*/ 	.word	0x000059e0


	//   ....[32]....
        /*01bc*/ 	.word	0x000059f0


	//   ....[33]....
        /*01c0*/ 	.word	0x00005ab0


	//   ....[34]....
        /*01c4*/ 	.word	0x00005ac0


	//   ....[35]....
        /*01c8*/ 	.word	0x00005ad0


	//   ....[36]....
        /*01cc*/ 	.word	0x00005ae0


	//   ....[37]....
        /*01d0*/ 	.word	0x00005af0


	//   ....[38]....
        /*01d4*/ 	.word	0x00005b00


	//   ....[39]....
        /*01d8*/ 	.word	0x00005b10


	//   ....[40]....
        /*01dc*/ 	.word	0x00005b20


	//   ....[41]....
        /*01e0*/ 	.word	0x00005b30


	//   ....[42]....
        /*01e4*/ 	.word	0x00005b40


	//   ....[43]....
        /*01e8*/ 	.word	0x00005b50


	//   ....[44]....
        /*01ec*/ 	.word	0x00005c10


	//   ....[45]....
        /*01f0*/ 	.word	0x00005c20


	//   ....[46]....
        /*01f4*/ 	.word	0x00005c30


	//   ....[47]....
        /*01f8*/ 	.word	0x00005c40


	//   ....[48]....
        /*01fc*/ 	.word	0x00005c50


	//   ....[49]....
        /*0200*/ 	.word	0x00005c60


	//   ....[50]....
        /*0204*/ 	.word	0x00005c70


	//   ....[51]....
        /*0208*/ 	.word	0x00005c80


	//   ....[52]....
        /*020c*/ 	.word	0x00005c90


	//   ....[53]....
        /*0210*/ 	.word	0x00005ca0


	//   ....[54]....
        /*0214*/ 	.word	0x00005cb0


	//----- nvinfo : EIATTR_EXIT_INSTR_OFFSETS
	.align		4
.L_611:
        /*0218*/ 	.byte	0x04, 0x1c
        /*021a*/ 	.short	(.L_613 - .L_612)


	//   ....[0]....
.L_612:
        /*021c*/ 	.word	0x00005e80


	//   ....[1]....
        /*0220*/ 	.word	0x00006380


	//----- nvinfo : EIATTR_MAX_THREADS
	.align		4
.L_613:
        /*0224*/ 	.byte	0x04, 0x05
        /*0226*/ 	.short	(.L_615 - .L_614)
.L_614:
        /*0228*/ 	.word	0x00000080
        /*022c*/ 	.word	0x00000001
        /*0230*/ 	.word	0x00000001
.L_615:


//--------------------- .nv.info._Z30router_gemm_kernel_bf16_outputI13__nv_bfloat16Li128ELi8ELi10ELi256ELi7168EEvPS0_PKT_S4_ --------------------------
	.section	.nv.info._Z30router_gemm_kernel_bf16_outputI13__nv_bfloat16Li128ELi8ELi10ELi256ELi7168EEvPS0_PKT_S4_,"",@"SHT_CUDA_INFO"
	.sectionflags	@""
	.align	4


	//----- nvinfo : EIATTR_CUDA_API_VERSION
	.align		4
        /*0000*/ 	.byte	0x04, 0x37
        /*0002*/ 	.short	(.L_617 - .L_616)
.L_616:
        /*0004*/ 	.word	0x00000082


	//----- nvinfo : EIATTR_SW2861232_WAR
	.align		4
.L_617:
        /*0008*/ 	.byte	0x01, 0x35
	.zero		2


	//----- nvinfo : EIATTR_PARAM_CBANK
	.align		4
        /*000c*/ 	.byte	0x04, 0x0a
        /*000e*/ 	.short	(.L_619 - .L_618)
	.align		4
.L_618:
        /*0010*/ 	.word	index@(.nv.constant0._Z30router_gemm_kernel_bf16_outputI13__nv_bfloat16Li128ELi8ELi10ELi256ELi7168EEvPS0_PKT_S4_)
        /*0014*/ 	.short	0x0160
        /*0016*/ 	.short	0x0018


	//----- nvinfo : EIATTR_CBANK_PARAM_SIZE
	.align		4
.L_619:
        /*0018*/ 	.byte	0x03, 0x19
        /*001a*/ 	.short	0x0018


	//----- nvinfo : EIATTR_KPARAM_INFO
	.align		4
        /*001c*/ 	.byte	0x04, 0x17
        /*001e*/ 	.short	(.L_621 - .L_620)
.L_620:
        /*0020*/ 	.word	0x00000000
        /*0024*/ 	.short	0x0002
        /*0026*/ 	.short	0x0010
        /*0028*/ 	.byte	0x00, 0xf0, 0x21, 0x00


	//----- nvinfo : EIATTR_KPARAM_INFO
	.align		4
.L_621:
        /*002c*/ 	.byte	0x04, 0x17
        /*002e*/ 	.short	(.L_623 - .L_622)
.L_622:
        /*0030*/ 	.word	0x00000000
        /*0034*/ 	.short	0x0001
        /*0036*/ 	.short	0x0008
        /*0038*/ 	.byte	0x00, 0xf0, 0x21, 0x00


	//----- nvinfo : EIATTR_KPARAM_INFO
	.align		4
.L_623:
        /*003c*/ 	.byte	0x04, 0x17
        /*003e*/ 	.short	(.L_625 - .L_624)
.L_624:
        /*0040*/ 	.word	0x00000000
        /*0044*/ 	.short	0x0000
        /*0046*/ 	.short	0x0000
        /*0048*/ 	.byte	0x00, 0xf0, 0x21, 0x00


	//----- nvinfo : EIATTR_MAXREG_COUNT
	.align		4
.L_625:
        /*004c*/ 	.byte	0x03, 0x1b
        /*004e*/ 	.short	0x00ff


	//----- nvinfo : EIATTR_NUM_BARRIERS
	.align		4
        /*0050*/ 	.byte	0x02, 0x4c
        /*0052*/ 	.byte	0x01
	.zero		1


	//----- nvinfo : EIATTR_MERCURY_ISA_VERSION
	.align		4
        /*0054*/ 	.byte	0x03, 0x5f
        /*0056*/ 	.short	0x0000


	//----- nvinfo : EIATTR_COOP_GROUP_MASK_REGIDS
	.align		4
        /*0058*/ 	.byte	0x04, 0x29
        /*005a*/ 	.short	(.L_627 - .L_626)


	//   ....[0]....
.L_626:
        /*005c*/ 	.word	0xffffffff


	//   ....[1]....
        /*0060*/ 	.word	0xffffffff


	//   ....[2]....
        /*0064*/ 	.word	0xffffffff


	//   ....[3]....
        /*0068*/ 	.word	0xffffffff


	//   ....[4]....
        /*006c*/ 	.word	0xffffffff


	//   ....[5]....
        /*0070*/ 	.word	0xffffffff


	//   ....[6]....
        /*0074*/ 	.word	0xffffffff


	//   ....[7]....
        /*0078*/ 	.word	0xffffffff


	//   ....[8]....
        /*007c*/ 	.word	0xffffffff


	//   ....[9]....
        /*0080*/ 	.word	0xffffffff


	//   ....[10]....
        /*0084*/ 	.word	0xffffffff


	//   ....[11]....
        /*0088*/ 	.word	0xffffffff


	//   ....[12]....
        /*008c*/ 	.word	0xffffffff


	//   ....[13]....
        /*0090*/ 	.word	0xffffffff


	//   ....[14]....
        /*0094*/ 	.word	0xffffffff


	//   ....[15]....
        /*0098*/ 	.word	0xffffffff


	//   ....[16]....
        /*009c*/ 	.word	0xffffffff


	//   ....[17]....
        /*00a0*/ 	.word	0xffffffff


	//   ....[18]....
        /*00a4*/ 	.word	0xffffffff


	//   ....[19]....
        /*00a8*/ 	.word	0xffffffff


	//   ....[20]....
        /*00ac*/ 	.word	0xffffffff


	//   ....[21]....
        /*00b0*/ 	.word	0xffffffff


	//   ....[22]....
        /*00b4*/ 	.word	0xffffffff


	//   ....[23]....
        /*00b8*/ 	.word	0xffffffff


	//   ....[24]....
        /*00bc*/ 	.word	0xffffffff


	//   ....[25]....
        /*00c0*/ 	.word	0xffffffff


	//   ....[26]....
        /*00c4*/ 	.word	0xffffffff


	//   ....[27]....
        /*00c8*/ 	.word	0xffffffff


	//   ....[28]....
        /*00cc*/ 	.word	0xffffffff


	//   ....[29]....
        /*00d0*/ 	.word	0xffffffff


	//   ....[30]....
        /*00d4*/ 	.word	0xffffffff


	//   ....[31]....
        /*00d8*/ 	.word	0xffffffff


	//   ....[32]....
        /*00dc*/ 	.word	0xffffffff


	//   ....[33]....
        /*00e0*/ 	.word	0xffffffff


	//   ....[34]....
        /*00e4*/ 	.word	0xffffffff


	//   ....[35]....
        /*00e8*/ 	.word	0xffffffff


	//   ....[36]....
        /*00ec*/ 	.word	0xffffffff


	//   ....[37]....
        /*00f0*/ 	.word	0xffffffff


	//   ....[38]....
        /*00f4*/ 	.word	0xffffffff


	//   ....[39]....
        /*00f8*/ 	.word	0xffffffff


	//   ....[40]....
        /*00fc*/ 	.word	0xffffffff


	//   ....[41]....
        /*0100*/ 	.word	0xffffffff


	//   ....[42]....
        /*0104*/ 	.word	0xffffffff


	//   ....[43]....
        /*0108*/ 	.word	0xffffffff


	//   ....[44]....
        /*010c*/ 	.word	0xffffffff


	//   ....[45]....
        /*0110*/ 	.word	0xffffffff


	//   ....[46]....
        /*0114*/ 	.word	0xffffffff


	//   ....[47]....
        /*0118*/ 	.word	0xffffffff


	//   ....[48]....
        /*011c*/ 	.word	0xffffffff


	//   ....[49]....
        /*0120*/ 	.word	0xffffffff


	//----- nvinfo : EIATTR_COOP_GROUP_INSTR_OFFSETS
	.align		4
.L_627:
        /*0124*/ 	.byte	0x04, 0x28
        /*0126*/ 	.short	(.L_629 - .L_628)


	//   ....[0]....
.L_628:
        /*0128*/ 	.word	0x00004f20


	//   ....[1]....
        /*012c*/ 	.word	0x00004f30


	//   ....[2]....
        /*0130*/ 	.word	0x00004f40


	//   ....[3]....
        /*0134*/ 	.word	0x00004f50


	//   ....[4]....
        /*0138*/ 	.word	0x00004f60


	//   ....[5]....
        /*013c*/ 	.word	0x00004f70


	//   ....[6]....
        /*0140*/ 	.word	0x00004f80


	//   ....[7]....
        /*0144*/ 	.word	0x00004f90


	//   ....[8]....
        /*0148*/ 	.word	0x00004fa0


	//   ....[9]....
        /*014c*/ 	.word	0x00004fb0


	//   ....[10]....
        /*0150*/ 	.word	0x00005060


	//   ....[11]....
        /*0154*/ 	.word	0x00005070


	//   ....[12]....
        /*0158*/ 	.word	0x00005080


	//   ....[13]....
        /*015c*/ 	.word	0x00005090


	//   ....[14]....
        /*0160*/ 	.word	0x000050a0


	//   ....[15]....
        /*0164*/ 	.word	0x000050b0


	//   ....[16]....
        /*0168*/ 	.word	0x000050c0


	//   ....[17]....
        /*016c*/ 	.word	0x000050d0


	//   ....[18]....
        /*0170*/ 	.word	0x000050e0


	//   ....[19]....
        /*0174*/ 	.word	0x000050f0


	//   ....[20]....
        /*0178*/ 	.word	0x000051a0


	//   ....[21]....
        /*017c*/ 	.word	0x000051b0


	//   ....[22]....
        /*0180*/ 	.word	0x000051c0


	//   ....[23]....
        /*0184*/ 	.word	0x000051d0


	//   ....[24]....
        /*0188*/ 	.word	0x000051e0


	//   ....[25]....
        /*018c*/ 	.word	0x000051f0


	//   ....[26]....
        /*0190*/ 	.word	0x00005200


	//   ....[27]....
        /*0194*/ 	.word	0x00005210


	//   ....[28]....
        /*0198*/ 	.word	0x00005220


	//   ....[29]....
        /*019c*/ 	.word	0x00005230


	//   ....[30]....
        /*01a0*/ 	.word	0x000052e0


	//   ....[31]....
        /*01a4*/ 	.word	0x000052f0


	//   ....[32]....
        /*01a8*/ 	.word	0x00005300


	//   ....[33]....
        /*01ac*/ 	.word	0x00005310


	//   ....[34]....
        /*01b0*/ 	.word	0x00005320


	//   ....[35]....
        /*01b4*/ 	.word	0x00005330


	//   ....[36]....
        /*01b8*/ 	.word	0x00005340


	//   ....[37]....
        /*01bc*/ 	.word	0x00005350


	//   ....[38]....
        /*01c0*/ 	.word	0x00005360


	//   ....[39]....
        /*01c4*/ 	.word	0x00005370


	//   ....[40]....
        /*01c8*/ 	.word	0x00005420


	//   ....[41]....
        /*01cc*/ 	.word	0x00005430


	//   ....[42]....
        /*01d0*/ 	.word	0x00005440


	//   ....[43]....
        /*01d4*/ 	.word	0x00005450


	//   ....[44]....
        /*01d8*/ 	.word	0x00005460


	//   ....[45]....
        /*01dc*/ 	.word	0x00005470


	//   ....[46]....
        /*01e0*/ 	.word	0x00005480


	//   ....[47]....
        /*01e4*/ 	.word	0x00005490


	//   ....[48]....
        /*01e8*/ 	.word	0x000054a0


	//   ....[49]....
        /*01ec*/ 	.word	0x000054b0


	//----- nvinfo : EIATTR_EXIT_INSTR_OFFSETS
	.align		4
.L_629:
        /*01f0*/ 	.byte	0x04, 0x1c
        /*01f2*/ 	.short	(.L_631 - .L_630)


	//   ....[0]....
.L_630:
        /*01f4*/ 	.word	0x00005660


	//   ....[1]....
        /*01f8*/ 	.word	0x00005ae0


	//----- nvinfo : EIATTR_MAX_THREADS
	.align		4
.L_631:
        /*01fc*/ 	.byte	0x04, 0x05
        /*01fe*/ 	.short	(.L_633 - .L_632)
.L_632:
        /*0200*/ 	.word	0x00000080
        /*0204*/ 	.word	0x00000001
        /*0208*/ 	.word	0x00000001
.L_633:


//--------------------- .nv.info._Z30router_gemm_kernel_bf16_outputI13__nv_bfloat16Li128ELi8ELi9ELi256ELi7168EEvPS0_PKT_S4_ --------------------------
	.section	.nv.info._Z30router_gemm_kernel_bf16_outputI13__nv_bfloat16Li128ELi8ELi9ELi256ELi7168EEvPS0_PKT_S4_,"",@"SHT_CUDA_INFO"
	.sectionflags	@""
	.align	4


	//----- nvinfo : EIATTR_CUDA_API_VERSION
	.align		4
        /*0000*/ 	.byte	0x04, 0x37
        /*0002*/ 	.short	(.L_635 - .L_634)
.L_634:
        /*0004*/ 	.word	0x00000082


	//----- nvinfo : EIATTR_SW2861232_WAR
	.align		4
.L_635:
        /*0008*/ 	.byte	0x01, 0x35
	.zero		2


	//----- nvinfo : EIATTR_PARAM_CBANK
	.align		4
        /*000c*/ 	.byte	0x04, 0x0a
        /*000e*/ 	.short	(.L_637 - .L_636)
	.align		4
.L_636:
        /*0010*/ 	.word	index@(.nv.constant0._Z30router_gemm_kernel_bf16_outputI13__nv_bfloat16Li128ELi8ELi9ELi256ELi7168EEvPS0_PKT_S4_)
        /*0014*/ 	.short	0x0160
        /*0016*/ 	.short	0x0018


	//----- nvinfo : EIATTR_CBANK_PARAM_SIZE
	.align		4
.L_637:
        /*0018*/ 	.byte	0x03, 0x19
        /*001a*/ 	.short	0x0018


	//----- nvinfo : EIATTR_KPARAM_INFO
	.align		4
        /*001c*/ 	.byte	0x04, 0x17
        /*001e*/ 	.short	(.L_639 - .L_638)
.L_638:
        /*0020*/ 	.word	0x00000000
        /*0024*/ 	.short	0x0002
        /*0026*/ 	.short	0x0010
        /*0028*/ 	.byte	0x00, 0xf0, 0x21, 0x00


	//----- nvinfo : EIATTR_KPARAM_INFO
	.align		4
.L_639:
        /*002c*/ 	.byte	0x04, 0x17
        /*002e*/ 	.short	(.L_641 - .L_640)
.L_640:
        /*0030*/ 	.word	0x00000000
        /*0034*/ 	.short	0x0001
        /*0036*/ 	.short	0x0008
        /*0038*/ 	.byte	0x00, 0xf0, 0x21, 0x00


	//----- nvinfo : EIATTR_KPARAM_INFO
	.align		4
.L_641:
        /*003c*/ 	.byte	0x04, 0x17
        /*003e*/ 	.short	(.L_643 - .L_642)
.L_642:
        /*0040*/ 	.word	0x00000000
        /*0044*/ 	.short	0x0000
        /*0046*/ 	.short	0x0000
        /*0048*/ 	.byte	0x00, 0xf0, 0x21, 0x00


	//----- nvinfo : EIATTR_MAXREG_COUNT
	.align		4
.L_643:
        /*004c*/ 	.byte	0x03, 0x1b
        /*004e*/ 	.short	0x00ff


	//----- nvinfo : EIATTR_NUM_BARRIERS
	.align		4
        /*0050*/ 	.byte	0x02, 0x4c
        /*0052*/ 	.byte	0x01
	.zero		1


	//----- nvinfo : EIATTR_MERCURY_ISA_VERSION
	.align		4
        /*0054*/ 	.byte	0x03, 0x5f
        /*0056*/ 	.short	0x0000


	//----- nvinfo : EIATTR_COOP_GROUP_MASK_REGIDS
	.align		4
        /*0058*/ 	.byte	0x04, 0x29
        /*005a*/ 	.short	(.L_645 - .L_644)


	//   ....[0]....
.L_644:
        /*005c*/ 	.word	0xffffffff


	//   ....[1]....
        /*0060*/ 	.word	0xffffffff


	//   ....[2]....
        /*0064*/ 	.word	0xffffffff


	//   ....[3]....
        /*0068*/ 	.word	0xffffffff


	//   ....[4]....
        /*006c*/ 	.word	0xffffffff


	//   ....[5]....
        /*0070*/ 	.word	0xffffffff


	//   ....[6]....
        /*0074*/ 	.word	0xffffffff


	//   ....[7]....
        /*0078*/ 	.word	0xffffffff


	//   ....[8]....
        /*007c*/ 	.word	0xffffffff


	//   ....[9]....
        /*0080*/ 	.word	0xffffffff


	//   ....[10]....
        /*0084*/ 	.word	0xffffffff


	//   ....[11]....
        /*0088*/ 	.word	0xffffffff


	//   ....[12]....
        /*008c*/ 	.word	0xffffffff


	//   ....[13]....
        /*0090*/ 	.word	0xffffffff


	//   ....[14]....
        /*0094*/ 	.word	0xffffffff


	//   ....[15]....
        /*0098*/ 	.word	0xffffffff


	//   ....[16]....
        /*009c*/ 	.word	0xffffffff


	//   ....[17]....
        /*00a0*/ 	.word	0xffffffff


	//   ....[18]....
        /*00a4*/ 	.word	0xffffffff


	//   ....[19]....
        /*00a8*/ 	.word	0xffffffff


	//   ....[20]....
        /*00ac*/ 	.word	0xffffffff


	//   ....[21]....
        /*00b0*/ 	.word	0xffffffff


	//   ....[22]....
        /*00b4*/ 	.word	0xffffffff


	//   ....[23]....
        /*00b8*/ 	.word	0xffffffff


	//   ....[24]....
        /*00bc*/ 	.word	0xffffffff


	//   ....[25]....
        /*00c0*/ 	.word	0xffffffff


	//   ....[26]....
        /*00c4*/ 	.word	0xffffffff


	//   ....[27]....
        /*00c8*/ 	.word	0xffffffff


	//   ....[28]....
        /*00cc*/ 	.word	0xffffffff


	//   ....[29]....
        /*00d0*/ 	.word	0xffffffff


	//   ....[30]....
        /*00d4*/ 	.word	0xffffffff


	//   ....[31]....
        /*00d8*/ 	.word	0xffffffff


	//   ....[32]....
        /*00dc*/ 	.word	0xffffffff


	//   ....[33]....
        /*00e0*/ 	.word	0xffffffff


	//   ....[34]....
        /*00e4*/ 	.word	0xffffffff


	//   ....[35]....
        /*00e8*/ 	.word	0xffffffff


	//   ....[36]....
        /*00ec*/ 	.word	0xffffffff


	//   ....[37]....
        /*00f0*/ 	.word	0xffffffff


	//   ....[38]....
        /*00f4*/ 	.word	0xffffffff


	//   ....[39]....
        /*00f8*/ 	.word	0xffffffff


	//   ....[40]....
        /*00fc*/ 	.word	0xffffffff


	//   ....[41]....
        /*0100*/ 	.word	0xffffffff


	//   ....[42]....
        /*0104*/ 	.word	0xffffffff


	//   ....[43]....
        /*0108*/ 	.word	0xffffffff


	//   ....[44]....
        /*010c*/ 	.word	0xffffffff


	//----- nvinfo : EIATTR_COOP_GROUP_INSTR_OFFSETS
	.align		4
.L_645:
        /*0110*/ 	.byte	0x04, 0x28
        /*0112*/ 	.short	(.L_647 - .L_646)


	//   ....[0]....
.L_646:
        /*0114*/ 	.word	0x000047b0


	//   ....[1]....
        /*0118*/ 	.word	0x000047c0


	//   ....[2]....
        /*011c*/ 	.word	0x000047d0


	//   ....[3]....
        /*0120*/ 	.word	0x000047e0


	//   ....[4]....
        /*0124*/ 	.word	0x000047f0


	//   ....[5]....
        /*0128*/ 	.word	0x00004800


	//   ....[6]....
        /*012c*/ 	.word	0x00004810


	//   ....[7]....
        /*0130*/ 	.word	0x00004820


	//   ....[8]....
        /*0134*/ 	.word	0x00004830


	//   ....[9]....
        /*0138*/ 	.word	0x000048d0


	//   ....[10]....
        /*013c*/ 	.word	0x000048e0


	//   ....[11]....
        /*0140*/ 	.word	0x000048f0


	//   ....[12]....
        /*0144*/ 	.word	0x00004900


	//   ....[13]....
        /*0148*/ 	.word	0x00004910


	//   ....[14]....
        /*014c*/ 	.word	0x00004920


	//   ....[15]....
        /*0150*/ 	.word	0x00004930


	//   ....[16]....
        /*0154*/ 	.word	0x00004940


	//   ....[17]....
        /*0158*/ 	.word	0x00004950


	//   ....[18]....
        /*015c*/ 	.word	0x000049f0


	//   ....[19]....
        /*0160*/ 	.word	0x00004a00


	//   ....[20]....
        /*0164*/ 	.word	0x00004a10


	//   ....[21]....
        /*0168*/ 	.word	0x00004a20


	//   ....[22]....
        /*016c*/ 	.word	0x00004a30


	//   ....[23]....
        /*0170*/ 	.word	0x00004a40


	//   ....[24]....
        /*0174*/ 	.word	0x00004a50


	//   ....[25]....
        /*0178*/ 	.word	0x00004a60


	//   ....[26]....
        /*017c*/ 	.word	0x00004a70


	//   ....[27]....
        /*0180*/ 	.word	0x00004b10


	//   ....[28]....
        /*0184*/ 	.word	0x00004b20


	//   ....[29]....
        /*0188*/ 	.word	0x00004b30


	//   ....[30]....
        /*018c*/ 	.word	0x00004b40


	//   ....[31]....
        /*0190*/ 	.word	0x00004b50


	//   ....[32]....
        /*0194*/ 	.word	0x00004b60


	//   ....[33]....
        /*0198*/ 	.word	0x00004b70


	//   ....[34]....
        /*019c*/ 	.word	0x00004b80


	//   ....[35]....
        /*01a0*/ 	.word	0x00004b90


	//   ....[36]....
        /*01a4*/ 	.word	0x00004c30


	//   ....[37]....
        /*01a8*/ 	.word	0x00004c40


	//   ....[38]....
        /*01ac*/ 	.word	0x00004c50


	//   ....[39]....
        /*01b0*/ 	.word	0x00004c60


	//   ....[40]....
        /*01b4*/ 	.word	0x00004c70


	//   ....[41]....
        /*01b8*/ 	.word	0x00004c80


	//   ....[42]....
        /*01bc*/ 	.word	0x00004c90


	//   ....[43]....
        /*01c0*/ 	.word	0x00004ca0


	//   ....[44]....
        /*01c4*/ 	.word	0x00004cb0


	//----- nvinfo : EIATTR_EXIT_INSTR_OFFSETS
	.align		4
.L_647:
        /*01c8*/ 	.byte	0x04, 0x1c
        /*01ca*/ 	.short	(.L_649 - .L_648)


	//   ....[0]....
.L_648:
        /*01cc*/ 	.word	0x00004e40


	//   ....[1]....
        /*01d0*/ 	.word	0x00005250


	//----- nvinfo : EIATTR_MAX_THREADS
	.align		4
.L_649:
        /*01d4*/ 	.byte	0x04, 0x05
        /*01d6*/ 	.short	(.L_651 - .L_650)
.L_650:
        /*01d8*/ 	.word	0x00000080
        /*01dc*/ 	.word	0x00000001
        /*01e0*/ 	.word	0x00000001
.L_651:


//--------------------- .nv.info._Z30router_gemm_kernel_bf16_outputI13__nv_bfloat16Li128ELi8ELi8ELi256ELi7168EEvPS0_PKT_S4_ --------------------------
	.section	.nv.info._Z30router_gemm_kernel_bf16_outputI13__nv_bfloat16Li128ELi8ELi8ELi256ELi7168EEvPS0_PKT_S4_,"",@"SHT_CUDA_INFO"
	.sectionflags	@""
	.align	4


	//----- nvinfo : EIATTR_CUDA_API_VERSION
	.align		4
        /*0000*/ 	.byte	0x04, 0x37
        /*0002*/ 	.short	(.L_653 - .L_652)
.L_652:
        /*0004*/ 	.word	0x00000082


	//----- nvinfo : EIATTR_SW2861232_WAR
	.align		4
.L_653:
        /*0008*/ 	.byte	0x01, 0x35
	.zero		2


	//----- nvinfo : EIATTR_PARAM_CBANK
	.align		4
        /*000c*/ 	.byte	0x04, 0x0a
        /*000e*/ 	.short	(.L_655 - .L_654)
	.align		4
.L_654:
        /*0010*/ 	.word	index@(.nv.constant0._Z30router_gemm_kernel_bf16_outputI13__nv_bfloat16Li128ELi8ELi8ELi256ELi7168EEvPS0_PKT_S4_)
        /*0014*/ 	.short	0x0160
        /*0016*/ 	.short	0x0018


	//----- nvinfo : EIATTR_CBANK_PARAM_SIZE
	.align		4
.L_655:
        /*0018*/ 	.byte	0x03, 0x19
        /*001a*/ 	.short	0x0018


	//----- nvinfo : EIATTR_KPARAM_INFO
	.align		4
        /*001c*/ 	.byte	0x04, 0x17
        /*001e*/ 	.short	(.L_657 - .L_656)
.L_656:
        /*0020*/ 	.word	0x00000000
        /*0024*/ 	.short	0x0002
        /*0026*/ 	.short	0x0010
        /*0028*/ 	.byte	0x00, 0xf0, 0x21, 0x00


	//----- nvinfo : EIATTR_KPARAM_INFO
	.align		4
.L_657:
        /*002c*/ 	.byte	0x04, 0x17
        /*002e*/ 	.short	(.L_659 - .L_658)
.L_658:
        /*0030*/ 	.word	0x00000000
        /*0034*/ 	.short	0x0001
        /*0036*/ 	.short	0x0008
        /*0038*/ 	.byte	0x00, 0xf0, 0x21, 0x00


	//----- nvinfo : EIATTR_KPARAM_INFO
	.align		4
.L_659:
        /*003c*/ 	.byte	0x04, 0x17
        /*003e*/ 	.short	(.L_661 - .L_660)
.L_660:
        /*0040*/ 	.word	0x00000000
        /*0044*/ 	.short	0x0000
        /*0046*/ 	.short	0x0000
        /*0048*/ 	.byte	0x00, 0xf0, 0x21, 0x00


	//----- nvinfo : EIATTR_MAXREG_COUNT
	.align		4
.L_661:
        /*004c*/ 	.byte	0x03, 0x1b
        /*004e*/ 	.short	0x00ff


	//----- nvinfo : EIATTR_NUM_BARRIERS
	.align		4
        /*0050*/ 	.byte	0x02, 0x4c
        /*0052*/ 	.byte	0x01
	.zero		1


	//----- nvinfo : EIATTR_MERCURY_ISA_VERSION
	.align		4
        /*0054*/ 	.byte	0x03, 0x5f
        /*0056*/ 	.short	0x0000


	//----- nvinfo : EIATTR_COOP_GROUP_MASK_REGIDS
	.align		4
        /*0058*/ 	.byte	0x04, 0x29
        /*005a*/ 	.short	(.L_663 - .L_662)


	//   ....[0]....
.L_662:
        /*005c*/ 	.word	0xffffffff


	//   ....[1]....
        /*0060*/ 	.word	0xffffffff


	//   ....[2]....
        /*0064*/ 	.word	0xffffffff


	//   ....[3]....
        /*0068*/ 	.word	0xffffffff


	//   ....[4]....
        /*006c*/ 	.word	0xffffffff


	//   ....[5]....
        /*0070*/ 	.word	0xffffffff


	//   ....[6]....
        /*0074*/ 	.word	0xffffffff


	//   ....[7]....
        /*0078*/ 	.word	0xffffffff


	//   ....[8]....
        /*007c*/ 	.word	0xffffffff


	//   ....[9]....
        /*0080*/ 	.word	0xffffffff


	//   ....[10]....
        /*0084*/ 	.word	0xffffffff


	//   ....[11]....
        /*0088*/ 	.word	0xffffffff


	//   ....[12]....
        /*008c*/ 	.word	0xffffffff


	//   ....[13]....
        /*0090*/ 	.word	0xffffffff


	//   ....[14]....
        /*0094*/ 	.word	0xffffffff


	//   ....[15]....
        /*0098*/ 	.word	0xffffffff


	//   ....[16]....
        /*009c*/ 	.word	0xffffffff


	//   ....[17]....
        /*00a0*/ 	.word	0xffffffff


	//   ....[18]....
        /*00a4*/ 	.word	0xffffffff


	//   ....[19]....
        /*00a8*/ 	.word	0xffffffff


	//   ....[20]....
        /*00ac*/ 	.word	0xffffffff


	//   ....[21]....
        /*00b0*/ 	.word	0xffffffff


	//   ....[22]....
        /*00b4*/ 	.word	0xffffffff


	//   ....[23]....
        /*00b8*/ 	.word	0xffffffff


	//   ....[24]....
        /*00bc*/ 	.word	0xffffffff


	//   ....[25]....
        /*00c0*/ 	.word	0xffffffff


	//   ....[26]....
        /*00c4*/ 	.word	0xffffffff


	//   ....[27]....
        /*00c8*/ 	.word	0xffffffff


	//   ....[28]....
        /*00cc*/ 	.word	0xffffffff


	//   ....[29]....
        /*00d0*/ 	.word	0xffffffff


	//   ....[30]....
        /*00d4*/ 	.word	0xffffffff


	//   ....[31]....
        /*00d8*/ 	.word	0xffffffff


	//   ....[32]....
        /*00dc*/ 	.word	0xffffffff


	//   ....[33]....
        /*00e0*/ 	.word	0xffffffff


	//   ....[34]....
        /*00e4*/ 	.word	0xffffffff


	//   ....[35]....
        /*00e8*/ 	.word	0xffffffff


	//   ....[36]....
        /*00ec*/ 	.word	0xffffffff


	//   ....[37]....
        /*00f0*/ 	.word	0xffffffff


	//   ....[38]....
        /*00f4*/ 	.word	0xffffffff


	//   ....[39]....
        /*00f8*/ 	.word	0xffffffff


	//----- nvinfo : EIATTR_COOP_GROUP_INSTR_OFFSETS
	.align		4
.L_663:
        /*00fc*/ 	.byte	0x04, 0x28
        /*00fe*/ 	.short	(.L_665 - .L_664)


	//   ....[0]....
.L_664:
        /*0100*/ 	.word	0x00004040


	//   ....[1]....
        /*0104*/ 	.word	0x00004050


	//   ....[2]....
        /*0108*/ 	.word	0x00004060


	//   ....[3]....
        /*010c*/ 	.word	0x00004070


	//   ....[4]....
        /*0110*/ 	.word	0x00004080


	//   ....[5]....
        /*0114*/ 	.word	0x00004090


	//   ....[6]....
        /*0118*/ 	.word	0x000040a0


	//   ....[7]....
        /*011c*/ 	.word	0x000040b0


	//   ....[8]....
        /*0120*/ 	.word	0x00004140


	//   ....[9]....
        /*0124*/ 	.word	0x00004150


	//   ....[10]....
        /*0128*/ 	.word	0x00004160


	//   ....[11]....
        /*012c*/ 	.word	0x00004170


	//   ....[12]....
        /*0130*/ 	.word	0x00004180


	//   ....[13]....
        /*0134*/ 	.word	0x00004190


	//   ....[14]....
        /*0138*/ 	.word	0x000041a0


	//   ....[15]....
        /*013c*/ 	.word	0x000041b0


	//   ....[16]....
        /*0140*/ 	.word	0x00004240


	//   ....[17]....
        /*0144*/ 	.word	0x00004250


	//   ....[18]....
        /*0148*/ 	.word	0x00004260


	//   ....[19]....
        /*014c*/ 	.word	0x00004270


	//   ....[20]....
        /*0150*/ 	.word	0x00004280


	//   ....[21]....
        /*0154*/ 	.word	0x00004290


	//   ....[22]....
        /*0158*/ 	.word	0x000042a0


	//   ....[23]....
        /*015c*/ 	.word	0x000042b0


	//   ....[24]....
        /*0160*/ 	.word	0x00004340


	//   ....[25]....
        /*0164*/ 	.word	0x00004350


	//   ....[26]....
        /*0168*/ 	.word	0x00004360


	//   ....[27]....
        /*016c*/ 	.word	0x00004370


	//   ....[28]....
        /*0170*/ 	.word	0x00004380


	//   ....[29]....
        /*0174*/ 	.word	0x00004390


	//   ....[30]....
        /*0178*/ 	.word	0x000043a0


	//   ....[31]....
        /*017c*/ 	.word	0x000043b0


	//   ....[32]....
        /*0180*/ 	.word	0x00004440


	//   ....[33]....
        /*0184*/ 	.word	0x00004450


	//   ....[34]....
        /*0188*/ 	.word	0x00004460


	//   ....[35]....
        /*018c*/ 	.word	0x00004470


	//   ....[36]....
        /*0190*/ 	.word	0x00004480


	//   ....[37]....
        /*0194*/ 	.word	0x00004490


	//   ....[38]....
        /*0198*/ 	.word	0x000044a0


	//   ....[39]....
        /*019c*/ 	.word	0x000044b0


	//----- nvinfo : EIATTR_EXIT_INSTR_OFFSETS
	.align		4
.L_665:
        /*01a0*/ 	.byte	0x04, 0x1c
        /*01a2*/ 	.short	(.L_667 - .L_666)


	//   ....[0]....
.L_666:
        /*01a4*/ 	.word	0x00004620


	//   ....[1]....
        /*01a8*/ 	.word	0x000049c0


	//----- nvinfo : EIATTR_MAX_THREADS
	.align		4
.L_667:
        /*01ac*/ 	.byte	0x04, 0x05
        /*01ae*/ 	.short	(.L_669 - .L_668)
.L_668:
        /*01b0*/ 	.word	0x00000080
        /*01b4*/ 	.word	0x00000001
        /*01b8*/ 	.word	0x00000001
.L_669:


//--------------------- .nv.info._Z30router_gemm_kernel_bf16_outputI13__nv_bfloat16Li128ELi8ELi7ELi256ELi7168EEvPS0_PKT_S4_ --------------------------
	.section	.nv.info._Z30router_gemm_kernel_bf16_outputI13__nv_bfloat16Li128ELi8ELi7ELi256ELi7168EEvPS0_PKT_S4_,"",@"SHT_CUDA_INFO"
	.sectionflags	@""
	.align	4


	//----- nvinfo : EIATTR_CUDA_API_VERSION
	.align		4
        /*0000*/ 	.byte	0x04, 0x37
        /*0002*/ 	.short	(.L_671 - .L_670)
.L_670:
        /*0004*/ 	.word	0x00000082


	//----- nvinfo : EIATTR_SW2861232_WAR
	.align		4
.L_671:
        /*0008*/ 	.byte	0x01, 0x35
	.zero		2


	//----- nvinfo : EIATTR_PARAM_CBANK
	.align		4
        /*000c*/ 	.byte	0x04, 0x0a
        /*000e*/ 	.short	(.L_673 - .L_672)
	.align		4
.L_672:
        /*0010*/ 	.word	index@(.nv.constant0._Z30router_gemm_kernel_bf16_outputI13__nv_bfloat16Li128ELi8ELi7ELi256ELi7168EEvPS0_PKT_S4_)
        /*0014*/ 	.short	0x0160
        /*0016*/ 	.short	0x0018


	//----- nvinfo : EIATTR_CBANK_PARAM_SIZE
	.align		4
.L_673:
        /*0018*/ 	.byte	0x03, 0x19
        /*001a*/ 	.short	0x0018


	//----- nvinfo : EIATTR_KPARAM_INFO
	.align		4
        /*001c*/ 	.byte	0x04, 0x17
        /*001e*/ 	.short	(.L_675 - .L_674)
.L_674:
        /*0020*/ 	.word	0x00000000
        /*0024*/ 	.short	0x0002
        /*0026*/ 	.short	0x0010
        /*0028*/ 	.byte	0x00, 0xf0, 0x21, 0x00


	//----- nvinfo : EIATTR_KPARAM_INFO
	.align		4
.L_675:
        /*002c*/ 	.byte	0x04, 0x17
        /*002e*/ 	.short	(.L_677 - .L_676)
.L_676:
        /*0030*/ 	.word	0x00000000
        /*0034*/ 	.short	0x0001
        /*0036*/ 	.short	0x0008
        /*0038*/ 	.byte	0x00, 0xf0, 0x21, 0x00


	//----- nvinfo : EIATTR_KPARAM_INFO
	.align		4
.L_677:
        /*003c*/ 	.byte	0x04, 0x17
        /*003e*/ 	.short	(.L_679 - .L_678)
.L_678:
        /*0040*/ 	.word	0x00000000
        /*0044*/ 	.short	0x0000
        /*0046*/ 	.short	0x0000
        /*0048*/ 	.byte	0x00, 0xf0, 0x21, 0x00


	//----- nvinfo : EIATTR_MAXREG_COUNT
	.align		4
.L_679:
        /*004c*/ 	.byte	0x03, 0x1b
        /*004e*/ 	.short	0x00ff


	//----- nvinfo : EIATTR_NUM_BARRIERS
	.align		4
        /*0050*/ 	.byte	0x02, 0x4c
        /*0052*/ 	.byte	0x01
	.zero		1


	//----- nvinfo : EIATTR_MERCURY_ISA_VERSION
	.align		4
        /*0054*/ 	.byte	0x03, 0x5f
        /*0056*/ 	.short	0x0000


	//----- nvinfo : EIATTR_COOP_GROUP_MASK_REGIDS
	.align		4
        /*0058*/ 	.byte	0x04, 0x29
        /*005a*/ 	.short	(.L_681 - .L_680)


	//   ....[0]....
.L_680:
        /*005c*/ 	.word	0xffffffff


	//   ....[1]....
        /*0060*/ 	.word	0xffffffff


	//   ....[2]....
        /*0064*/ 	.word	0xffffffff


	//   ....[3]....
        /*0068*/ 	.word	0xffffffff


	//   ....[4]....
        /*006c*/ 	.word	0xffffffff


	//   ....[5]....
        /*0070*/ 	.word	0xffffffff


	//   ....[6]....
        /*0074*/ 	.word	0xffffffff


	//   ....[7]....
        /*0078*/ 	.word	0xffffffff


	//   ....[8]....
        /*007c*/ 	.word	0xffffffff


	//   ....[9]....
        /*0080*/ 	.word	0xffffffff


	//   ....[10]....
        /*0084*/ 	.word	0xffffffff


	//   ....[11]....
        /*0088*/ 	.word	0xffffffff


	//   ....[12]....
        /*008c*/ 	.word	0xffffffff


	//   ....[13]....
        /*0090*/ 	.word	0xffffffff


	//   ....[14]....
        /*0094*/ 	.word	0xffffffff


	//   ....[15]....
        /*0098*/ 	.word	0xffffffff


	//   ....[16]....
        /*009c*/ 	.word	0xffffffff


	//   ....[17]....
        /*00a0*/ 	.word	0xffffffff


	//   ....[18]....
        /*00a4*/ 	.word	0xffffffff


	//   ....[19]....
        /*00a8*/ 	.word	0xffffffff


	//   ....[20]....
        /*00ac*/ 	.word	0xffffffff


	//   ....[21]....
        /*00b0*/ 	.word	0xffffffff


	//   ....[22]....
        /*00b4*/ 	.word	0xffffffff


	//   ....[23]....
        /*00b8*/ 	.word	0xffffffff


	//   ....[24]....
        /*00bc*/ 	.word	0xffffffff


	//   ....[25]....
        /*00c0*/ 	.word	0xffffffff


	//   ....[26]....
        /*00c4*/ 	.word	0xffffffff


	//   ....[27]....
        /*00c8*/ 	.word	0xffffffff


	//   ....[28]....
        /*00cc*/ 	.word	0xffffffff


	//   ....[29]....
        /*00d0*/ 	.word	0xffffffff


	//   ....[30]....
        /*00d4*/ 	.word	0xffffffff


	//   ....[31]....
        /*00d8*/ 	.word	0xffffffff


	//   ....[32]....
        /*00dc*/ 	.word	0xffffffff


	//   ....[33]....
        /*00e0*/ 	.word	0xffffffff


	//   ....[34]....
        /*00e4*/ 	.word	0xffffffff


	//----- nvinfo : EIATTR_COOP_GROUP_INSTR_OFFSETS
	.align		4
.L_681:
        /*00e8*/ 	.byte	0x04, 0x28
        /*00ea*/ 	.short	(.L_683 - .L_682)


	//   ....[0]....
.L_682:
        /*00ec*/ 	.word	0x000038c0


	//   ....[1]....
        /*00f0*/ 	.word	0x000038e0


	//   ....[2]....
        /*00f4*/ 	.word	0x000038f0


	//   ....[3]....
        /*00f8*/ 	.word	0x00003900


	//   ....[4]....
        /*00fc*/ 	.word	0x00003910


	//   ....[5]....
        /*0100*/ 	.word	0x00003920


	//   ....[6]....
        /*0104*/ 	.word	0x00003930


	//   ....[7]....
        /*0108*/ 	.word	0x00003970


	//   ....[8]....
        /*010c*/ 	.word	0x000039b0


	//   ....[9]....
        /*0110*/ 	.word	0x000039d0


	//   ....[10]....
        /*0114*/ 	.word	0x000039e0


	//   ....[11]....
        /*0118*/ 	.word	0x000039f0


	//   ....[12]....
        /*011c*/ 	.word	0x00003a00


	//   ....[13]....
        /*0120*/ 	.word	0x00003a10


	//   ....[14]....
        /*0124*/ 	.word	0x00003a50


	//   ....[15]....
        /*0128*/ 	.word	0x00003a80


	//   ....[16]....
        /*012c*/ 	.word	0x00003ab0


	//   ....[17]....
        /*0130*/ 	.word	0x00003ac0


	//   ....[18]....
        /*0134*/ 	.word	0x00003ad0


	//   ....[19]....
        /*0138*/ 	.word	0x00003ae0


	//   ....[20]....
        /*013c*/ 	.word	0x00003af0


	//   ....[21]....
        /*0140*/ 	.word	0x00003b40


	//   ....[22]....
        /*0144*/ 	.word	0x00003b80


	//   ....[23]....
        /*0148*/ 	.word	0x00003b90


	//   ....[24]....
        /*014c*/ 	.word	0x00003ba0


	//   ....[25]....
        /*0150*/ 	.word	0x00003bb0


	//   ....[26]....
        /*0154*/ 	.word	0x00003bc0


	//   ....[27]....
        /*0158*/ 	.word	0x00003bd0


	//   ....[28]....
        /*015c*/ 	.word	0x00003c50


	//   ....[29]....
        /*0160*/ 	.word	0x00003c60


	//   ....[30]....
        /*0164*/ 	.word	0x00003c70


	//   ....[31]....
        /*0168*/ 	.word	0x00003c80


	//   ....[32]....
        /*016c*/ 	.word	0x00003c90


	//   ....[33]....
        /*0170*/ 	.word	0x00003ca0


	//   ....[34]....
        /*0174*/ 	.word	0x00003cb0


	//----- nvinfo : EIATTR_EXIT_INSTR_OFFSETS
	.align		4
.L_683:
        /*0178*/ 	.byte	0x04, 0x1c
        /*017a*/ 	.short	(.L_685 - .L_684)


	//   ....[0]....
.L_684:
        /*017c*/ 	.word	0x00003e00


	//   ....[1]....
        /*0180*/ 	.word	0x00004130


	//----- nvinfo : EIATTR_MAX_THREADS
	.align		4
.L_685:
        /*0184*/ 	.byte	0x04, 0x05
        /*0186*/ 	.short	(.L_687 - .L_686)
.L_686:
        /*0188*/ 	.word	0x00000080
        /*018c*/ 	.word	0x00000001
        /*0190*/ 	.word	0x00000001
.L_687:


//--------------------- .nv.info._Z30router_gemm_kernel_bf16_outputI13__nv_bfloat16Li128ELi8ELi6ELi256ELi7168EEvPS0_PKT_S4_ --------------------------
	.section	.nv.info._Z30router_gemm_kernel_bf16_outputI13__nv_bfloat16Li128ELi8ELi6ELi256ELi7168EEvPS0_PKT_S4_,"",@"SHT_CUDA_INFO"
	.sectionflags	@""
	.align	4


	//----- nvinfo : EIATTR_CUDA_API_VERSION
	.align		4
        /*0000*/ 	.byte	0x04, 0x37
        /*0002*/ 	.short	(.L_689 - .L_688)
.L_688:
        /*0004*/ 	.word	0x00000082


	//----- nvinfo : EIATTR_SW2861232_WAR
	.align		4
.L_689:
        /*0008*/ 	.byte	0x01, 0x35
	.zero		2


	//----- nvinfo : EIATTR_PARAM_CBANK
	.align		4
        /*000c*/ 	.byte	0x04, 0x0a
        /*000e*/ 	.short	(.L_691 - .L_690)
	.align		4
.L_690:
        /*0010*/ 	.word	index@(.nv.constant0._Z30router_gemm_kernel_bf16_outputI13__nv_bfloat16Li128ELi8ELi6ELi256ELi7168EEvPS0_PKT_S4_)
        /*0014*/ 	.short	0x0160
        /*0016*/ 	.short	0x0018


	//----- nvinfo : EIATTR_CBANK_PARAM_SIZE
	.align		4
.L_691:
        /*0018*/ 	.byte	0x03, 0x19
        /*001a*/ 	.short	0x0018


	//----- nvinfo : EIATTR_KPARAM_INFO
	.align		4
        /*001c*/ 	.byte	0x04, 0x17
        /*001e*/ 	.short	(.L_693 - .L_692)
.L_692:
        /*0020*/ 	.word	0x00000000
        /*0024*/ 	.short	0x0002
        /*0026*/ 	.short	0x0010
        /*0028*/ 	.byte	0x00, 0xf0, 0x21, 0x00


	//----- nvinfo : EIATTR_KPARAM_INFO
	.align		4
.L_693:
        /*002c*/ 	.byte	0x04, 0x17
        /*002e*/ 	.short	(.L_695 - .L_694)
.L_694:
        /*0030*/ 	.word	0x00000000
        /*0034*/ 	.short	0x0001
        /*0036*/ 	.short	0x0008
        /*0038*/ 	.byte	0x00, 0xf0, 0x21, 0x00


	//----- nvinfo : EIATTR_KPARAM_INFO
	.align		4
.L_695:
        /*003c*/ 	.byte	0x04, 0x17
        /*003e*/ 	.short	(.L_697 - .L_696)
.L_696:
        /*0040*/ 	.word	0x00000000
        /*0044*/ 	.short	0x0000
        /*0046*/ 	.short	0x0000
        /*0048*/ 	.byte	0x00, 0xf0, 0x21, 0x00


	//----- nvinfo : EIATTR_MAXREG_COUNT
	.align		4
.L_697:
        /*004c*/ 	.byte	0x03, 0x1b
        /*004e*/ 	.short	0x00ff


	//----- nvinfo : EIATTR_NUM_BARRIERS
	.align		4
        /*0050*/ 	.byte	0x02, 0x4c
        /*0052*/ 	.byte	0x01
	.zero		1


	//----- nvinfo : EIATTR_MERCURY_ISA_VERSION
	.align		4
        /*0054*/ 	.byte	0x03, 0x5f
        /*0056*/ 	.short	0x0000


	//----- nvinfo : EIATTR_COOP_GROUP_MASK_REGIDS
	.align		4
        /*0058*/ 	.byte	0x04, 0x29
        /*005a*/ 	.short	(.L_699 - .L_698)


	//   ....[0]....
.L_698:
        /*005c*/ 	.word	0xffffffff


	//   ....[1]....
        /*0060*/ 	.word	0xffffffff


	//   ....[2]....
        /*0064*/ 	.word	0xffffffff


	//   ....[3]....
        /*0068*/ 	.word	0xffffffff


	//   ....[4]....
        /*006c*/ 	.word	0xffffffff


	//   ....[5]....
        /*0070*/ 	.word	0xffffffff


	//   ....[6]....
        /*0074*/ 	.word	0xffffffff


	//   ....[7]....
        /*0078*/ 	.word	0xffffffff


	//   ....[8]....
        /*007c*/ 	.word	0xffffffff


	//   ....[9]....
        /*0080*/ 	.word	0xffffffff


	//   ....[10]....
        /*0084*/ 	.word	0xffffffff


	//   ....[11]....
        /*0088*/ 	.word	0xffffffff


	//   ....[12]....
        /*008c*/ 	.word	0xffffffff


	//   ....[13]....
        /*0090*/ 	.word	0xffffffff


	//   ....[14]....
        /*0094*/ 	.word	0xffffffff


	//   ....[15]....
        /*0098*/ 	.word	0xffffffff


	//   ....[16]....
        /*009c*/ 	.word	0xffffffff


	//   ....[17]....
        /*00a0*/ 	.word	0xffffffff


	//   ....[18]....
        /*00a4*/ 	.word	0xffffffff


	//   ....[19]....
        /*00a8*/ 	.word	0xffffffff


	//   ....[20]....
        /*00ac*/ 	.word	0xffffffff


	//   ....[21]....
        /*00b0*/ 	.word	0xffffffff


	//   ....[22]....
        /*00b4*/ 	.word	0xffffffff


	//   ....[23]....
        /*00b8*/ 	.word	0xffffffff


	//   ....[24]....
        /*00bc*/ 	.word	0xffffffff


	//   ....[25]....
        /*00c0*/ 	.word	0xffffffff


	//   ....[26]....
        /*00c4*/ 	.word	0xffffffff


	//   ....[27]....
        /*00c8*/ 	.word	0xffffffff


	//   ....[28]....
        /*00cc*/ 	.word	0xffffffff


	//   ....[29]....
        /*00d0*/ 	.word	0xffffffff


	//----- nvinfo : EIATTR_COOP_GROUP_INSTR_OFFSETS
	.align		4
.L_699:
        /*00d4*/ 	.byte	0x04, 0x28
        /*00d6*/ 	.short	(.L_701 - .L_700)


	//   ....[0]....
.L_700:
        /*00d8*/ 	.word	0x00003160


	//   ....[1]....
        /*00dc*/ 	.word	0x00003170


	//   ....[2]....
        /*00e0*/ 	.word	0x00003180


	//   ....[3]....
        /*00e4*/ 	.word	0x00003190


	//   ....[4]....
        /*00e8*/ 	.word	0x000031a0


	//   ....[5]....
        /*00ec*/ 	.word	0x000031b0


	//   ....[6]....
        /*00f0*/ 	.word	0x00003220


	//   ....[7]....
        /*00f4*/ 	.word	0x00003230


	//   ....[8]....
        /*00f8*/ 	.word	0x00003240


	//   ....[9]....
        /*00fc*/ 	.word	0x00003250


	//   ....[10]....
        /*0100*/ 	.word	0x00003260


	//   ....[11]....
        /*0104*/ 	.word	0x00003270


	//   ....[12]....
        /*0108*/ 	.word	0x000032e0


	//   ....[13]....
        /*010c*/ 	.word	0x000032f0


	//   ....[14]....
        /*0110*/ 	.word	0x00003300


	//   ....[15]....
        /*0114*/ 	.word	0x00003310


	//   ....[16]....
        /*0118*/ 	.word	0x00003320


	//   ....[17]....
        /*011c*/ 	.word	0x00003330


	//   ....[18]....
        /*0120*/ 	.word	0x000033a0


	//   ....[19]....
        /*0124*/ 	.word	0x000033b0


	//   ....[20]....
        /*0128*/ 	.word	0x000033c0


	//   ....[21]....
        /*012c*/ 	.word	0x000033d0


	//   ....[22]....
        /*0130*/ 	.word	0x000033e0


	//   ....[23]....
        /*0134*/ 	.word	0x000033f0


	//   ....[24]....
        /*0138*/ 	.word	0x00003460


	//   ....[25]....
        /*013c*/ 	.word	0x00003470


	//   ....[26]....
        /*0140*/ 	.word	0x00003480


	//   ....[27]....
        /*0144*/ 	.word	0x00003490


	//   ....[28]....
        /*0148*/ 	.word	0x000034a0


	//   ....[29]....
        /*014c*/ 	.word	0x000034b0


	//----- nvinfo : EIATTR_EXIT_INSTR_OFFSETS
	.align		4
.L_701:
        /*0150*/ 	.byte	0x04, 0x1c
        /*0152*/ 	.short	(.L_703 - .L_702)


	//   ....[0]....
.L_702:
        /*0154*/ 	.word	0x000035e0


	//   ....[1]....
        /*0158*/ 	.word	0x000038a0


	//----- nvinfo : EIATTR_MAX_THREADS
	.align		4
.L_703:
        /*015c*/ 	.byte	0x04, 0x05
        /*015e*/ 	.short	(.L_705 - .L_704)
.L_704:
        /*0160*/ 	.word	0x00000080
        /*0164*/ 	.word	0x00000001
        /*0168*/ 	.word	0x00000001
.L_705:


//--------------------- .nv.info._Z30router_gemm_kernel_bf16_outputI13__nv_bfloat16Li128ELi8ELi5ELi256ELi7168EEvPS0_PKT_S4_ --------------------------
	.section	.nv.info._Z30router_gemm_kernel_bf16_outputI13__nv_bfloat16Li128ELi8ELi5ELi256ELi7168EEvPS0_PKT_S4_,"",@"SHT_CUDA_INFO"
	.sectionflags	@""
	.align	4


	//----- nvinfo : EIATTR_CUDA_API_VERSION
	.align		4
        /*0000*/ 	.byte	0x04, 0x37
        /*0002*/ 	.short	(.L_707 - .L_706)
.L_706:
        /*0004*/ 	.word	0x00000082


	//----- nvinfo : EIATTR_SW2861232_WAR
	.align		4
.L_707:
        /*0008*/ 	.byte	0x01, 0x35
	.zero		2


	//----- nvinfo : EIATTR_PARAM_CBANK
	.align		4
        /*000c*/ 	.byte	0x04, 0x0a
        /*000e*/ 	.short	(.L_709 - .L_708)
	.align		4
.L_708:
        /*0010*/ 	.word	index@(.nv.constant0._Z30router_gemm_kernel_bf16_outputI13__nv_bfloat16Li128ELi8ELi5ELi256ELi7168EEvPS0_PKT_S4_)
        /*0014*/ 	.short	0x0160
        /*0016*/ 	.short	0x0018


	//----- nvinfo : EIATTR_CBANK_PARAM_SIZE
	.align		4
.L_709:
        /*0018*/ 	.byte	0x03, 0x19
        /*001a*/ 	.short	0x0018


	//----- nvinfo : EIATTR_KPARAM_INFO
	.align		4
        /*001c*/ 	.byte	0x04, 0x17
        /*001e*/ 	.short	(.L_711 - .L_710)
.L_710:
        /*0020*/ 	.word	0x00000000
        /*0024*/ 	.short	0x0002
        /*0026*/ 	.short	0x0010
        /*0028*/ 	.byte	0x00, 0xf0, 0x21, 0x00


	//----- nvinfo : EIATTR_KPARAM_INFO
	.align		4
.L_711:
        /*002c*/ 	.byte	0x04, 0x17
        /*002e*/ 	.short	(.L_713 - .L_712)
.L_712:
        /*0030*/ 	.word	0x00000000
        /*0034*/ 	.short	0x0001
        /*0036*/ 	.short	0x0008
        /*0038*/ 	.byte	0x00, 0xf0, 0x21, 0x00


	//----- nvinfo : EIATTR_KPARAM_INFO
	.align		4
.L_713:
        /*003c*/ 	.byte	0x04, 0x17
        /*003e*/ 	.short	(.L_715 - .L_714)
.L_714:
        /*0040*/ 	.word	0x00000000
        /*0044*/ 	.short	0x0000
        /*0046*/ 	.short	0x0000
        /*0048*/ 	.byte	0x00, 0xf0, 0x21, 0x00


	//----- nvinfo : EIATTR_MAXREG_COUNT
	.align		4
.L_715:
        /*004c*/ 	.byte	0x03, 0x1b
        /*004e*/ 	.short	0x00ff


	//----- nvinfo : EIATTR_NUM_BARRIERS
	.align		4
        /*0050*/ 	.byte	0x02, 0x4c
        /*0052*/ 	.byte	0x01
	.zero		1


	//----- nvinfo : EIATTR_MERCURY_ISA_VERSION
	.align		4
        /*0054*/ 	.byte	0x03, 0x5f
        /*0056*/ 	.short	0x0000


	//----- nvinfo : EIATTR_COOP_GROUP_MASK_REGIDS
	.align		4
        /*0058*/ 	.byte	0x04, 0x29
        /*005a*/ 	.short	(.L_717 - .L_716)


	//   ....[0]....
.L_716:
        /*005c*/ 	.word	0xffffffff


	//   ....[1]....
        /*0060*/ 	.word	0xffffffff


	//   ....[2]....
        /*0064*/ 	.word	0xffffffff


	//   ....[3]....
        /*0068*/ 	.word	0xffffffff


	//   ....[4]....
        /*006c*/ 	.word	0xffffffff


	//   ....[5]....
        /*0070*/ 	.word	0xffffffff


	//   ....[6]....
        /*0074*/ 	.word	0xffffffff


	//   ....[7]....
        /*0078*/ 	.word	0xffffffff


	//   ....[8]....
        /*007c*/ 	.word	0xffffffff


	//   ....[9]....
        /*0080*/ 	.word	0xffffffff


	//   ....[10]....
        /*0084*/ 	.word	0xffffffff


	//   ....[11]....
        /*0088*/ 	.word	0xffffffff


	//   ....[12]....
        /*008c*/ 	.word	0xffffffff


	//   ....[13]....
        /*0090*/ 	.word	0xffffffff


	//   ....[14]....
        /*0094*/ 	.word	0xffffffff


	//   ....[15]....
        /*0098*/ 	.word	0xffffffff


	//   ....[16]....
        /*009c*/ 	.word	0xffffffff


	//   ....[17]....
        /*00a0*/ 	.word	0xffffffff


	//   ....[18]....
        /*00a4*/ 	.word	0xffffffff


	//   ....[19]....
        /*00a8*/ 	.word	0xffffffff


	//   ....[20]....
        /*00ac*/ 	.word	0xffffffff


	//   ....[21]....
        /*00b0*/ 	.word	0xffffffff


	//   ....[22]....
        /*00b4*/ 	.word	0xffffffff


	//   ....[23]....
        /*00b8*/ 	.word	0xffffffff


	//   ....[24]....
        /*00bc*/ 	.word	0xffffffff


	//----- nvinfo : EIATTR_COOP_GROUP_INSTR_OFFSETS
	.align		4
.L_717:
        /*00c0*/ 	.byte	0x04, 0x28
        /*00c2*/ 	.short	(.L_719 - .L_718)


	//   ....[0]....
.L_718:
        /*00c4*/ 	.word	0x000029f0


	//   ....[1]....
        /*00c8*/ 	.word	0x00002a00


	//   ....[2]....
        /*00cc*/ 	.word	0x00002a10


	//   ....[3]....
        /*00d0*/ 	.word	0x00002a20


	//   ....[4]....
        /*00d4*/ 	.word	0x00002a30


	//   ....[5]....
        /*00d8*/ 	.word	0x00002a80


	//   ....[6]....
        /*00dc*/ 	.word	0x00002aa0


	//   ....[7]....
        /*00e0*/ 	.word	0x00002ab0


	//   ....[8]....
        /*00e4*/ 	.word	0x00002ac0


	//   ....[9]....
        /*00e8*/ 	.word	0x00002ad0


	//   ....[10]....
        /*00ec*/ 	.word	0x00002b10


	//   ....[11]....
        /*00f0*/ 	.word	0x00002b40


	//   ....[12]....
        /*00f4*/ 	.word	0x00002b50


	//   ....[13]....
        /*00f8*/ 	.word	0x00002b60


	//   ....[14]....
        /*00fc*/ 	.word	0x00002b70


	//   ....[15]....
        /*0100*/ 	.word	0x00002bc0


	//   ....[16]....
        /*0104*/ 	.word	0x00002be0


	//   ....[17]....
        /*0108*/ 	.word	0x00002bf0


	//   ....[18]....
        /*010c*/ 	.word	0x00002c00


	//   ....[19]....
        /*0110*/ 	.word	0x00002c10


	//   ....[20]....
        /*0114*/ 	.word	0x00002c60


	//   ....[21]....
        /*0118*/ 	.word	0x00002c80


	//   ....[22]....
        /*011c*/ 	.word	0x00002c90


	//   ....[23]....
        /*0120*/ 	.word	0x00002ca0


	//   ....[24]....
        /*0124*/ 	.word	0x00002cb0


	//----- nvinfo : EIATTR_EXIT_INSTR_OFFSETS
	.align		4
.L_719:
        /*0128*/ 	.byte	0x04, 0x1c
        /*012a*/ 	.short	(.L_721 - .L_720)


	//   ....[0]....
.L_720:
        /*012c*/ 	.word	0x00002dc0


	//   ....[1]....
        /*0130*/ 	.word	0x00003010


	//----- nvinfo : EIATTR_MAX_THREADS
	.align		4
.L_721:
        /*0134*/ 	.byte	0x04, 0x05
        /*0136*/ 	.short	(.L_723 - .L_722)
.L_722:
        /*0138*/ 	.word	0x00000080
        /*013c*/ 	.word	0x00000001
        /*0140*/ 	.word	0x00000001
.L_723:


//--------------------- .nv.info._Z30router_gemm_kernel_bf16_outputI13__nv_bfloat16Li128ELi8ELi4ELi256ELi7168EEvPS0_PKT_S4_ --------------------------
	.section	.nv.info._Z30router_gemm_kernel_bf16_outputI13__nv_bfloat16Li128ELi8ELi4ELi256ELi7168EEvPS0_PKT_S4_,"",@"SHT_CUDA_INFO"
	.sectionflags	@""
	.align	4


	//----- nvinfo : EIATTR_CUDA_API_VERSION
	.align		4
        /*0000*/ 	.byte	0x04, 0x37
        /*0002*/ 	.short	(.L_725 - .L_724)
.L_724:
        /*0004*/ 	.word	0x00000082


	//----- nvinfo : EIATTR_SW2861232_WAR
	.align		4
.L_725:
        /*0008*/ 	.byte	0x01, 0x35
	.zero		2


	//----- nvinfo : EIATTR_PARAM_CBANK
	.align		4
        /*000c*/ 	.byte	0x04, 0x0a
        /*000e*/ 	.short	(.L_727 - .L_726)
	.align		4
.L_726:
        /*0010*/ 	.word	index@(.nv.constant0._Z30router_gemm_kernel_bf16_outputI13__nv_bfloat16Li128ELi8ELi4ELi256ELi7168EEvPS0_PKT_S4_)
        /*0014*/ 	.short	0x0160
        /*0016*/ 	.short	0x0018


	//----- nvinfo : EIATTR_CBANK_PARAM_SIZE
	.align		4
.L_727:
        /*0018*/ 	.byte	0x03, 0x19
        /*001a*/ 	.short	0x0018


	//----- nvinfo : EIATTR_KPARAM_INFO
	.align		4
        /*001c*/ 	.byte	0x04, 0x17
        /*001e*/ 	.short	(.L_729 - .L_728)
.L_728:
        /*0020*/ 	.word	0x00000000
        /*0024*/ 	.short	0x0002
        /*0026*/ 	.short	0x0010
        /*0028*/ 	.byte	0x00, 0xf0, 0x21, 0x00


	//----- nvinfo : EIATTR_KPARAM_INFO
	.align		4
.L_729:
        /*002c*/ 	.byte	0x04, 0x17
        /*002e*/ 	.short	(.L_731 - .L_730)
.L_730:
        /*0030*/ 	.word	0x00000000
        /*0034*/ 	.short	0x0001
        /*0036*/ 	.short	0x0008
        /*0038*/ 	.byte	0x00, 0xf0, 0x21, 0x00


	//----- nvinfo : EIATTR_KPARAM_INFO
	.align		4
.L_731:
        /*003c*/ 	.byte	0x04, 0x17
        /*003e*/ 	.short	(.L_733 - .L_732)
.L_732:
        /*0040*/ 	.word	0x00000000
        /*0044*/ 	.short	0x0000
        /*0046*/ 	.short	0x0000
        /*0048*/ 	.byte	0x00, 0xf0, 0x21, 0x00


	//----- nvinfo : EIATTR_MAXREG_COUNT
	.align		4
.L_733:
        /*004c*/ 	.byte	0x03, 0x1b
        /*004e*/ 	.short	0x00ff


	//----- nvinfo : EIATTR_NUM_BARRIERS
	.align		4
        /*0050*/ 	.byte	0x02, 0x4c
        /*0052*/ 	.byte	0x01
	.zero		1


	//----- nvinfo : EIATTR_MERCURY_ISA_VERSION
	.align		4
        /*0054*/ 	.byte	0x03, 0x5f
        /*0056*/ 	.short	0x0000


	//----- nvinfo : EIATTR_COOP_GROUP_MASK_REGIDS
	.align		4
        /*0058*/ 	.byte	0x04, 0x29
        /*005a*/ 	.short	(.L_735 - .L_734)


	//   ....[0]....
.L_734:
        /*005c*/ 	.word	0xffffffff


	//   ....[1]....
        /*0060*/ 	.word	0xffffffff


	//   ....[2]....
        /*0064*/ 	.word	0xffffffff


	//   ....[3]....
        /*0068*/ 	.word	0xffffffff


	//   ....[4]....
        /*006c*/ 	.word	0xffffffff


	//   ....[5]....
        /*0070*/ 	.word	0xffffffff


	//   ....[6]....
        /*0074*/ 	.word	0xffffffff


	//   ....[7]....
        /*0078*/ 	.word	0xffffffff


	//   ....[8]....
        /*007c*/ 	.word	0xffffffff


	//   ....[9]....
        /*0080*/ 	.word	0xffffffff


	//   ....[10]....
        /*0084*/ 	.word	0xffffffff


	//   ....[11]....
        /*0088*/ 	.word	0xffffffff


	//   ....[12]....
        /*008c*/ 	.word	0xffffffff


	//   ....[13]....
        /*0090*/ 	.word	0xffffffff


	//   ....[14]....
        /*0094*/ 	.word	0xffffffff


	//   ....[15]....
        /*0098*/ 	.word	0xffffffff


	//   ....[16]....
        /*009c*/ 	.word	0xffffffff


	//   ....[17]....
        /*00a0*/ 	.word	0xffffffff


	//   ....[18]....
        /*00a4*/ 	.word	0xffffffff


	//   ....[19]....
        /*00a8*/ 	.word	0xffffffff


	//----- nvinfo : EIATTR_COOP_GROUP_INSTR_OFFSETS
	.align		4
.L_735:
        /*00ac*/ 	.byte	0x04, 0x28
        /*00ae*/ 	.short	(.L_737 - .L_736)


	//   ....[0]....
.L_736:
        /*00b0*/ 	.word	0x00002280


	//   ....[1]....
        /*00b4*/ 	.word	0x00002290


	//   ....[2]....
        /*00b8*/ 	.word	0x000022a0


	//   ....[3]....
        /*00bc*/ 	.word	0x000022b0


	//   ....[4]....
        /*00c0*/ 	.word	0x00002300


	//   ....[5]....
        /*00c4*/ 	.word	0x00002310


	//   ....[6]....
        /*00c8*/ 	.word	0x00002320


	//   ....[7]....
        /*00cc*/ 	.word	0x00002330


	//   ....[8]....
        /*00d0*/ 	.word	0x00002380


	//   ....[9]....
        /*00d4*/ 	.word	0x00002390


	//   ....[10]....
        /*00d8*/ 	.word	0x000023a0


	//   ....[11]....
        /*00dc*/ 	.word	0x000023b0


	//   ....[12]....
        /*00e0*/ 	.word	0x00002400


	//   ....[13]....
        /*00e4*/ 	.word	0x00002410


	//   ....[14]....
        /*00e8*/ 	.word	0x00002420


	//   ....[15]....
        /*00ec*/ 	.word	0x00002430


	//   ....[16]....
        /*00f0*/ 	.word	0x00002480


	//   ....[17]....
        /*00f4*/ 	.word	0x00002490


	//   ....[18]....
        /*00f8*/ 	.word	0x000024a0


	//   ....[19]....
        /*00fc*/ 	.word	0x000024b0


	//----- nvinfo : EIATTR_EXIT_INSTR_OFFSETS
	.align		4
.L_737:
        /*0100*/ 	.byte	0x04, 0x1c
        /*0102*/ 	.short	(.L_739 - .L_738)


	//   ....[0]....
.L_738:
        /*0104*/ 	.word	0x000025a0


	//   ....[1]....
        /*0108*/ 	.word	0x00002780


	//----- nvinfo : EIATTR_MAX_THREADS
	.align		4
.L_739:
        /*010c*/ 	.byte	0x04, 0x05
        /*010e*/ 	.short	(.L_741 - .L_740)
.L_740:
        /*0110*/ 	.word	0x00000080
        /*0114*/ 	.word	0x00000001
        /*0118*/ 	.word	0x00000001
.L_741:


//--------------------- .nv.info._Z30router_gemm_kernel_bf16_outputI13__nv_bfloat16Li128ELi8ELi3ELi256ELi7168EEvPS0_PKT_S4_ --------------------------
	.section	.nv.info._Z30router_gemm_kernel_bf16_outputI13__nv_bfloat16Li128ELi8ELi3ELi256ELi7168EEvPS0_PKT_S4_,"",@"SHT_CUDA_INFO"
	.sectionflags	@""
	.align	4


	//----- nvinfo : EIATTR_CUDA_API_VERSION
	.align		4
        /*0000*/ 	.byte	0x04, 0x37
        /*0002*/ 	.short	(.L_743 - .L_742)
.L_742:
        /*0004*/ 	.word	0x00000082


	//----- nvinfo : EIATTR_SW2861232_WAR
	.align		4
.L_743:
        /*0008*/ 	.byte	0x01, 0x35
	.zero		2


	//----- nvinfo : EIATTR_PARAM_CBANK
	.align		4
        /*000c*/ 	.byte	0x04, 0x0a
        /*000e*/ 	.short	(.L_745 - .L_744)
	.align		4
.L_744:
        /*0010*/ 	.word	index@(.nv.constant0._Z30router_gemm_kernel_bf16_outputI13__nv_bfloat16Li128ELi8ELi3ELi256ELi7168EEvPS0_PKT_S4_)
        /*0014*/ 	.short	0x0160
        /*0016*/ 	.short	0x0018


	//----- nvinfo : EIATTR_CBANK_PARAM_SIZE
	.align		4
.L_745:
        /*0018*/ 	.byte	0x03, 0x19
        /*001a*/ 	.short	0x0018


	//----- nvinfo : EIATTR_KPARAM_INFO
	.align		4
        /*001c*/ 	.byte	0x04, 0x17
        /*001e*/ 	.short	(.L_747 - .L_746)
.L_746:
        /*0020*/ 	.word	0x00000000
        /*0024*/ 	.short	0x0002
        /*0026*/ 	.short	0x0010
        /*0028*/ 	.byte	0x00, 0xf0, 0x21, 0x00


	//----- nvinfo : EIATTR_KPARAM_INFO
	.align		4
.L_747:
        /*002c*/ 	.byte	0x04, 0x17
        /*002e*/ 	.short	(.L_749 - .L_748)
.L_748:
        /*0030*/ 	.word	0x00000000
        /*0034*/ 	.short	0x0001
        /*0036*/ 	.short	0x0008
        /*0038*/ 	.byte	0x00, 0xf0, 0x21, 0x00


	//----- nvinfo : EIATTR_KPARAM_INFO
	.align		4
.L_749:
        /*003c*/ 	.byte	0x04, 0x17
        /*003e*/ 	.short	(.L_751 - .L_750)
.L_750:
        /*0040*/ 	.word	0x00000000
        /*0044*/ 	.short	0x0000
        /*0046*/ 	.short	0x0000
        /*0048*/ 	.byte	0x00, 0xf0, 0x21, 0x00


	//----- nvinfo : EIATTR_MAXREG_COUNT
	.align		4
.L_751:
        /*004c*/ 	.byte	0x03, 0x1b
        /*004e*/ 	.short	0x00ff


	//----- nvinfo : EIATTR_NUM_BARRIERS
	.align		4
        /*0050*/ 	.byte	0x02, 0x4c
        /*0052*/ 	.byte	0x01
	.zero		1


	//----- nvinfo : EIATTR_MERCURY_ISA_VERSION
	.align		4
        /*0054*/ 	.byte	0x03, 0x5f
        /*0056*/ 	.short	0x0000


	//----- nvinfo : EIATTR_COOP_GROUP_MASK_REGIDS
	.align		4
        /*0058*/ 	.byte	0x04, 0x29
        /*005a*/ 	.short	(.L_753 - .L_752)


	//   ....[0]....
.L_752:
        /*005c*/ 	.word	0xffffffff


	//   ....[1]....
        /*0060*/ 	.word	0xffffffff


	//   ....[2]....
        /*0064*/ 	.word	0xffffffff


	//   ....[3]....
        /*0068*/ 	.word	0xffffffff


	//   ....[4]....
        /*006c*/ 	.word	0xffffffff


	//   ....[5]....
        /*0070*/ 	.word	0xffffffff


	//   ....[6]....
        /*0074*/ 	.word	0xffffffff


	//   ....[7]....
        /*0078*/ 	.word	0xffffffff


	//   ....[8]....
        /*007c*/ 	.word	0xffffffff


	//   ....[9]....
        /*0080*/ 	.word	0xffffffff


	//   ....[10]....
        /*0084*/ 	.word	0xffffffff


	//   ....[11]....
        /*0088*/ 	.word	0xffffffff


	//   ....[12]....
        /*008c*/ 	.word	0xffffffff


	//   ....[13]....
        /*0090*/ 	.word	0xffffffff


	//   ....[14]....
        /*0094*/ 	.word	0xffffffff


	//----- nvinfo : EIATTR_COOP_GROUP_INSTR_OFFSETS
	.align		4
.L_753:
        /*0098*/ 	.byte	0x04, 0x28
        /*009a*/ 	.short	(.L_755 - .L_754)


	//   ....[0]....
.L_754:
        /*009c*/ 	.word	0x00001b10


	//   ....[1]....
        /*00a0*/ 	.word	0x00001b20


	//   ....[2]....
        /*00a4*/ 	.word	0x00001b30


	//   ....[3]....
        /*00a8*/ 	.word	0x00001b70


	//   ....[4]....
        /*00ac*/ 	.word	0x00001b80


	//   ....[5]....
        /*00b0*/ 	.word	0x00001b90


	//   ....[6]....
        /*00b4*/ 	.word	0x00001bd0


	//   ....[7]....
        /*00b8*/ 	.word	0x00001be0


	//   ....[8]....
        /*00bc*/ 	.word	0x00001bf0


	//   ....[9]....
        /*00c0*/ 	.word	0x00001c30


	//   ....[10]....
        /*00c4*/ 	.word	0x00001c40


	//   ....[11]....
        /*00c8*/ 	.word	0x00001c50


	//   ....[12]....
        /*00cc*/ 	.word	0x00001c90


	//   ....[13]....
        /*00d0*/ 	.word	0x00001ca0


	//   ....[14]....
        /*00d4*/ 	.word	0x00001cb0


	//----- nvinfo : EIATTR_EXIT_INSTR_OFFSETS
	.align		4
.L_755:
        /*00d8*/ 	.byte	0x04, 0x1c
        /*00da*/ 	.short	(.L_757 - .L_756)


	//   ....[0]....
.L_756:
        /*00dc*/ 	.word	0x00001d80


	//   ....[1]....
        /*00e0*/ 	.word	0x00001ef0


	//----- nvinfo : EIATTR_MAX_THREADS
	.align		4
.L_757:
        /*00e4*/ 	.byte	0x04, 0x05
        /*00e6*/ 	.short	(.L_759 - .L_758)
.L_758:
        /*00e8*/ 	.word	0x00000080
        /*00ec*/ 	.word	0x00000001
        /*00f0*/ 	.word	0x00000001
.L_759:


//--------------------- .nv.info._Z30router_gemm_kernel_bf16_outputI13__nv_bfloat16Li128ELi8ELi2ELi256ELi7168EEvPS0_PKT_S4_ --------------------------
	.section	.nv.info._Z30router_gemm_kernel_bf16_outputI13__nv_bfloat16Li128ELi8ELi2ELi256ELi7168EEvPS0_PKT_S4_,"",@"SHT_CUDA_INFO"
	.sectionflags	@""
	.align	4


	//----- nvinfo : EIATTR_CUDA_API_VERSION
	.align		4
        /*0000*/ 	.byte	0x04, 0x37
        /*0002*/ 	.short	(.L_761 - .L_760)
.L_760:
        /*0004*/ 	.word	0x00000082


	//----- nvinfo : EIATTR_SW2861232_WAR
	.align		4
.L_761:
        /*0008*/ 	.byte	0x01, 0x35
	.zero		2


	//----- nvinfo : EIATTR_PARAM_CBANK
	.align		4
        /*000c*/ 	.byte	0x04, 0x0a
        /*000e*/ 	.short	(.L_763 - .L_762)
	.align		4
.L_762:
        /*0010*/ 	.word	index@(.nv.constant0._Z30router_gemm_kernel_bf16_outputI13__nv_bfloat16Li128ELi8ELi2ELi256ELi7168EEvPS0_PKT_S4_)
        /*0014*/ 	.short	0x0160
        /*0016*/ 	.short	0x0018


	//----- nvinfo : EIATTR_CBANK_PARAM_SIZE
	.align		4
.L_763:
        /*0018*/ 	.byte	0x03, 0x19
        /*001a*/ 	.short	0x0018


	//----- nvinfo : EIATTR_KPARAM_INFO
	.align		4
        /*001c*/ 	.byte	0x04, 0x17
        /*001e*/ 	.short	(.L_765 - .L_764)
.L_764:
        /*0020*/ 	.word	0x00000000
        /*0024*/ 	.short	0x0002
        /*0026*/ 	.short	0x0010
        /*0028*/ 	.byte	0x00, 0xf0, 0x21, 0x00


	//----- nvinfo : EIATTR_KPARAM_INFO
	.align		4
.L_765:
        /*002c*/ 	.byte	0x04, 0x17
        /*002e*/ 	.short	(.L_767 - .L_766)
.L_766:
        /*0030*/ 	.word	0x00000000
        /*0034*/ 	.short	0x0001
        /*0036*/ 	.short	0x0008
        /*0038*/ 	.byte	0x00, 0xf0, 0x21, 0x00


	//----- nvinfo : EIATTR_KPARAM_INFO
	.align		4
.L_767:
        /*003c*/ 	.byte	0x04, 0x17
        /*003e*/ 	.short	(.L_769 - .L_768)
.L_768:
        /*0040*/ 	.word	0x00000000
        /*0044*/ 	.short	0x0000
        /*0046*/ 	.short	0x0000
        /*0048*/ 	.byte	0x00, 0xf0, 0x21, 0x00


	//----- nvinfo : EIATTR_MAXREG_COUNT
	.align		4
.L_769:
        /*004c*/ 	.byte	0x03, 0x1b
        /*004e*/ 	.short	0x00ff


	//----- nvinfo : EIATTR_NUM_BARRIERS
	.align		4
        /*0050*/ 	.byte	0x02, 0x4c
        /*0052*/ 	.byte	0x01
	.zero		1


	//----- nvinfo : EIATTR_MERCURY_ISA_VERSION
	.align		4
        /*0054*/ 	.byte	0x03, 0x5f
        /*0056*/ 	.short	0x0000


	//----- nvinfo : EIATTR_COOP_GROUP_MASK_REGIDS
	.align		4
        /*0058*/ 	.byte	0x04, 0x29
        /*005a*/ 	.short	(.L_771 - .L_770)


	//   ....[0]....
.L_770:
        /*005c*/ 	.word	0xffffffff


	//   ....[1]....
        /*0060*/ 	.word	0xffffffff


	//   ....[2]....
        /*0064*/ 	.word	0xffffffff


	//   ....[3]....
        /*0068*/ 	.word	0xffffffff


	//   ....[4]....
        /*006c*/ 	.word	0xffffffff


	//   ....[5]....
        /*0070*/ 	.word	0xffffffff


	//   ....[6]....
        /*0074*/ 	.word	0xffffffff


	//   ....[7]....
        /*0078*/ 	.word	0xffffffff


	//   ....[8]....
        /*007c*/ 	.word	0xffffffff


	//   ....[9]....
        /*0080*/ 	.word	0xffffffff


	//----- nvinfo : EIATTR_COOP_GROUP_INSTR_OFFSETS
	.align		4
.L_771:
        /*0084*/ 	.byte	0x04, 0x28
        /*0086*/ 	.short	(.L_773 - .L_772)


	//   ....[0]....
.L_772:
        /*0088*/ 	.word	0x000013a0


	//   ....[1]....
        /*008c*/ 	.word	0x000013b0


	//   ....[2]....
        /*0090*/ 	.word	0x000013e0


	//   ....[3]....
        /*0094*/ 	.word	0x000013f0


	//   ....[4]....
        /*0098*/ 	.word	0x00001420


	//   ....[5]....
        /*009c*/ 	.word	0x00001430


	//   ....[6]....
        /*00a0*/ 	.word	0x00001460


	//   ....[7]....
        /*00a4*/ 	.word	0x00001470


	//   ....[8]....
        /*00a8*/ 	.word	0x000014b0


	//   ....[9]....
        /*00ac*/ 	.word	0x000014c0


	//----- nvinfo : EIATTR_EXIT_INSTR_OFFSETS
	.align		4
.L_773:
        /*00b0*/ 	.byte	0x04, 0x1c
        /*00b2*/ 	.short	(.L_775 - .L_774)


	//   ....[0]....
.L_774:
        /*00b4*/ 	.word	0x00001560


	//   ....[1]....
        /*00b8*/ 	.word	0x00001660


	//----- nvinfo : EIATTR_MAX_THREADS
	.align		4
.L_775:
        /*00bc*/ 	.byte	0x04, 0x05
        /*00be*/ 	.short	(.L_777 - .L_776)
.L_776:
        /*00c0*/ 	.word	0x00000080
        /*00c4*/ 	.word	0x00000001
        /*00c8*/ 	.word	0x00000001
.L_777:


//--------------------- .nv.info._Z30router_gemm_kernel_bf16_outputI13__nv_bfloat16Li128ELi8ELi1ELi256ELi7168EEvPS0_PKT_S4_ --------------------------
	.section	.nv.info._Z30router_gemm_kernel_bf16_outputI13__nv_bfloat16Li128ELi8ELi1ELi256ELi7168EEvPS0_PKT_S4_,"",@"SHT_CUDA_INFO"
	.sectionflags	@""
	.align	4


	//----- nvinfo : EIATTR_CUDA_API_VERSION
	.align		4
        /*0000*/ 	.byte	0x04, 0x37
        /*0002*/ 	.short	(.L_779 - .L_778)
.L_778:
        /*0004*/ 	.word	0x00000082


	//----- nvinfo : EIATTR_SW2861232_WAR
	.align		4
.L_779:
        /*0008*/ 	.byte	0x01, 0x35
	.zero		2


	//----- nvinfo : EIATTR_PARAM_CBANK
	.align		4
        /*000c*/ 	.byte	0x04, 0x0a
        /*000e*/ 	.short	(.L_781 - .L_780)
	.align		4
.L_780:
        /*0010*/ 	.word	index@(.nv.constant0._Z30router_gemm_kernel_bf16_outputI13__nv_bfloat16Li128ELi8ELi1ELi256ELi7168EEvPS0_PKT_S4_)
        /*0014*/ 	.short	0x0160
        /*0016*/ 	.short	0x0018


	//----- nvinfo : EIATTR_CBANK_PARAM_SIZE
	.align		4
.L_781:
        /*0018*/ 	.byte	0x03, 0x19
        /*001a*/ 	.short	0x0018


	//----- nvinfo : EIATTR_KPARAM_INFO
	.align		4
        /*001c*/ 	.byte	0x04, 0x17
        /*001e*/ 	.short	(.L_783 - .L_782)
.L_782:
        /*0020*/ 	.word	0x00000000
        /*0024*/ 	.short	0x0002
        /*0026*/ 	.short	0x0010
        /*0028*/ 	.byte	0x00, 0xf0, 0x21, 0x00


	//----- nvinfo : EIATTR_KPARAM_INFO
	.align		4
.L_783:
        /*002c*/ 	.byte	0x04, 0x17
        /*002e*/ 	.short	(.L_785 - .L_784)
.L_784:
        /*0030*/ 	.word	0x00000000
        /*0034*/ 	.short	0x0001
        /*0036*/ 	.short	0x0008
        /*0038*/ 	.byte	0x00, 0xf0, 0x21, 0x00


	//----- nvinfo : EIATTR_KPARAM_INFO
	.align		4
.L_785:
        /*003c*/ 	.byte	0x04, 0x17
        /*003e*/ 	.short	(.L_787 - .L_786)
.L_786:
        /*0040*/ 	.word	0x00000000
        /*0044*/ 	.short	0x0000
        /*0046*/ 	.short	0x0000
        /*0048*/ 	.byte	0x00, 0xf0, 0x21, 0x00


	//----- nvinfo : EIATTR_MAXREG_COUNT
	.align		4
.L_787:
        /*004c*/ 	.byte	0x03, 0x1b
        /*004e*/ 	.short	0x00ff


	//----- nvinfo : EIATTR_NUM_BARRIERS
	.align		4
        /*0050*/ 	.byte	0x02, 0x4c
        /*0052*/ 	.byte	0x01
	.zero		1


	//----- nvinfo : EIATTR_MERCURY_ISA_VERSION
	.align		4
        /*0054*/ 	.byte	0x03, 0x5f
        /*0056*/ 	.short	0x0000


	//----- nvinfo : EIATTR_COOP_GROUP_MASK_REGIDS
	.align		4
        /*0058*/ 	.byte	0x04, 0x29
        /*005a*/ 	.short	(.L_789 - .L_788)


	//   ....[0]....
.L_788:
        /*005c*/ 	.word	0xffffffff


	//   ....[1]....
        /*0060*/ 	.word	0xffffffff


	//   ....[2]....
        /*0064*/ 	.word	0xffffffff


	//   ....[3]....
        /*0068*/ 	.word	0xffffffff


	//   ....[4]....
        /*006c*/ 	.word	0xffffffff


	//----- nvinfo : EIATTR_COOP_GROUP_INSTR_OFFSETS
	.align		4
.L_789:
        /*0070*/ 	.byte	0x04, 0x28
        /*0072*/ 	.short	(.L_791 - .L_790)


	//   ....[0]....
.L_790:
        /*0074*/ 	.word	0x00000c30


	//   ....[1]....
        /*0078*/ 	.word	0x00000c50


	//   ....[2]....
        /*007c*/ 	.word	0x00000c70


	//   ....[3]....
        /*0080*/ 	.word	0x00000c90


	//   ....[4]....
        /*0084*/ 	.word	0x00000cc0


	//----- nvinfo : EIATTR_EXIT_INSTR_OFFSETS
	.align		4
.L_791:
        /*0088*/ 	.byte	0x04, 0x1c
        /*008a*/ 	.short	(.L_793 - .L_792)


	//   ....[0]....
.L_792:
        /*008c*/ 	.word	0x00000d40


	//   ....[1]....
        /*0090*/ 	.word	0x00000dd0


	//----- nvinfo : EIATTR_MAX_THREADS
	.align		4
.L_793:
        /*0094*/ 	.byte	0x04, 0x05
        /*0096*/ 	.short	(.L_795 - .L_794)
.L_794:
        /*0098*/ 	.word	0x00000080
        /*009c*/ 	.word	0x00000001
        /*00a0*/ 	.word	0x00000001
.L_795:


//--------------------- .nv.callgraph             --------------------------
	.section	.nv.callgraph,"",@"SHT_CUDA_CALLGRAPH"
	.align	4
	.sectionentsize	8
	.align		4
        /*0000*/ 	.word	0x00000000
	.align		4
        /*0004*/ 	.word	0xffffffff
	.align		4
        /*0008*/ 	.word	0x00000000
	.align		4
        /*000c*/ 	.word	0xfffffffe
	.align		4
        /*0010*/ 	.word	0x00000000
	.align		4
        /*0014*/ 	.word	0xfffffffd
	.align		4
        /*0018*/ 	.word	0x00000000
	.align		4
        /*001c*/ 	.word	0xfffffffc


//--------------------- .nv.rel.action            --------------------------
	.section	.nv.rel.action,"",@"SHT_CUDA_RELOCINFO"
	.align	8
	.sectionentsize	8
        /*0000*/ 	.byte	0x73, 0x00, 0x00, 0x00, 0x00, 0x00, 0x00, 0x00, 0x00, 0x00, 0x00, 0x11, 0x25, 0x00, 0x05, 0x36


//--------------------- .nv.constant4             --------------------------
	.section	.nv.constant4,"a",@progbits
	.align	8
	.align		8
.nv.constant4:
        /*0000*/ 	.dword	_ZN64_INTERNAL_f6dee865_28_dsv3_router_gemm_bf16_out_cu_e5f455ae_31294cuda3std3__45__cpo5beginE
	.align		8
        /*0008*/ 	.dword	_ZN64_INTERNAL_f6dee865_28_dsv3_router_gemm_bf16_out_cu_e5f455ae_31294cuda3std3__45__cpo3endE
	.align		8
        /*0010*/ 	.dword	_ZN64_INTERNAL_f6dee865_28_dsv3_router_gemm_bf16_out_cu_e5f455ae_31294cuda3std3__45__cpo6cbeginE
	.align		8
        /*0018*/ 	.dword	_ZN64_INTERNAL_f6dee865_28_dsv3_router_gemm_bf16_out_cu_e5f455ae_31294cuda3std3__45__cpo4cendE
	.align		8
        /*0020*/ 	.dword	_ZN64_INTERNAL_f6dee865_28_dsv3_router_gemm_bf16_out_cu_e5f455ae_31294cuda3std3__45__cpo6rbeginE
	.align		8
        /*0028*/ 	.dword	_ZN64_INTERNAL_f6dee865_28_dsv3_router_gemm_bf16_out_cu_e5f455ae_31294cuda3std3__45__cpo4rendE
	.align		8
        /*0030*/ 	.dword	_ZN64_INTERNAL_f6dee865_28_dsv3_router_gemm_bf16_out_cu_e5f455ae_31294cuda3std3__45__cpo7crbeginE
	.align		8
        /*0038*/ 	.dword	_ZN64_INTERNAL_f6dee865_28_dsv3_router_gemm_bf16_out_cu_e5f455ae_31294cuda3std3__45__cpo5crendE
	.align		8
        /*0040*/ 	.dword	_ZN64_INTERNAL_f6dee865_28_dsv3_router_gemm_bf16_out_cu_e5f455ae_31294cuda3std3__466_GLOBAL__N__f6dee865_28_dsv3_router_gemm_bf16_out_cu_e5f455ae_31296ignoreE
	.align		8
        /*0048*/ 	.dword	_ZN64_INTERNAL_f6dee865_28_dsv3_router_gemm_bf16_out_cu_e5f455ae_31294cuda3std3__419piecewise_constructE
	.align		8
        /*0050*/ 	.dword	_ZN64_INTERNAL_f6dee865_28_dsv3_router_gemm_bf16_out_cu_e5f455ae_31294cuda3std3__48in_placeE
	.align		8
        /*0058*/ 	.dword	_ZN64_INTERNAL_f6dee865_28_dsv3_router_gemm_bf16_out_cu_e5f455ae_31294cuda3std3__420unreachable_sentinelE
	.align		8
        /*0060*/ 	.dword	_ZN64_INTERNAL_f6dee865_28_dsv3_router_gemm_bf16_out_cu_e5f455ae_31294cuda3std6ranges3__45__cpo4swapE
	.align		8
        /*0068*/ 	.dword	_ZN64_INTERNAL_f6dee865_28_dsv3_router_gemm_bf16_out_cu_e5f455ae_31294cuda3std6ranges3__45__cpo9iter_moveE
	.align		8
        /*0070*/ 	.dword	_ZN64_INTERNAL_f6dee865_28_dsv3_router_gemm_bf16_out_cu_e5f455ae_31294cuda3std6ranges3__45__cpo5beginE
	.align		8
        /*0078*/ 	.dword	_ZN64_INTERNAL_f6dee865_28_dsv3_router_gemm_bf16_out_cu_e5f455ae_31294cuda3std6ranges3__45__cpo3endE
	.align		8
        /*0080*/ 	.dword	_ZN64_INTERNAL_f6dee865_28_dsv3_router_gemm_bf16_out_cu_e5f455ae_31294cuda3std6ranges3__45__cpo6cbeginE
	.align		8
        /*0088*/ 	.dword	_ZN64_INTERNAL_f6dee865_28_dsv3_router_gemm_bf16_out_cu_e5f455ae_31294cuda3std6ranges3__45__cpo4cendE
	.align		8
        /*0090*/ 	.dword	_ZN64_INTERNAL_f6dee865_28_dsv3_router_gemm_bf16_out_cu_e5f455ae_31294cuda3std6ranges3__45__cpo7advanceE
	.align		8
        /*0098*/ 	.dword	_ZN64_INTERNAL_f6dee865_28_dsv3_router_gemm_bf16_out_cu_e5f455ae_31294cuda3std6ranges3__45__cpo9iter_swapE
	.align		8
        /*00a0*/ 	.dword	_ZN64_INTERNAL_f6dee865_28_dsv3_router_gemm_bf16_out_cu_e5f455ae_31294cuda3std6ranges3__45__cpo4nextE
	.align		8
        /*00a8*/ 	.dword	_ZN64_INTERNAL_f6dee865_28_dsv3_router_gemm_bf16_out_cu_e5f455ae_31294cuda3std6ranges3__45__cpo4prevE
	.align		8
        /*00b0*/ 	.dword	_ZN64_INTERNAL_f6dee865_28_dsv3_router_gemm_bf16_out_cu_e5f455ae_31294cuda3std6ranges3__45__cpo4dataE
	.align		8
        /*00b8*/ 	.dword	_ZN64_INTERNAL_f6dee865_28_dsv3_router_gemm_bf16_out_cu_e5f455ae_31294cuda3std6ranges3__45__cpo5cdataE
	.align		8
        /*00c0*/ 	.dword	_ZN64_INTERNAL_f6dee865_28_dsv3_router_gemm_bf16_out_cu_e5f455ae_31294cuda3std6ranges3__45__cpo4sizeE
	.align		8
        /*00c8*/ 	.dword	_ZN64_INTERNAL_f6dee865_28_dsv3_router_gemm_bf16_out_cu_e5f455ae_31294cuda3std6ranges3__45__cpo5ssizeE
	.align		8
        /*00d0*/ 	.dword	_ZN64_INTERNAL_f6dee865_28_dsv3_router_gemm_bf16_out_cu_e5f455ae_31294cuda3std6ranges3__45__cpo8distanceE
	.align		8
        /*00d8*/ 	.dword	_ZN64_INTERNAL_f6dee865_28_dsv3_router_gemm_bf16_out_cu_e5f455ae_31296thrust23THRUST_300001_SM_800_NS6system6detail10sequential3seqE


//--------------------- .nv.constant0._Z30router_gemm_kernel_bf16_outputI13__nv_bfloat16Li128ELi8ELi16ELi384ELi7168EEvPS0_PKT_S4_ --------------------------
	.section	.nv.constant0._Z30router_gemm_kernel_bf16_outputI13__nv_bfloat16Li128ELi8ELi16ELi384ELi7168EEvPS0_PKT_S4_,"a",@progbits
	.sectionflags	@""
	.align	4
.nv.constant0._Z30router_gemm_kernel_bf16_outputI13__nv_bfloat16Li128ELi8ELi16ELi384ELi7168EEvPS0_PKT_S4_:
	.zero		376


//--------------------- .nv.constant0._Z30router_gemm_kernel_bf16_outputI13__nv_bfloat16Li128ELi8ELi15ELi384ELi7168EEvPS0_PKT_S4_ --------------------------
	.section	.nv.constant0._Z30router_gemm_kernel_bf16_outputI13__nv_bfloat16Li128ELi8ELi15ELi384ELi7168EEvPS0_PKT_S4_,"a",@progbits
	.sectionflags	@""
	.align	4
.nv.constant0._Z30router_gemm_kernel_bf16_outputI13__nv_bfloat16Li128ELi8ELi15ELi384ELi7168EEvPS0_PKT_S4_:
	.zero		376


//--------------------- .nv.constant0._Z30router_gemm_kernel_bf16_outputI13__nv_bfloat16Li128ELi8ELi14ELi384ELi7168EEvPS0_PKT_S4_ --------------------------
	.section	.nv.constant0._Z30router_gemm_kernel_bf16_outputI13__nv_bfloat16Li128ELi8ELi14ELi384ELi7168EEvPS0_PKT_S4_,"a",@progbits
	.sectionflags	@""
	.align	4
.nv.constant0._Z30router_gemm_kernel_bf16_outputI13__nv_bfloat16Li128ELi8ELi14ELi384ELi7168EEvPS0_PKT_S4_:
	.zero		376


//--------------------- .nv.constant0._Z30router_gemm_kernel_bf16_outputI13__nv_bfloat16Li128ELi8ELi13ELi384ELi7168EEvPS0_PKT_S4_ --------------------------
	.section	.nv.constant0._Z30router_gemm_kernel_bf16_outputI13__nv_bfloat16Li128ELi8ELi13ELi384ELi7168EEvPS0_PKT_S4_,"a",@progbits
	.sectionflags	@""
	.align	4
.nv.constant0._Z30router_gemm_kernel_bf16_outputI13__nv_bfloat16Li128ELi8ELi13ELi384ELi7168EEvPS0_PKT_S4_:
	.zero		376


//--------------------- .nv.constant0._Z30router_gemm_kernel_bf16_outputI13__nv_bfloat16Li128ELi8ELi12ELi384ELi7168EEvPS0_PKT_S4_ --------------------------
	.section	.nv.constant0._Z30router_gemm_kernel_bf16_outputI13__nv_bfloat16Li128ELi8ELi12ELi384ELi7168EEvPS0_PKT_S4_,"a",@progbits
	.sectionflags	@""
	.align	4
.nv.constant0._Z30router_gemm_kernel_bf16_outputI13__nv_bfloat16Li128ELi8ELi12ELi384ELi7168EEvPS0_PKT_S4_:
	.zero		376


//--------------------- .nv.constant0._Z30router_gemm_kernel_bf16_outputI13__nv_bfloat16Li128ELi8ELi11ELi384ELi7168EEvPS0_PKT_S4_ --------------------------
	.section	.nv.constant0._Z30router_gemm_kernel_bf16_outputI13__nv_bfloat16Li128ELi8ELi11ELi384ELi7168EEvPS0_PKT_S4_,"a",@progbits
	.sectionflags	@""
	.align	4
.nv.constant0._Z30router_gemm_kernel_bf16_outputI13__nv_bfloat16Li128ELi8ELi11ELi384ELi7168EEvPS0_PKT_S4_:
	.zero		376


//--------------------- .nv.constant0._Z30router_gemm_kernel_bf16_outputI13__nv_bfloat16Li128ELi8ELi10ELi384ELi7168EEvPS0_PKT_S4_ --------------------------
	.section	.nv.constant0._Z30router_gemm_kernel_bf16_outputI13__nv_bfloat16Li128ELi8ELi10ELi384ELi7168EEvPS0_PKT_S4_,"a",@progbits
	.sectionflags	@""
	.align	4
.nv.constant0._Z30router_gemm_kernel_bf16_outputI13__nv_bfloat16Li128ELi8ELi10ELi384ELi7168EEvPS0_PKT_S4_:
	.zero		376


//--------------------- .nv.constant0._Z30router_gemm_kernel_bf16_outputI13__nv_bfloat16Li128ELi8ELi9ELi384ELi7168EEvPS0_PKT_S4_ --------------------------
	.section	.nv.constant0._Z30router_gemm_kernel_bf16_outputI13__nv_bfloat16Li128ELi8ELi9ELi384ELi7168EEvPS0_PKT_S4_,"a",@progbits
	.sectionflags	@""
	.align	4
.nv.constant0._Z30router_gemm_kernel_bf16_outputI13__nv_bfloat16Li128ELi8ELi9ELi384ELi7168EEvPS0_PKT_S4_:
	.zero		376


//--------------------- .nv.constant0._Z30router_gemm_kernel_bf16_outputI13__nv_bfloat16Li128ELi8ELi8ELi384ELi7168EEvPS0_PKT_S4_ --------------------------
	.section	.nv.constant0._Z30router_gemm_kernel_bf16_outputI13__nv_bfloat16Li128ELi8ELi8ELi384ELi7168EEvPS0_PKT_S4_,"a",@progbits
	.sectionflags	@""
	.align	4
.nv.constant0._Z30router_gemm_kernel_bf16_outputI13__nv_bfloat16Li128ELi8ELi8ELi384ELi7168EEvPS0_PKT_S4_:
	.zero		376


//--------------------- .nv.constant0._Z30router_gemm_kernel_bf16_outputI13__nv_bfloat16Li128ELi8ELi7ELi384ELi7168EEvPS0_PKT_S4_ --------------------------
	.section	.nv.constant0._Z30router_gemm_kernel_bf16_outputI13__nv_bfloat16Li128ELi8ELi7ELi384ELi7168EEvPS0_PKT_S4_,"a",@progbits
	.sectionflags	@""
	.align	4
.nv.constant0._Z30router_gemm_kernel_bf16_outputI13__nv_bfloat16Li128ELi8ELi7ELi384ELi7168EEvPS0_PKT_S4_:
	.zero		376


//--------------------- .nv.constant0._Z30router_gemm_kernel_bf16_outputI13__nv_bfloat16Li128ELi8ELi6ELi384ELi7168EEvPS0_PKT_S4_ --------------------------
	.section	.nv.constant0._Z30router_gemm_kernel_bf16_outputI13__nv_bfloat16Li128ELi8ELi6ELi384ELi7168EEvPS0_PKT_S4_,"a",@progbits
	.sectionflags	@""
	.align	4
.nv.constant0._Z30router_gemm_kernel_bf16_outputI13__nv_bfloat16Li128ELi8ELi6ELi384ELi7168EEvPS0_PKT_S4_:
	.zero		376


//--------------------- .nv.constant0._Z30router_gemm_kernel_bf16_outputI13__nv_bfloat16Li128ELi8ELi5ELi384ELi7168EEvPS0_PKT_S4_ --------------------------
	.section	.nv.constant0._Z30router_gemm_kernel_bf16_outputI13__nv_bfloat16Li128ELi8ELi5ELi384ELi7168EEvPS0_PKT_S4_,"a",@progbits
	.sectionflags	@""
	.align	4
.nv.constant0._Z30router_gemm_kernel_bf16_outputI13__nv_bfloat16Li128ELi8ELi5ELi384ELi7168EEvPS0_PKT_S4_:
	.zero		376


//--------------------- .nv.constant0._Z30router_gemm_kernel_bf16_outputI13__nv_bfloat16Li128ELi8ELi4ELi384ELi7168EEvPS0_PKT_S4_ --------------------------
	.section	.nv.constant0._Z30router_gemm_kernel_bf16_outputI13__nv_bfloat16Li128ELi8ELi4ELi384ELi7168EEvPS0_PKT_S4_,"a",@progbits
	.sectionflags	@""
	.align	4
.nv.constant0._Z30router_gemm_kernel_bf16_outputI13__nv_bfloat16Li128ELi8ELi4ELi384ELi7168EEvPS0_PKT_S4_:
	.zero		376


//--------------------- .nv.constant0._Z30router_gemm_kernel_bf16_outputI13__nv_bfloat16Li128ELi8ELi3ELi384ELi7168EEvPS0_PKT_S4_ --------------------------
	.section	.nv.constant0._Z30router_gemm_kernel_bf16_outputI13__nv_bfloat16Li128ELi8ELi3ELi384ELi7168EEvPS0_PKT_S4_,"a",@progbits
	.sectionflags	@""
	.align	4
.nv.constant0._Z30router_gemm_kernel_bf16_outputI13__nv_bfloat16Li128ELi8ELi3ELi384ELi7168EEvPS0_PKT_S4_:
	.zero		376


//--------------------- .nv.constant0._Z30router_gemm_kernel_bf16_outputI13__nv_bfloat16Li128ELi8ELi2ELi384ELi7168EEvPS0_PKT_S4_ --------------------------
	.section	.nv.constant0._Z30router_gemm_kernel_bf16_outputI13__nv_bfloat16Li128ELi8ELi2ELi384ELi7168EEvPS0_PKT_S4_,"a",@progbits
	.sectionflags	@""
	.align	4
.nv.constant0._Z30router_gemm_kernel_bf16_outputI13__nv_bfloat16Li128ELi8ELi2ELi384ELi7168EEvPS0_PKT_S4_:
	.zero		376


//--------------------- .nv.constant0._Z30router_gemm_kernel_bf16_outputI13__nv_bfloat16Li128ELi8ELi1ELi384ELi7168EEvPS0_PKT_S4_ --------------------------
	.section	.nv.constant0._Z30router_gemm_kernel_bf16_outputI13__nv_bfloat16Li128ELi8ELi1ELi384ELi7168EEvPS0_PKT_S4_,"a",@progbits
	.sectionflags	@""
	.align	4
.nv.constant0._Z30router_gemm_kernel_bf16_outputI13__nv_bfloat16Li128ELi8ELi1ELi384ELi7168EEvPS0_PKT_S4_:
	.zero		376


//--------------------- .nv.constant0._Z30router_gemm_kernel_bf16_outputI13__nv_bfloat16Li128ELi8ELi16ELi256ELi7168EEvPS0_PKT_S4_ --------------------------
	.section	.nv.constant0._Z30router_gemm_kernel_bf16_outputI13__nv_bfloat16Li128ELi8ELi16ELi256ELi7168EEvPS0_PKT_S4_,"a",@progbits
	.sectionflags	@""
	.align	4
.nv.constant0._Z30router_gemm_kernel_bf16_outputI13__nv_bfloat16Li128ELi8ELi16ELi256ELi7168EEvPS0_PKT_S4_:
	.zero		376


//--------------------- .nv.constant0._Z30router_gemm_kernel_bf16_outputI13__nv_bfloat16Li128ELi8ELi15ELi256ELi7168EEvPS0_PKT_S4_ --------------------------
	.section	.nv.constant0._Z30router_gemm_kernel_bf16_outputI13__nv_bfloat16Li128ELi8ELi15ELi256ELi7168EEvPS0_PKT_S4_,"a",@progbits
	.sectionflags	@""
	.align	4
.nv.constant0._Z30router_gemm_kernel_bf16_outputI13__nv_bfloat16Li128ELi8ELi15ELi256ELi7168EEvPS0_PKT_S4_:
	.zero		376


//--------------------- .nv.constant0._Z30router_gemm_kernel_bf16_outputI13__nv_bfloat16Li128ELi8ELi14ELi256ELi7168EEvPS0_PKT_S4_ --------------------------
	.section	.nv.constant0._Z30router_gemm_kernel_bf16_outputI13__nv_bfloat16Li128ELi8ELi14ELi256ELi7168EEvPS0_PKT_S4_,"a",@progbits
	.sectionflags	@""
	.align	4
.nv.constant0._Z30router_gemm_kernel_bf16_outputI13__nv_bfloat16Li128ELi8ELi14ELi256ELi7168EEvPS0_PKT_S4_:
	.zero		376


//--------------------- .nv.constant0._Z30router_gemm_kernel_bf16_outputI13__nv_bfloat16Li128ELi8ELi13ELi256ELi7168EEvPS0_PKT_S4_ --------------------------
	.section	.nv.constant0._Z30router_gemm_kernel_bf16_outputI13__nv_bfloat16Li128ELi8ELi13ELi256ELi7168EEvPS0_PKT_S4_,"a",@progbits
	.sectionflags	@""
	.align	4
.nv.constant0._Z30router_gemm_kernel_bf16_outputI13__nv_bfloat16Li128ELi8ELi13ELi256ELi7168EEvPS0_PKT_S4_:
	.zero		376


//--------------------- .nv.constant0._Z30router_gemm_kernel_bf16_outputI13__nv_bfloat16Li128ELi8ELi12ELi256ELi7168EEvPS0_PKT_S4_ --------------------------
	.section	.nv.constant0._Z30router_gemm_kernel_bf16_outputI13__nv_bfloat16Li128ELi8ELi12ELi256ELi7168EEvPS0_PKT_S4_,"a",@progbits
	.sectionflags	@""
	.align	4
.nv.constant0._Z30router_gemm_kernel_bf16_outputI13__nv_bfloat16Li128ELi8ELi12ELi256ELi7168EEvPS0_PKT_S4_:
	.zero		376


//--------------------- .nv.constant0._Z30router_gemm_kernel_bf16_outputI13__nv_bfloat16Li128ELi8ELi11ELi256ELi7168EEvPS0_PKT_S4_ --------------------------
	.section	.nv.constant0._Z30router_gemm_kernel_bf16_outputI13__nv_bfloat16Li128ELi8ELi11ELi256ELi7168EEvPS0_PKT_S4_,"a",@progbits
	.sectionflags	@""
	.align	4
.nv.constant0._Z30router_gemm_kernel_bf16_outputI13__nv_bfloat16Li128ELi8ELi11ELi256ELi7168EEvPS0_PKT_S4_:
	.zero		376


//--------------------- .nv.constant0._Z30router_gemm_kernel_bf16_outputI13__nv_bfloat16Li128ELi8ELi10ELi256ELi7168EEvPS0_PKT_S4_ --------------------------
	.section	.nv.constant0._Z30router_gemm_kernel_bf16_outputI13__nv_bfloat16Li128ELi8ELi10ELi256ELi7168EEvPS0_PKT_S4_,"a",@progbits
	.sectionflags	@""
	.align	4
.nv.constant0._Z30router_gemm_kernel_bf16_outputI13__nv_bfloat16Li128ELi8ELi10ELi256ELi7168EEvPS0_PKT_S4_:
	.zero		376


//--------------------- .nv.constant0._Z30router_gemm_kernel_bf16_outputI13__nv_bfloat16Li128ELi8ELi9ELi256ELi7168EEvPS0_PKT_S4_ --------------------------
	.section	.nv.constant0._Z30router_gemm_kernel_bf16_outputI13__nv_bfloat16Li128ELi8ELi9ELi256ELi7168EEvPS0_PKT_S4_,"a",@progbits
	.sectionflags	@""
	.align	4
.nv.constant0._Z30router_gemm_kernel_bf16_outputI13__nv_bfloat16Li128ELi8ELi9ELi256ELi7168EEvPS0_PKT_S4_:
	.zero		376


//--------------------- .nv.constant0._Z30router_gemm_kernel_bf16_outputI13__nv_bfloat16Li128ELi8ELi8ELi256ELi7168EEvPS0_PKT_S4_ --------------------------
	.section	.nv.constant0._Z30router_gemm_kernel_bf16_outputI13__nv_bfloat16Li128ELi8ELi8ELi256ELi7168EEvPS0_PKT_S4_,"a",@progbits
	.sectionflags	@""
	.align	4
.nv.constant0._Z30router_gemm_kernel_bf16_outputI13__nv_bfloat16Li128ELi8ELi8ELi256ELi7168EEvPS0_PKT_S4_:
	.zero		376


//--------------------- .nv.constant0._Z30router_gemm_kernel_bf16_outputI13__nv_bfloat16Li128ELi8ELi7ELi256ELi7168EEvPS0_PKT_S4_ --------------------------
	.section	.nv.constant0._Z30router_gemm_kernel_bf16_outputI13__nv_bfloat16Li128ELi8ELi7ELi256ELi7168EEvPS0_PKT_S4_,"a",@progbits
	.sectionflags	@""
	.align	4
.nv.constant0._Z30router_gemm_kernel_bf16_outputI13__nv_bfloat16Li128ELi8ELi7ELi256ELi7168EEvPS0_PKT_S4_:
	.zero		376


//--------------------- .nv.constant0._Z30router_gemm_kernel_bf16_outputI13__nv_bfloat16Li128ELi8ELi6ELi256ELi7168EEvPS0_PKT_S4_ --------------------------
	.section	.nv.constant0._Z30router_gemm_kernel_bf16_outputI13__nv_bfloat16Li128ELi8ELi6ELi256ELi7168EEvPS0_PKT_S4_,"a",@progbits
	.sectionflags	@""
	.align	4
.nv.constant0._Z30router_gemm_kernel_bf16_outputI13__nv_bfloat16Li128ELi8ELi6ELi256ELi7168EEvPS0_PKT_S4_:
	.zero		376


//--------------------- .nv.constant0._Z30router_gemm_kernel_bf16_outputI13__nv_bfloat16Li128ELi8ELi5ELi256ELi7168EEvPS0_PKT_S4_ --------------------------
	.section	.nv.constant0._Z30router_gemm_kernel_bf16_outputI13__nv_bfloat16Li128ELi8ELi5ELi256ELi7168EEvPS0_PKT_S4_,"a",@progbits
	.sectionflags	@""
	.align	4
.nv.constant0._Z30router_gemm_kernel_bf16_outputI13__nv_bfloat16Li128ELi8ELi5ELi256ELi7168EEvPS0_PKT_S4_:
	.zero		376


//--------------------- .nv.constant0._Z30router_gemm_kernel_bf16_outputI13__nv_bfloat16Li128ELi8ELi4ELi256ELi7168EEvPS0_PKT_S4_ --------------------------
	.section	.nv.constant0._Z30router_gemm_kernel_bf16_outputI13__nv_bfloat16Li128ELi8ELi4ELi256ELi7168EEvPS0_PKT_S4_,"a",@progbits
	.sectionflags	@""
	.align	4
.nv.constant0._Z30router_gemm_kernel_bf16_outputI13__nv_bfloat16Li128ELi8ELi4ELi256ELi7168EEvPS0_PKT_S4_:
	.zero		376


//--------------------- .nv.constant0._Z30router_gemm_kernel_bf16_outputI13__nv_bfloat16Li128ELi8ELi3ELi256ELi7168EEvPS0_PKT_S4_ --------------------------
	.section	.nv.constant0._Z30router_gemm_kernel_bf16_outputI13__nv_bfloat16Li128ELi8ELi3ELi256ELi7168EEvPS0_PKT_S4_,"a",@progbits
	.sectionflags	@""
	.align	4
.nv.constant0._Z30router_gemm_kernel_bf16_outputI13__nv_bfloat16Li128ELi8ELi3ELi256ELi7168EEvPS0_PKT_S4_:
	.zero		376


//--------------------- .nv.constant0._Z30router_gemm_kernel_bf16_outputI13__nv_bfloat16Li128ELi8ELi2ELi256ELi7168EEvPS0_PKT_S4_ --------------------------
	.section	.nv.constant0._Z30router_gemm_kernel_bf16_outputI13__nv_bfloat16Li128ELi8ELi2ELi256ELi7168EEvPS0_PKT_S4_,"a",@progbits
	.sectionflags	@""
	.align	4
.nv.constant0._Z30router_gemm_kernel_bf16_outputI13__nv_bfloat16Li128ELi8ELi2ELi256ELi7168EEvPS0_PKT_S4_:
	.zero		376


//--------------------- .nv.constant0._Z30router_gemm_kernel_bf16_outputI13__nv_bfloat16Li128ELi8ELi1ELi256ELi7168EEvPS0_PKT_S4_ --------------------------
	.section	.nv.constant0._Z30router_gemm_kernel_bf16_outputI13__nv_bfloat16Li128ELi8ELi1ELi256ELi7168EEvPS0_PKT_S4_,"a",@progbits
	.sectionflags	@""
	.align	4
.nv.constant0._Z30router_gemm_kernel_bf16_outputI13__nv_bfloat16Li128ELi8ELi1ELi256ELi7168EEvPS0_PKT_S4_:
	.zero		376


//--------------------- .text._Z30router_gemm_kernel_bf16_outputI13__nv_bfloat16Li128ELi8ELi16ELi384ELi7168EEvPS0_PKT_S4_ --------------------------
	.section	.text._Z30router_gemm_kernel_bf16_outputI13__nv_bfloat16Li128ELi8ELi16ELi384ELi7168EEvPS0_PKT_S4_,"ax",@progbits
	.sectioninfo	@"SHI_REGISTERS=127"
	.align	128
        .global         _Z30router_gemm_kernel_bf16_outputI13__nv_bfloat16Li128ELi8ELi16ELi384ELi7168EEvPS0_PKT_S4_
        .type           _Z30router_gemm_kernel_bf16_outputI13__nv_bfloat16Li128ELi8ELi16ELi384ELi7168EEvPS0_PKT_S4_,@function
        .size           _Z30router_gemm_kernel_bf16_outputI13__nv_bfloat16Li128ELi8ELi16ELi384ELi7168EEvPS0_PKT_S4_,(.L_x_32 - _Z30router_gemm_kernel_bf16_outputI13__nv_bfloat16Li128ELi8ELi16ELi384ELi7168EEvPS0_PKT_S4_)
        .other          _Z30router_gemm_kernel_bf16_outputI13__nv_bfloat16Li128ELi8ELi16ELi384ELi7168EEvPS0_PKT_S4_,@"STO_CUDA_ENTRY STV_DEFAULT"
_Z30router_gemm_kernel_bf16_outputI13__nv_bfloat16Li128ELi8ELi16ELi384ELi7168EEvPS0_PKT_S4_:
.text._Z30router_gemm_kernel_bf16_outputI13__nv_bfloat16Li128ELi8ELi16ELi384ELi7168EEvPS0_PKT_S4_:
[----:B------:R-:W-:Y:S02]  /*0000*/  MOV R1, c[0x0][0x28] ;  /* 0x00000a0000017a02 */ /* 0x000fe40000000f00 */
[----:B------:R-:W0:Y:S01]  /*0010*/  S2R R0, SR_CTAID.X ;  /* 0x0000000000007919 */ /* 0x000e220000002500 */
[----:B------:R-:W-:Y:S01]  /*0020*/  HFMA2.MMA R3, -RZ, RZ, 0, 1.1920928955078125e-07 ;  /* 0x00000002ff037435 */ /* 0x000fe200000001ff */
[----:B------:R-:W-:Y:S02]  /*0030*/  ULDC.64 UR4, c[0x0][0x118] ;  /* 0x0000460000047ab9 */ /* 0x000fe40000000a00 */
[----:B------:R-:W1:Y:S01]  /*0040*/  S2R R7, SR_TID.X ;  /* 0x0000000000077919 */ /* 0x000e620000002100 */
[----:B0-----:R-:W-:Y:S01]  /*0050*/  IMAD R5, R0, 0x1c00, RZ ;  /* 0x00001c0000057824 */ /* 0x001fe200078e02ff */
[----:B-1----:R-:W-:-:S04]  /*0060*/  SHF.L.U32 R114, R7, 0x3, RZ ;  /* 0x0000000307727819 */ /* 0x002fc800000006ff */
[----:B------:R-:W-:Y:S02]  /*0070*/  SHF.R.S32.HI R2, RZ, 0x1f, R114 ;  /* 0x0000001fff027819 */ /* 0x000fe40000011472 */
[C---:B------:R-:W-:Y:S01]  /*0080*/  IADD3 R4, P0, R114.reuse, R5, RZ ;  /* 0x0000000572047210 */ /* 0x040fe20007f1e0ff */
[----:B------:R-:W-:-:S03]  /*0090*/  IMAD.WIDE R114, R114, R3, c[0x0][0x168] ;  /* 0x00005a0072727625 */ /* 0x000fc600078e0203 */
[----:B------:R-:W-:Y:S02]  /*00a0*/  LEA.HI.X.SX32 R5, R5, R2, 0x1, P0 ;  /* 0x0000000205057211 */ /* 0x000fe400000f0eff */
[C---:B------:R-:W-:Y:S01]  /*00b0*/  LEA R118, P0, R4.reuse, c[0x0][0x170], 0x1 ;  /* 0x00005c0004767a11 */ /* 0x040fe200078008ff */
[----:B------:R-:W2:Y:S03]  /*00c0*/  LDG.E.128 R20, [R114.64] ;  /* 0x0000000472147981 */ /* 0x000ea6000c1e1d00 */
[----:B------:R-:W-:Y:S01]  /*00d0*/  LEA.HI.X R119, R4, c[0x0][0x174], R5, 0x1, P0 ;  /* 0x00005d0004777a11 */ /* 0x000fe200000f0c05 */
[----:B------:R-:W3:Y:S04]  /*00e0*/  LDG.E.128 R40, [R114.64+0x3800] ;  /* 0x0038000472287981 */ /* 0x000ee8000c1e1d00 */
[----:B------:R-:W4:Y:S04]  /*00f0*/  LDG.E.128 R104, [R118.64] ;  /* 0x0000000476687981 */ /* 0x000f28000c1e1d00 */
[----:B------:R-:W5:Y:S04]  /*0100*/  LDG.E.128 R80, [R114.64+0x7000] ;  /* 0x0070000472507981 */ /* 0x000f68000c1e1d00 */
[----:B------:R-:W3:Y:S04]  /*0110*/  LDG.E.128 R76, [R114.64+0xa800] ;  /* 0x00a80004724c7981 */ /* 0x000ee8000c1e1d00 */
[----:B------:R-:W3:Y:S04]  /*0120*/  LDG.E.128 R12, [R114.64+0xe000] ;  /* 0x00e00004720c7981 */ /* 0x000ee8000c1e1d00 */
[----:B------:R-:W3:Y:S04]  /*0130*/  LDG.E.128 R72, [R114.64+0x11800] ;  /* 0x0118000472487981 */ /* 0x000ee8000c1e1d00 */
[----:B------:R-:W3:Y:S04]  /*0140*/  LDG.E.128 R28, [R114.64+0x15000] ;  /* 0x01500004721c7981 */ /* 0x000ee8000c1e1d00 */
[----:B------:R-:W5:Y:S04]  /*0150*/  LDG.E.128 R68, [R114.64+0x18800] ;  /* 0x0188000472447981 */ /* 0x000f68000c1e1d00 */
[----:B------:R-:W5:Y:S04]  /*0160*/  LDG.E.128 R36, [R114.64+0x1c000] ;  /* 0x01c0000472247981 */ /* 0x000f68000c1e1d00 */
[----:B------:R-:W5:Y:S04]  /*0170*/  LDG.E.128 R64, [R114.64+0x1f800] ;  /* 0x01f8000472407981 */ /* 0x000f68000c1e1d00 */
[----:B------:R-:W5:Y:S04]  /*0180*/  LDG.E.128 R56, [R114.64+0x23000] ;  /* 0x0230000472387981 */ /* 0x000f68000c1e1d00 */
[----:B------:R-:W5:Y:S04]  /*0190*/  LDG.E.128 R8, [R114.64+0x26800] ;  /* 0x0268000472087981 */ /* 0x000f68000c1e1d00 */
[----:B------:R-:W5:Y:S04]  /*01a0*/  LDG.E.128 R52, [R114.64+0x2a000] ;  /* 0x02a0000472347981 */ /* 0x000f68000c1e1d00 */
[----:B------:R-:W5:Y:S01]  /*01b0*/  LDG.E.128 R44, [R114.64+0x2d800] ;  /* 0x02d80004722c7981 */ /* 0x000f62000c1e1d00 */
[----:B------:R-:W-:-:S02]  /*01c0*/  SHF.R.S32.HI R6, RZ, 0x1f, R7 ;  /* 0x0000001fff067819 */ /* 0x000fc40000011407 */
[C---:B------:R-:W-:Y:S01]  /*01d0*/  LOP3.LUT P0, RZ, R7.reuse, 0x1f, RZ, 0xc0, !PT ;  /* 0x0000001f07ff7812 */ /* 0x040fe2000780c0ff */
[----:B------:R-:W5:Y:S01]  /*01e0*/  LDG.E.128 R88, [R114.64+0x31000] ;  /* 0x0310000472587981 */ /* 0x000f62000c1e1d00 */
[----:B------:R-:W-:Y:S02]  /*01f0*/  ISETP.NE.AND P1, PT, R7, RZ, PT ;  /* 0x000000ff0700720c */ /* 0x000fe40003f25270 */
[----:B------:R-:W-:Y:S01]  /*0200*/  LEA.HI R6, R6, R7, RZ, 0x5 ;  /* 0x0000000706067211 */ /* 0x000fe200078f28ff */
[----:B------:R-:W5:Y:S04]  /*0210*/  LDG.E.128 R48, [R114.64+0x34800] ;  /* 0x0348000472307981 */ /* 0x000f68000c1e1d00 */
[----:B------:R-:W5:Y:S04]  /*0220*/  LDG.E.128 R24, [R114.64+0x800] ;  /* 0x0008000472187981 */ /* 0x000f68000c1e1d00 */
[----:B------:R-:W5:Y:S04]  /*0230*/  LDG.E.128 R32, [R118.64+0x800] ;  /* 0x0008000476207981 */ /* 0x000f68000c1e1d00 */
[----:B------:R-:W5:Y:S04]  /*0240*/  LDG.E.128 R60, [R114.64+0x4000] ;  /* 0x00400004723c7981 */ /* 0x000f68000c1e1d00 */
[----:B------:R-:W5:Y:S01]  /*0250*/  LDG.E.128 R16, [R114.64+0x7800] ;  /* 0x0078000472107981 */ /* 0x000f62000c1e1d00 */
[----:B--2---:R-:W-:-:S02]  /*0260*/  PRMT R2, RZ, 0x5410, R20 ;  /* 0x00005410ff027816 */ /* 0x004fc40000000014 */
[----:B------:R-:W-:Y:S02]  /*0270*/  PRMT R5, RZ, 0x7610, R20 ;  /* 0x00007610ff057816 */ /* 0x000fe40000000014 */
[--C-:B----4-:R-:W-:Y:S02]  /*0280*/  PRMT R97, RZ, 0x5410, R104.reuse ;  /* 0x00005410ff617816 */ /* 0x110fe40000000068 */
[----:B------:R-:W-:-:S03]  /*0290*/  PRMT R98, RZ, 0x7610, R104 ;  /* 0x00007610ff627816 */ /* 0x000fc60000000068 */
[----:B------:R-:W-:Y:S01]  /*02a0*/  FFMA.FTZ R2, R97, R2, RZ ;  /* 0x0000000261027223 */ /* 0x000fe200000100ff */
[----:B------:R-:W-:-:S03]  /*02b0*/  PRMT R96, RZ, 0x5410, R105 ;  /* 0x00005410ff607816 */ /* 0x000fc60000000069 */
[----:B------:R-:W-:Y:S01]  /*02c0*/  FFMA.FTZ R2, R98, R5, R2 ;  /* 0x0000000562027223 */ /* 0x000fe20000010002 */
[----:B------:R-:W-:Y:S02]  /*02d0*/  PRMT R5, RZ, 0x5410, R21 ;  /* 0x00005410ff057816 */ /* 0x000fe40000000015 */
[----:B------:R-:W-:-:S03]  /*02e0*/  PRMT R95, RZ, 0x7610, R105 ;  /* 0x00007610ff5f7816 */ /* 0x000fc60000000069 */
[----:B------:R-:W-:Y:S01]  /*02f0*/  FFMA.FTZ R4, R96, R5, R2 ;  /* 0x0000000560047223 */ /* 0x000fe20000010002 */
[----:B------:R-:W-:-:S05]  /*0300*/  PRMT R2, RZ, 0x7610, R21 ;  /* 0x00007610ff027816 */ /* 0x000fca0000000015 */
[----:B------:R-:W-:Y:S01]  /*0310*/  FFMA.FTZ R4, R95, R2, R4 ;  /* 0x000000025f047223 */ /* 0x000fe20000010004 */
[----:B---3--:R-:W-:Y:S02]  /*0320*/  PRMT R2, RZ, 0x5410, R40 ;  /* 0x00005410ff027816 */ /* 0x008fe40000000028 */
[----:B------:R-:W-:-:S03]  /*0330*/  PRMT R93, RZ, 0x5410, R106 ;  /* 0x00005410ff5d7816 */ /* 0x000fc6000000006a */
[----:B------:R-:W-:Y:S01]  /*0340*/  FFMA.FTZ R20, R97, R2, RZ ;  /* 0x0000000261147223 */ /* 0x000fe200000100ff */
[----:B------:R-:W-:Y:S02]  /*0350*/  PRMT R2, RZ, 0x5410, R22 ;  /* 0x00005410ff027816 */ /* 0x000fe40000000016 */
[----:B------:R-:W-:Y:S02]  /*0360*/  PRMT R7, RZ, 0x7610, R106 ;  /* 0x00007610ff077816 */ /* 0x000fe4000000006a */
[----:B------:R-:W-:Y:S01]  /*0370*/  PRMT R21, RZ, 0x7610, R40 ;  /* 0x00007610ff157816 */ /* 0x000fe20000000028 */
[----:B------:R-:W-:Y:S01]  /*0380*/  FFMA.FTZ R2, R93, R2, R4 ;  /* 0x000000025d027223 */ /* 0x000fe20000010004 */
[----:B------:R-:W-:Y:S02]  /*0390*/  PRMT R22, RZ, 0x7610, R22 ;  /* 0x00007610ff167816 */ /* 0x000fe40000000016 */
[----:B------:R-:W-:Y:S01]  /*03a0*/  PRMT R5, RZ, 0x5410, R107 ;  /* 0x00005410ff057816 */ /* 0x000fe2000000006b */
[----:B------:R-:W-:Y:S01]  /*03b0*/  FFMA.FTZ R20, R98, R21, R20 ;  /* 0x0000001562147223 */ /* 0x000fe20000010014 */
[----:B------:R-:W-:Y:S01]  /*03c0*/  PRMT R21, RZ, 0x5410, R41 ;  /* 0x00005410ff157816 */ /* 0x000fe20000000029 */
[----:B------:R-:W-:Y:S01]  /*03d0*/  FFMA.FTZ R22, R7, R22, R2 ;  /* 0x0000001607167223 */ /* 0x000fe20000010002 */
[----:B------:R-:W-:-:S02]  /*03e0*/  PRMT R2, RZ, 0x5410, R23 ;  /* 0x00005410ff027816 */ /* 0x000fc40000000017 */
[----:B------:R-:W-:Y:S01]  /*03f0*/  PRMT R107, RZ, 0x7610, R107 ;  /* 0x00007610ff6b7816 */ /* 0x000fe2000000006b */
[----:B------:R-:W-:Y:S01]  /*0400*/  FFMA.FTZ R21, R96, R21, R20 ;  /* 0x0000001560157223 */ /* 0x000fe20000010014 */
[----:B------:R-:W-:Y:S01]  /*0410*/  PRMT R4, RZ, 0x7610, R23 ;  /* 0x00007610ff047816 */ /* 0x000fe20000000017 */
[----:B------:R-:W-:Y:S01]  /*0420*/  FFMA.FTZ R2, R5, R2, R22 ;  /* 0x0000000205027223 */ /* 0x000fe20000010016 */
[----:B------:R-:W-:-:S03]  /*0430*/  PRMT R20, RZ, 0x7610, R41 ;  /* 0x00007610ff147816 */ /* 0x000fc60000000029 */
[----:B------:R-:W-:Y:S01]  /*0440*/  FFMA.FTZ R4, R107, R4, R2 ;  /* 0x000000046b047223 */ /* 0x000fe20000010002 */
[----:B------:R-:W-:Y:S01]  /*0450*/  PRMT R2, RZ, 0x5410, R42 ;  /* 0x00005410ff027816 */ /* 0x000fe2000000002a */
[----:B------:R-:W-:Y:S01]  /*0460*/  FFMA.FTZ R40, R95, R20, R21 ;  /* 0x000000145f287223 */ /* 0x000fe20000010015 */
[----:B-----5:R-:W-:Y:S01]  /*0470*/  PRMT R41, RZ, 0x7610, R80 ;  /* 0x00007610ff297816 */ /* 0x020fe20000000050 */
[----:B------:R-:W2:Y:S02]  /*0480*/  LDG.E.128 R20, [R114.64+0xb000] ;  /* 0x00b0000472147981 */ /* 0x000ea4000c1e1d00 */
[----:B------:R-:W-:Y:S01]  /*0490*/  FFMA.FTZ R2, R93, R2, R40 ;  /* 0x000000025d027223 */ /* 0x000fe20000010028 */
[----:B------:R-:W-:-:S05]  /*04a0*/  PRMT R40, RZ, 0x5410, R80 ;  /* 0x00005410ff287816 */ /* 0x000fca0000000050 */
[----:B------:R-:W-:-:S04]  /*04b0*/  FFMA.FTZ R40, R97, R40, RZ ;  /* 0x0000002861287223 */ /* 0x000fc800000100ff */
[----:B------:R-:W-:Y:S01]  /*04c0*/  FFMA.FTZ R40, R98, R41, R40 ;  /* 0x0000002962287223 */ /* 0x000fe20000010028 */
[----:B------:R-:W-:Y:S02]  /*04d0*/  PRMT R41, RZ, 0x5410, R81 ;  /* 0x00005410ff297816 */ /* 0x000fe40000000051 */
[----:B------:R-:W-:-:S03]  /*04e0*/  PRMT R80, RZ, 0x5410, R76 ;  /* 0x00005410ff507816 */ /* 0x000fc6000000004c */
[----:B------:R-:W-:Y:S01]  /*04f0*/  FFMA.FTZ R41, R96, R41, R40 ;  /* 0x0000002960297223 */ /* 0x000fe20000010028 */
[----:B------:R-:W-:Y:S01]  /*0500*/  PRMT R40, RZ, 0x7610, R81 ;  /* 0x00007610ff287816 */ /* 0x000fe20000000051 */
[----:B------:R-:W-:Y:S01]  /*0510*/  FFMA.FTZ R84, R97, R80, RZ ;  /* 0x0000005061547223 */ /* 0x000fe200000100ff */
[----:B------:R-:W-:-:S03]  /*0520*/  PRMT R80, RZ, 0x5410, R82 ;  /* 0x00005410ff507816 */ /* 0x000fc60000000052 */
[----:B------:R-:W-:Y:S01]  /*0530*/  FFMA.FTZ R81, R95, R40, R41 ;  /* 0x000000285f517223 */ /* 0x000fe20000010029 */
[----:B------:R-:W-:-:S03]  /*0540*/  PRMT R82, RZ, 0x7610, R82 ;  /* 0x00007610ff527816 */ /* 0x000fc60000000052 */
[----:B------:R-:W-:Y:S01]  /*0550*/  FFMA.FTZ R80, R93, R80, R81 ;  /* 0x000000505d507223 */ /* 0x000fe20000010051 */
[----:B------:R-:W-:Y:S02]  /*0560*/  PRMT R81, RZ, 0x7610, R76 ;  /* 0x00007610ff517816 */ /* 0x000fe4000000004c */
[----:B------:R-:W-:Y:S01]  /*0570*/  PRMT R76, RZ, 0x5410, R83 ;  /* 0x00005410ff4c7816 */ /* 0x000fe20000000053 */
[----:B------:R-:W-:Y:S02]  /*0580*/  FFMA.FTZ R80, R7, R82, R80 ;  /* 0x0000005207507223 */ /* 0x000fe40000010050 */
[----:B------:R-:W-:Y:S01]  /*0590*/  FFMA.FTZ R84, R98, R81, R84 ;  /* 0x0000005162547223 */ /* 0x000fe20000010054 */
[----:B------:R-:W-:Y:S01]  /*05a0*/  PRMT R81, RZ, 0x5410, R77 ;  /* 0x00005410ff517816 */ /* 0x000fe2000000004d */
[----:B------:R-:W-:Y:S01]  /*05b0*/  FFMA.FTZ R76, R5, R76, R80 ;  /* 0x0000004c054c7223 */ /* 0x000fe20000010050 */
[----:B------:R-:W-:Y:S02]  /*05c0*/  PRMT R124, RZ, 0x7610, R83 ;  /* 0x00007610ff7c7816 */ /* 0x000fe40000000053 */
[----:B------:R-:W-:Y:S01]  /*05d0*/  PRMT R80, RZ, 0x7610, R77 ;  /* 0x00007610ff507816 */ /* 0x000fe2000000004d */
[----:B------:R-:W-:-:S02]  /*05e0*/  FFMA.FTZ R81, R96, R81, R84 ;  /* 0x0000005160517223 */ /* 0x000fc40000010054 */
[----:B------:R-:W-:Y:S01]  /*05f0*/  FFMA.FTZ R124, R107, R124, R76 ;  /* 0x0000007c6b7c7223 */ /* 0x000fe2000001004c */
[--C-:B------:R-:W-:Y:S01]  /*0600*/  PRMT R76, RZ, 0x5410, R78.reuse ;  /* 0x00005410ff4c7816 */ /* 0x100fe2000000004e */
[----:B------:R-:W-:Y:S01]  /*0610*/  FFMA.FTZ R80, R95, R80, R81 ;  /* 0x000000505f507223 */ /* 0x000fe20000010051 */
[----:B------:R-:W-:Y:S01]  /*0620*/  PRMT R78, RZ, 0x7610, R78 ;  /* 0x00007610ff4e7816 */ /* 0x000fe2000000004e */
[----:B------:R-:W3:Y:S02]  /*0630*/  LDG.E.128 R84, [R114.64+0x12000] ;  /* 0x0120000472547981 */ /* 0x000ee4000c1e1d00 */
[----:B------:R-:W-:Y:S01]  /*0640*/  FFMA.FTZ R76, R93, R76, R80 ;  /* 0x0000004c5d4c7223 */ /* 0x000fe20000010050 */
[--C-:B------:R-:W-:Y:S02]  /*0650*/  PRMT R80, RZ, 0x5410, R12.reuse ;  /* 0x00005410ff507816 */ /* 0x100fe4000000000c */
[----:B------:R-:W-:Y:S01]  /*0660*/  PRMT R77, RZ, 0x7610, R12 ;  /* 0x00007610ff4d7816 */ /* 0x000fe2000000000c */
[----:B------:R-:W-:Y:S01]  /*0670*/  FFMA.FTZ R76, R7, R78, R76 ;  /* 0x0000004e074c7223 */ /* 0x000fe2000001004c */
[--C-:B------:R-:W-:Y:S01]  /*0680*/  PRMT R12, RZ, 0x5410, R79.reuse ;  /* 0x00005410ff0c7816 */ /* 0x100fe2000000004f */
[----:B------:R-:W-:Y:S01]  /*0690*/  FFMA.FTZ R80, R97, R80, RZ ;  /* 0x0000005061507223 */ /* 0x000fe200000100ff */
[----:B------:R-:W-:-:S03]  /*06a0*/  PRMT R122, RZ, 0x7610, R79 ;  /* 0x00007610ff7a7816 */ /* 0x000fc6000000004f */
[----:B------:R-:W-:Y:S01]  /*06b0*/  FFMA.FTZ R80, R98, R77, R80 ;  /* 0x0000004d62507223 */ /* 0x000fe20000010050 */
[----:B------:R-:W-:Y:S01]  /*06c0*/  PRMT R77, RZ, 0x5410, R13 ;  /* 0x00005410ff4d7816 */ /* 0x000fe2000000000d */
[----:B------:R-:W-:-:S04]  /*06d0*/  FFMA.FTZ R12, R5, R12, R76 ;  /* 0x0000000c050c7223 */ /* 0x000fc8000001004c */
[----:B------:R-:W-:Y:S01]  /*06e0*/  FFMA.FTZ R122, R107, R122, R12 ;  /* 0x0000007a6b7a7223 */ /* 0x000fe2000001000c */
[----:B------:R-:W-:Y:S01]  /*06f0*/  PRMT R12, RZ, 0x7610, R13 ;  /* 0x00007610ff0c7816 */ /* 0x000fe2000000000d */
[----:B------:R-:W-:Y:S01]  /*0700*/  FFMA.FTZ R77, R96, R77, R80 ;  /* 0x0000004d604d7223 */ /* 0x000fe20000010050 */
[--C-:B------:R-:W-:Y:S01]  /*0710*/  PRMT R13, RZ, 0x7610, R72.reuse ;  /* 0x00007610ff0d7816 */ /* 0x100fe20000000048 */
[----:B------:R-:W4:Y:S02]  /*0720*/  LDG.E.128 R80, [R114.64+0x15800] ;  /* 0x0158000472507981 */ /* 0x000f24000c1e1d00 */
[----:B------:R-:W-:Y:S01]  /*0730*/  FFMA.FTZ R77, R95, R12, R77 ;  /* 0x0000000c5f4d7223 */ /* 0x000fe2000001004d */
[----:B------:R-:W-:-:S05]  /*0740*/  PRMT R12, RZ, 0x5410, R72 ;  /* 0x00005410ff0c7816 */ /* 0x000fca0000000048 */
[----:B------:R-:W-:Y:S01]  /*0750*/  FFMA.FTZ R76, R97, R12, RZ ;  /* 0x0000000c614c7223 */ /* 0x000fe200000100ff */
[--C-:B------:R-:W-:Y:S02]  /*0760*/  PRMT R12, RZ, 0x5410, R14.reuse ;  /* 0x00005410ff0c7816 */ /* 0x100fe4000000000e */
[----:B------:R-:W-:-:S03]  /*0770*/  PRMT R14, RZ, 0x7610, R14 ;  /* 0x00007610ff0e7816 */ /* 0x000fc6000000000e */
[----:B------:R-:W-:Y:S02]  /*0780*/  FFMA.FTZ R12, R93, R12, R77 ;  /* 0x0000000c5d0c7223 */ /* 0x000fe4000001004d */
[----:B------:R-:W-:Y:S02]  /*0790*/  FFMA.FTZ R76, R98, R13, R76 ;  /* 0x0000000d624c7223 */ /* 0x000fe4000001004c */
[----:B------:R-:W-:Y:S01]  /*07a0*/  FFMA.FTZ R14, R7, R14, R12 ;  /* 0x0000000e070e7223 */ /* 0x000fe2000001000c */
[----:B------:R-:W-:Y:S02]  /*07b0*/  PRMT R12, RZ, 0x5410, R15 ;  /* 0x00005410ff0c7816 */ /* 0x000fe4000000000f */
[----:B------:R-:W-:Y:S02]  /*07c0*/  PRMT R13, RZ, 0x5410, R73 ;  /* 0x00005410ff0d7816 */ /* 0x000fe40000000049 */
[----:B------:R-:W-:Y:S01]  /*07d0*/  PRMT R104, RZ, 0x7610, R15 ;  /* 0x00007610ff687816 */ /* 0x000fe2000000000f */
[----:B------:R-:W-:Y:S01]  /*07e0*/  FFMA.FTZ R72, R5, R12, R14 ;  /* 0x0000000c05487223 */ /* 0x000fe2000001000e */
[----:B------:R-:W-:Y:S01]  /*07f0*/  PRMT R12, RZ, 0x7610, R73 ;  /* 0x00007610ff0c7816 */ /* 0x000fe20000000049 */
[----:B------:R-:W-:-:S02]  /*0800*/  FFMA.FTZ R13, R96, R13, R76 ;  /* 0x0000000d600d7223 */ /* 0x000fc4000001004c */
[----:B------:R-:W-:Y:S01]  /*0810*/  FFMA.FTZ R104, R107, R104, R72 ;  /* 0x000000686b687223 */ /* 0x000fe20000010048 */
[----:B------:R-:W-:Y:S01]  /*0820*/  PRMT R72, RZ, 0x5410, R74 ;  /* 0x00005410ff487816 */ /* 0x000fe2000000004a */
[----:B------:R-:W-:Y:S01]  /*0830*/  FFMA.FTZ R73, R95, R12, R13 ;  /* 0x0000000c5f497223 */ /* 0x000fe2000001000d */
[----:B------:R-:W-:Y:S01]  /*0840*/  PRMT R76, RZ, 0x5410, R28 ;  /* 0x00005410ff4c7816 */ /* 0x000fe2000000001c */
[----:B------:R-:W5:Y:S01]  /*0850*/  LDG.E.128 R12, [R114.64+0x19000] ;  /* 0x01900004720c7981 */ /* 0x000f62000c1e1d00 */
[----:B------:R-:W-:Y:S01]  /*0860*/  PRMT R74, RZ, 0x7610, R74 ;  /* 0x00007610ff4a7816 */ /* 0x000fe2000000004a */
[----:B------:R-:W-:Y:S01]  /*0870*/  FFMA.FTZ R72, R93, R72, R73 ;  /* 0x000000485d487223 */ /* 0x000fe20000010049 */
[----:B------:R-:W-:Y:S01]  /*0880*/  PRMT R73, RZ, 0x7610, R28 ;  /* 0x00007610ff497816 */ /* 0x000fe2000000001c */
[----:B------:R-:W-:Y:S01]  /*0890*/  FFMA.FTZ R76, R97, R76, RZ ;  /* 0x0000004c614c7223 */ /* 0x000fe200000100ff */
[--C-:B------:R-:W-:Y:S01]  /*08a0*/  PRMT R28, RZ, 0x5410, R75.reuse ;  /* 0x00005410ff1c7816 */ /* 0x100fe2000000004b */
[----:B------:R-:W-:Y:S01]  /*08b0*/  FFMA.FTZ R72, R7, R74, R72 ;  /* 0x0000004a07487223 */ /* 0x000fe20000010048 */
[----:B------:R-:W-:Y:S01]  /*08c0*/  PRMT R102, RZ, 0x7610, R75 ;  /* 0x00007610ff667816 */ /* 0x000fe2000000004b */
[----:B------:R-:W-:Y:S01]  /*08d0*/  FFMA.FTZ R76, R98, R73, R76 ;  /* 0x00000049624c7223 */ /* 0x000fe2000001004c */
[----:B------:R-:W-:Y:S01]  /*08e0*/  PRMT R73, RZ, 0x5410, R29 ;  /* 0x00005410ff497816 */ /* 0x000fe2000000001d */
[----:B------:R-:W-:-:S04]  /*08f0*/  FFMA.FTZ R28, R5, R28, R72 ;  /* 0x0000001c051c7223 */ /* 0x000fc80000010048 */
[----:B------:R-:W-:Y:S01]  /*0900*/  FFMA.FTZ R102, R107, R102, R28 ;  /* 0x000000666b667223 */ /* 0x000fe2000001001c */
[----:B------:R-:W-:Y:S01]  /*0910*/  PRMT R28, RZ, 0x7610, R29 ;  /* 0x00007610ff1c7816 */ /* 0x000fe2000000001d */
[----:B------:R-:W-:Y:S01]  /*0920*/  FFMA.FTZ R73, R96, R73, R76 ;  /* 0x0000004960497223 */ /* 0x000fe2000001004c */
[----:B------:R-:W-:Y:S01]  /*0930*/  PRMT R42, RZ, 0x7610, R42 ;  /* 0x00007610ff2a7816 */ /* 0x000fe2000000002a */
[----:B------:R-:W2:Y:S02]  /*0940*/  LDG.E.128 R76, [R114.64+0x1c800] ;  /* 0x01c80004724c7981 */ /* 0x000ea4000c1e1d00 */
[----:B------:R-:W-:Y:S01]  /*0950*/  FFMA.FTZ R73, R95, R28, R73 ;  /* 0x0000001c5f497223 */ /* 0x000fe20000010049 */
[----:B------:R-:W-:Y:S01]  /*0960*/  PRMT R28, RZ, 0x5410, R68 ;  /* 0x00005410ff1c7816 */ /* 0x000fe20000000044 */
[----:B------:R-:W-:-:S04]  /*0970*/  FFMA.FTZ R42, R7, R42, R2 ;  /* 0x0000002a072a7223 */ /* 0x000fc80000010002 */
[----:B------:R-:W-:Y:S01]  /*0980*/  FFMA.FTZ R72, R97, R28, RZ ;  /* 0x0000001c61487223 */ /* 0x000fe200000100ff */
[--C-:B------:R-:W-:Y:S02]  /*0990*/  PRMT R28, RZ, 0x5410, R30.reuse ;  /* 0x00005410ff1c7816 */ /* 0x100fe4000000001e */
[----:B------:R-:W-:Y:S02]  /*09a0*/  PRMT R2, RZ, 0x5410, R43 ;  /* 0x00005410ff027816 */ /* 0x000fe4000000002b */
[----:B------:R-:W-:Y:S01]  /*09b0*/  PRMT R30, RZ, 0x7610, R30 ;  /* 0x00007610ff1e7816 */ /* 0x000fe2000000001e */
[----:B------:R-:W-:Y:S01]  /*09c0*/  FFMA.FTZ R28, R93, R28, R73 ;  /* 0x0000001c5d1c7223 */ /* 0x000fe20000010049 */
        /* <DEDUP_REMOVED lines=9> */
[----:B------:R-:W3:Y:S01]  /*0a60*/  LDG.E.128 R40, [R114.64+0xe800] ;  /* 0x00e8000472287981 */ /* 0x000ee2000c1e1d00 */
[----:B------:R-:W-:Y:S01]  /*0a70*/  FFMA.FTZ R68, R5, R28, R30 ;  /* 0x0000001c05447223 */ /* 0x000fe2000001001e */
[----:B------:R-:W-:Y:S01]  /*0a80*/  PRMT R28, RZ, 0x7610, R69 ;  /* 0x00007610ff1c7816 */ /* 0x000fe20000000045 */
[----:B------:R-:W-:-:S02]  /*0a90*/  FFMA.FTZ R29, R96, R29, R72 ;  /* 0x0000001d601d7223 */ /* 0x000fc40000010048 */
[----:B------:R-:W-:Y:S01]  /*0aa0*/  FFMA.FTZ R94, R107, R94, R68 ;  /* 0x0000005e6b5e7223 */ /* 0x000fe20000010044 */
[----:B------:R-:W-:Y:S01]  /*0ab0*/  PRMT R68, RZ, 0x5410, R70 ;  /* 0x00005410ff447816 */ /* 0x000fe20000000046 */
[----:B------:R-:W-:Y:S01]  /*0ac0*/  FFMA.FTZ R69, R95, R28, R29 ;  /* 0x0000001c5f457223 */ /* 0x000fe2000001001d */
[----:B------:R-:W-:Y:S01]  /*0ad0*/  PRMT R72, RZ, 0x5410, R36 ;  /* 0x00005410ff487816 */ /* 0x000fe20000000024 */
[----:B------:R-:W3:Y:S01]  /*0ae0*/  LDG.E.128 R28, [R114.64+0x20000] ;  /* 0x02000004721c7981 */ /* 0x000ee2000c1e1d00 */
        /* <DEDUP_REMOVED lines=48> */
[----:B------:R-:W5:Y:S02]  /*0df0*/  LDG.E.128 R68, [R114.64+0x2a800] ;  /* 0x02a8000472447981 */ /* 0x000f64000c1e1d00 */
[----:B------:R-:W-:Y:S01]  /*0e00*/  FFMA.FTZ R65, R95, R56, R65 ;  /* 0x000000385f417223 */ /* 0x000fe20000010041 */
[----:B------:R-:W-:-:S05]  /*0e10*/  PRMT R56, RZ, 0x5410, R8 ;  /* 0x00005410ff387816 */ /* 0x000fca0000000008 */
[----:B------:R-:W-:Y:S01]  /*0e20*/  FFMA.FTZ R64, R97, R56, RZ ;  /* 0x0000003861407223 */ /* 0x000fe200000100ff */
[--C-:B------:R-:W-:Y:S02]  /*0e30*/  PRMT R56, RZ, 0x5410, R58.reuse ;  /* 0x00005410ff387816 */ /* 0x100fe4000000003a */
[----:B------:R-:W-:-:S03]  /*0e40*/  PRMT R58, RZ, 0x7610, R58 ;  /* 0x00007610ff3a7816 */ /* 0x000fc6000000003a */
[----:B------:R-:W-:Y:S01]  /*0e50*/  FFMA.FTZ R56, R93, R56, R65 ;  /* 0x000000385d387223 */ /* 0x000fe20000010041 */
[----:B------:R-:W-:Y:S01]  /*0e60*/  PRMT R8, RZ, 0x5410, R59 ;  /* 0x00005410ff087816 */ /* 0x000fe2000000003b */
[----:B------:R-:W-:Y:S01]  /*0e70*/  FFMA.FTZ R64, R98, R57, R64 ;  /* 0x0000003962407223 */ /* 0x000fe20000010040 */
[----:B------:R-:W-:Y:S01]  /*0e80*/  PRMT R57, RZ, 0x5410, R9 ;  /* 0x00005410ff397816 */ /* 0x000fe20000000009 */
[----:B------:R-:W-:Y:S01]  /*0e90*/  FFMA.FTZ R56, R7, R58, R56 ;  /* 0x0000003a07387223 */ /* 0x000fe20000010038 */
[----:B------:R-:W-:-:S03]  /*0ea0*/  PRMT R116, RZ, 0x7610, R59 ;  /* 0x00007610ff747816 */ /* 0x000fc6000000003b */
[----:B------:R-:W-:Y:S01]  /*0eb0*/  FFMA.FTZ R8, R5, R8, R56 ;  /* 0x0000000805087223 */ /* 0x000fe20000010038 */
[----:B------:R-:W-:Y:S01]  /*0ec0*/  PRMT R56, RZ, 0x7610, R9 ;  /* 0x00007610ff387816 */ /* 0x000fe20000000009 */
[----:B------:R-:W-:Y:S02]  /*0ed0*/  FFMA.FTZ R57, R96, R57, R64 ;  /* 0x0000003960397223 */ /* 0x000fe40000010040 */
[----:B------:R-:W-:Y:S01]  /*0ee0*/  FFMA.FTZ R116, R107, R116, R8 ;  /* 0x000000746b747223 */ /* 0x000fe20000010008 */
[--C-:B------:R-:W-:Y:S01]  /*0ef0*/  PRMT R8, RZ, 0x5410, R10.reuse ;  /* 0x00005410ff087816 */ /* 0x100fe2000000000a */
[----:B------:R-:W-:Y:S01]  /*0f00*/  FFMA.FTZ R56, R95, R56, R57 ;  /* 0x000000385f387223 */ /* 0x000fe20000010039 */
[----:B------:R-:W-:Y:S01]  /*0f10*/  PRMT R10, RZ, 0x7610, R10 ;  /* 0x00007610ff0a7816 */ /* 0x000fe2000000000a */
[----:B------:R-:W5:Y:S02]  /*0f20*/  LDG.E.128 R64, [R114.64+0x2e000] ;  /* 0x02e0000472407981 */ /* 0x000f64000c1e1d00 */
[----:B------:R-:W-:Y:S01]  /*0f30*/  FFMA.FTZ R8, R93, R8, R56 ;  /* 0x000000085d087223 */ /* 0x000fe20000010038 */
[----:B------:R-:W-:-:S02]  /*0f40*/  PRMT R56, RZ, 0x5410, R52 ;  /* 0x00005410ff387816 */ /* 0x000fc40000000034 */
        /* <DEDUP_REMOVED lines=11> */
[----:B------:R-:W-:Y:S01]  /*1000*/  PRMT R52, RZ, 0x5410, R88 ;  /* 0x00005410ff347816 */ /* 0x000fe20000000058 */
[----:B------:R-:W5:Y:S02]  /*1010*/  LDG.E.128 R56, [R114.64+0x31800] ;  /* 0x0318000472387981 */ /* 0x000f64000c1e1d00 */
[----:B------:R-:W-:Y:S01]  /*1020*/  FFMA.FTZ R9, R95, R8, R9 ;  /* 0x000000085f097223 */ /* 0x000fe20000010009 */
[----:B------:R-:W-:-:S05]  /*1030*/  PRMT R8, RZ, 0x5410, R44 ;  /* 0x00005410ff087816 */ /* 0x000fca000000002c */
[----:B------:R-:W-:Y:S01]  /*1040*/  FFMA.FTZ R10, R97, R8, RZ ;  /* 0x00000008610a7223 */ /* 0x000fe200000100ff */
[--C-:B------:R-:W-:Y:S02]  /*1050*/  PRMT R8, RZ, 0x5410, R54.reuse ;  /* 0x00005410ff087816 */ /* 0x100fe40000000036 */
[----:B------:R-:W-:-:S03]  /*1060*/  PRMT R54, RZ, 0x7610, R54 ;  /* 0x00007610ff367816 */ /* 0x000fc60000000036 */
[----:B------:R-:W-:Y:S01]  /*1070*/  FFMA.FTZ R8, R93, R8, R9 ;  /* 0x000000085d087223 */ /* 0x000fe20000010009 */
[----:B------:R-:W-:-:S03]  /*1080*/  PRMT R9, RZ, 0x7610, R44 ;  /* 0x00007610ff097816 */ /* 0x000fc6000000002c */
[----:B------:R-:W-:Y:S01]  /*1090*/  FFMA.FTZ R54, R7, R54, R8 ;  /* 0x0000003607367223 */ /* 0x000fe20000010008 */
[----:B------:R-:W-:Y:S01]  /*10a0*/  PRMT R8, RZ, 0x5410, R55 ;  /* 0x00005410ff087816 */ /* 0x000fe20000000037 */
        /* <DEDUP_REMOVED lines=8> */
[----:B------:R-:W-:Y:S01]  /*1130*/  FFMA.FTZ R52, R97, R52, RZ ;  /* 0x0000003461347223 */ /* 0x000fe200000100ff */
[----:B------:R-:W-:Y:S01]  /*1140*/  PRMT R110, RZ, 0x7610, R47 ;  /* 0x00007610ff6e7816 */ /* 0x000fe2000000002f */
[----:B------:R-:W-:Y:S01]  /*1150*/  FFMA.FTZ R44, R93, R44, R45 ;  /* 0x0000002c5d2c7223 */ /* 0x000fe2000001002d */
[----:B------:R-:W-:Y:S01]  /*1160*/  PRMT R45, RZ, 0x7610, R88 ;  /* 0x00007610ff2d7816 */ /* 0x000fe20000000058 */
[----:B------:R-:W5:Y:S02]  /*1170*/  LDG.E.128 R8, [R114.64+0x35000] ;  /* 0x0350000472087981 */ /* 0x000f64000c1e1d00 */
[----:B------:R-:W-:Y:S01]  /*1180*/  FFMA.FTZ R46, R7, R46, R44 ;  /* 0x0000002e072e7223 */ /* 0x000fe2000001002c */
[----:B------:R-:W-:Y:S01]  /*1190*/  PRMT R44, RZ, 0x5410, R47 ;  /* 0x00005410ff2c7816 */ /* 0x000fe2000000002f */
[----:B------:R-:W-:Y:S01]  /*11a0*/  FFMA.FTZ R52, R98, R45, R52 ;  /* 0x0000002d62347223 */ /* 0x000fe20000010034 */
[----:B------:R-:W-:-:S03]  /*11b0*/  PRMT R45, RZ, 0x5410, R89 ;  /* 0x00005410ff2d7816 */ /* 0x000fc60000000059 */
[----:B------:R-:W-:Y:S02]  /*11c0*/  FFMA.FTZ R44, R5, R44, R46 ;  /* 0x0000002c052c7223 */ /* 0x000fe4000001002e */
[----:B------:R-:W-:Y:S02]  /*11d0*/  FFMA.FTZ R45, R96, R45, R52 ;  /* 0x0000002d602d7223 */ /* 0x000fe40000010034 */
[----:B------:R-:W-:Y:S01]  /*11e0*/  FFMA.FTZ R110, R107, R110, R44 ;  /* 0x0000006e6b6e7223 */ /* 0x000fe2000001002c */
[----:B------:R-:W-:-:S05]  /*11f0*/  PRMT R44, RZ, 0x7610, R89 ;  /* 0x00007610ff2c7816 */ /* 0x000fca0000000059 */
[----:B------:R-:W-:Y:S01]  /*1200*/  FFMA.FTZ R45, R95, R44, R45 ;  /* 0x0000002c5f2d7223 */ /* 0x000fe2000001002d */
[----:B------:R-:W-:-:S05]  /*1210*/  PRMT R44, RZ, 0x5410, R48 ;  /* 0x00005410ff2c7816 */ /* 0x000fca0000000030 */
[----:B------:R-:W-:Y:S01]  /*1220*/  FFMA.FTZ R97, R97, R44, RZ ;  /* 0x0000002c61617223 */ /* 0x000fe200000100ff */
[--C-:B------:R-:W-:Y:S02]  /*1230*/  PRMT R44, RZ, 0x5410, R90.reuse ;  /* 0x00005410ff2c7816 */ /* 0x100fe4000000005a */
[----:B------:R-:W-:-:S03]  /*1240*/  PRMT R90, RZ, 0x7610, R90 ;  /* 0x00007610ff5a7816 */ /* 0x000fc6000000005a */
[----:B------:R-:W-:Y:S01]  /*1250*/  FFMA.FTZ R88, R93, R44, R45 ;  /* 0x0000002c5d587223 */ /* 0x000fe2000001002d */
        /* <DEDUP_REMOVED lines=11> */
[--C-:B------:R-:W-:Y:S01]  /*1310*/  PRMT R48, RZ, 0x5410, R50.reuse ;  /* 0x00005410ff307816 */ /* 0x100fe20000000032 */
[----:B------:R-:W-:Y:S01]  /*1320*/  FFMA.FTZ R88, R95, R88, R89 ;  /* 0x000000585f587223 */ /* 0x000fe20000010059 */
[----:B------:R-:W-:Y:S01]  /*1330*/  PRMT R50, RZ, 0x7610, R50 ;  /* 0x00007610ff327816 */ /* 0x000fe20000000032 */
[----:B------:R-:W5:Y:S01]  /*1340*/  LDG.E.128 R44, [R118.64+0x1000] ;  /* 0x00100004762c7981 */ /* 0x000f62000c1e1d00 */
[----:B------:R-:W-:Y:S01]  /*1350*/  PRMT R89, RZ, 0x5410, R24 ;  /* 0x00005410ff597816 */ /* 0x000fe20000000018 */
[----:B------:R-:W-:Y:S01]  /*1360*/  FFMA.FTZ R48, R93, R48, R88 ;  /* 0x000000305d307223 */ /* 0x000fe20000010058 */
[----:B------:R-:W-:-:S02]  /*1370*/  PRMT R88, RZ, 0x5410, R51 ;  /* 0x00005410ff587816 */ /* 0x000fc40000000033 */
        /* <DEDUP_REMOVED lines=9> */
[C---:B------:R-:W-:Y:S01]  /*1410*/  FFMA.FTZ R112, R107.reuse, R112, R54 ;  /* 0x000000706b707223 */ /* 0x040fe20000010036 */
[----:B------:R-:W-:Y:S01]  /*1420*/  PRMT R101, RZ, 0x5410, R33 ;  /* 0x00005410ff657816 */ /* 0x000fe20000000021 */
[----:B------:R-:W-:Y:S01]  /*1430*/  FFMA.FTZ R107, R107, R90, R7 ;  /* 0x0000005a6b6b7223 */ /* 0x000fe20000010007 */
[----:B------:R-:W-:Y:S01]  /*1440*/  PRMT R7, RZ, 0x5410, R60 ;  /* 0x00005410ff077816 */ /* 0x000fe2000000003c */
[----:B------:R-:W5:Y:S01]  /*1450*/  LDG.E.128 R52, [R114.64+0x1000] ;  /* 0x0010000472347981 */ /* 0x000f62000c1e1d00 */
[----:B------:R-:W-:Y:S01]  /*1460*/  PRMT R96, RZ, 0x7610, R33 ;  /* 0x00007610ff607816 */ /* 0x000fe20000000021 */
[----:B------:R-:W-:Y:S01]  /*1470*/  FFMA.FTZ R24, R101, R4, R24 ;  /* 0x0000000465187223 */ /* 0x000fe20000010018 */
[----:B------:R-:W-:Y:S01]  /*1480*/  PRMT R25, RZ, 0x7610, R25 ;  /* 0x00007610ff197816 */ /* 0x000fe20000000019 */
[----:B------:R-:W-:Y:S01]  /*1490*/  FFMA.FTZ R7, R103, R7, R2 ;  /* 0x0000000767077223 */ /* 0x000fe20000010002 */
[----:B------:R-:W-:Y:S01]  /*14a0*/  PRMT R97, RZ, 0x5410, R34 ;  /* 0x00005410ff617816 */ /* 0x000fe20000000022 */
[----:B------:R-:W5:Y:S01]  /*14b0*/  LDG.E.128 R48, [R114.64+0x4800] ;  /* 0x0048000472307981 */ /* 0x000f62000c1e1d00 */
[----:B------:R-:W-:Y:S01]  /*14c0*/  PRMT R2, RZ, 0x5410, R26 ;  /* 0x00005410ff027816 */ /* 0x000fe2000000001a */
[----:B------:R-:W-:Y:S01]  /*14d0*/  FFMA.FTZ R24, R96, R25, R24 ;  /* 0x0000001960187223 */ /* 0x000fe20000010018 */
[----:B------:R-:W-:-:S03]  /*14e0*/  PRMT R60, RZ, 0x7610, R60 ;  /* 0x00007610ff3c7816 */ /* 0x000fc6000000003c */
[----:B------:R-:W-:Y:S01]  /*14f0*/  FFMA.FTZ R2, R97, R2, R24 ;  /* 0x0000000261027223 */ /* 0x000fe20000010018 */
[----:B------:R-:W-:Y:S01]  /*1500*/  PRMT R24, RZ, 0x5410, R61 ;  /* 0x00005410ff187816 */ /* 0x000fe2000000003d */
[----:B------:R-:W-:Y:S01]  /*1510*/  FFMA.FTZ R7, R105, R60, R7 ;  /* 0x0000003c69077223 */ /* 0x000fe20000010007 */
[----:B------:R-:W-:Y:S02]  /*1520*/  PRMT R5, RZ, 0x7610, R34 ;  /* 0x00007610ff057816 */ /* 0x000fe40000000022 */
[----:B------:R-:W-:Y:S01]  /*1530*/  PRMT R26, RZ, 0x7610, R26 ;  /* 0x00007610ff1a7816 */ /* 0x000fe2000000001a */
[----:B------:R-:W-:Y:S01]  /*1540*/  FFMA.FTZ R24, R101, R24, R7 ;  /* 0x0000001865187223 */ /* 0x000fe20000010007 */
[----:B------:R-:W-:Y:S02]  /*1550*/  PRMT R4, RZ, 0x5410, R35 ;  /* 0x00005410ff047816 */ /* 0x000fe40000000023 */
        /* <DEDUP_REMOVED lines=8> */
[----:B------:R-:W-:Y:S02]  /*15e0*/  FFMA.FTZ R7, R103, R7, R124 ;  /* 0x0000000767077223 */ /* 0x000fe4000001007c */
[----:B------:R-:W-:Y:S02]  /*15f0*/  FFMA.FTZ R60, R97, R60, R61 ;  /* 0x0000003c613c7223 */ /* 0x000fe4000001003d */
[----:B------:R-:W-:Y:S01]  /*1600*/  FFMA.FTZ R61, R105, R16, R7 ;  /* 0x00000010693d7223 */ /* 0x000fe20000010007 */
[----:B------:R-:W-:-:S02]  /*1610*/  PRMT R16, RZ, 0x5410, R17 ;  /* 0x00005410ff107816 */ /* 0x000fc40000000011 */
[----:B------:R-:W-:-:S03]  /*1620*/  PRMT R17, RZ, 0x7610, R17 ;  /* 0x00007610ff117816 */ /* 0x000fc60000000011 */
[----:B------:R-:W-:-:S04]  /*1630*/  FFMA.FTZ R16, R101, R16, R61 ;  /* 0x0000001065107223 */ /* 0x000fc8000001003d */
[----:B------:R-:W-:Y:S01]  /*1640*/  FFMA.FTZ R17, R96, R17, R16 ;  /* 0x0000001160117223 */ /* 0x000fe20000010010 */
[----:B--2---:R-:W-:-:S05]  /*1650*/  PRMT R16, RZ, 0x5410, R20 ;  /* 0x00005410ff107816 */ /* 0x004fca0000000014 */
[----:B------:R-:W-:Y:S01]  /*1660*/  FFMA.FTZ R122, R103, R16, R122 ;  /* 0x00000010677a7223 */ /* 0x000fe2000001007a */
[--C-:B------:R-:W-:Y:S02]  /*1670*/  PRMT R16, RZ, 0x5410, R18.reuse ;  /* 0x00005410ff107816 */ /* 0x100fe40000000012 */
        /* <DEDUP_REMOVED lines=10> */
[----:B------:R-:W-:Y:S01]  /*1720*/  PRMT R21, RZ, 0x7610, R21 ;  /* 0x00007610ff157816 */ /* 0x000fe20000000015 */
[----:B------:R-:W-:Y:S01]  /*1730*/  FFMA.FTZ R20, R4, R17, R16 ;  /* 0x0000001104147223 */ /* 0x000fe20000010010 */
[----:B------:R-:W2:Y:S03]  /*1740*/  LDG.E.128 R32, [R114.64+0x8000] ;  /* 0x0080000472207981 */ /* 0x000ea6000c1e1d00 */
[----:B------:R-:W-:Y:S01]  /*1750*/  FFMA.FTZ R99, R98, R99, R20 ;  /* 0x0000006362637223 */ /* 0x000fe20000010014 */
[----:B------:R-:W-:Y:S01]  /*1760*/  PRMT R20, RZ, 0x5410, R22 ;  /* 0x00005410ff147816 */ /* 0x000fe20000000016 */
[----:B------:R-:W-:Y:S01]  /*1770*/  FFMA.FTZ R21, R96, R21, R18 ;  /* 0x0000001560157223 */ /* 0x000fe20000010012 */
[----:B------:R-:W-:Y:S01]  /*1780*/  PRMT R22, RZ, 0x7610, R22 ;  /* 0x00007610ff167816 */ /* 0x000fe20000000016 */
[----:B------:R-:W2:Y:S02]  /*1790*/  LDG.E.128 R16, [R114.64+0x12800] ;  /* 0x0128000472107981 */ /* 0x000ea4000c1e1d00 */
[----:B------:R-:W-:Y:S01]  /*17a0*/  FFMA.FTZ R20, R97, R20, R21 ;  /* 0x0000001461147223 */ /* 0x000fe20000010015 */
[----:B---3--:R-:W-:-:S02]  /*17b0*/  PRMT R21, RZ, 0x5410, R40 ;  /* 0x00005410ff157816 */ /* 0x008fc40000000028 */
[----:B------:R-:W-:Y:S01]  /*17c0*/  PRMT R40, RZ, 0x7610, R40 ;  /* 0x00007610ff287816 */ /* 0x000fe20000000028 */
[----:B------:R-:W-:Y:S02]  /*17d0*/  FFMA.FTZ R20, R5, R22, R20 ;  /* 0x0000001605147223 */ /* 0x000fe40000010014 */
[----:B------:R-:W-:Y:S01]  /*17e0*/  FFMA.FTZ R21, R103, R21, R104 ;  /* 0x0000001567157223 */ /* 0x000fe20000010068 */
[----:B------:R-:W-:-:S03]  /*17f0*/  PRMT R22, RZ, 0x5410, R41 ;  /* 0x00005410ff167816 */ /* 0x000fc60000000029 */
[----:B------:R-:W-:Y:S01]  /*1800*/  FFMA.FTZ R40, R105, R40, R21 ;  /* 0x0000002869287223 */ /* 0x000fe20000010015 */
[----:B------:R-:W-:-:S03]  /*1810*/  PRMT R41, RZ, 0x7610, R41 ;  /* 0x00007610ff297816 */ /* 0x000fc60000000029 */
[----:B------:R-:W-:Y:S01]  /*1820*/  FFMA.FTZ R22, R101, R22, R40 ;  /* 0x0000001665167223 */ /* 0x000fe20000010028 */
[----:B------:R-:W-:-:S03]  /*1830*/  PRMT R40, RZ, 0x5410, R84 ;  /* 0x00005410ff287816 */ /* 0x000fc60000000054 */
[----:B------:R-:W-:Y:S02]  /*1840*/  FFMA.FTZ R41, R96, R41, R22 ;  /* 0x0000002960297223 */ /* 0x000fe40000010016 */
[----:B------:R-:W-:Y:S01]  /*1850*/  FFMA.FTZ R102, R103, R40, R102 ;  /* 0x0000002867667223 */ /* 0x000fe20000010066 */
[--C-:B------:R-:W-:Y:S02]  /*1860*/  PRMT R40, RZ, 0x5410, R42.reuse ;  /* 0x00005410ff287816 */ /* 0x100fe4000000002a */
[----:B------:R-:W-:Y:S02]  /*1870*/  PRMT R89, RZ, 0x7610, R27 ;  /* 0x00007610ff597816 */ /* 0x000fe4000000001b */
[----:B------:R-:W3:Y:S01]  /*1880*/  LDG.E.128 R24, [R114.64+0xb800] ;  /* 0x00b8000472187981 */ /* 0x000ee2000c1e1d00 */
[----:B------:R-:W-:Y:S01]  /*1890*/  PRMT R42, RZ, 0x7610, R42 ;  /* 0x00007610ff2a7816 */ /* 0x000fe2000000002a */
[----:B------:R-:W-:Y:S01]  /*18a0*/  FFMA.FTZ R40, R97, R40, R41 ;  /* 0x0000002861287223 */ /* 0x000fe20000010029 */
[----:B------:R-:W-:-:S03]  /*18b0*/  PRMT R84, RZ, 0x7610, R84 ;  /* 0x00007610ff547816 */ /* 0x000fc60000000054 */
[----:B------:R-:W-:Y:S01]  /*18c0*/  FFMA.FTZ R40, R5, R42, R40 ;  /* 0x0000002a05287223 */ /* 0x000fe20000010028 */
[--C-:B------:R-:W-:Y:S01]  /*18d0*/  PRMT R42, RZ, 0x5410, R85.reuse ;  /* 0x00005410ff2a7816 */ /* 0x100fe20000000055 */
[----:B------:R-:W-:Y:S01]  /*18e0*/  FFMA.FTZ R84, R105, R84, R102 ;  /* 0x0000005469547223 */ /* 0x000fe20000010066 */
[----:B------:R-:W-:Y:S02]  /*18f0*/  PRMT R62, RZ, 0x7610, R62 ;  /* 0x00007610ff3e7816 */ /* 0x000fe4000000003e */
[----:B------:R-:W-:Y:S01]  /*1900*/  PRMT R85, RZ, 0x7610, R85 ;  /* 0x00007610ff557816 */ /* 0x000fe20000000055 */
[----:B------:R-:W-:Y:S01]  /*1910*/  FFMA.FTZ R42, R101, R42, R84 ;  /* 0x0000002a652a7223 */ /* 0x000fe20000010054 */
[----:B------:R-:W-:Y:S01]  /*1920*/  PRMT R7, RZ, 0x5410, R63 ;  /* 0x00005410ff077816 */ /* 0x000fe2000000003f */
[----:B------:R-:W-:Y:S01]  /*1930*/  FFMA.FTZ R60, R5, R62, R60 ;  /* 0x0000003e053c7223 */ /* 0x000fe2000001003c */
[----:B------:R-:W-:Y:S01]  /*1940*/  PRMT R84, RZ, 0x5410, R86 ;  /* 0x00005410ff547816 */ /* 0x000fe20000000056 */
[----:B------:R-:W-:-:S02]  /*1950*/  FFMA.FTZ R85, R96, R85, R42 ;  /* 0x0000005560557223 */ /* 0x000fc4000001002a */
[----:B------:R-:W-:Y:S01]  /*1960*/  FFMA.FTZ R60, R4, R7, R60 ;  /* 0x00000007043c7223 */ /* 0x000fe2000001003c */
[----:B------:R-:W-:Y:S01]  /*1970*/  PRMT R7, RZ, 0x7610, R63 ;  /* 0x00007610ff077816 */ /* 0x000fe2000000003f */
[----:B------:R-:W-:Y:S01]  /*1980*/  FFMA.FTZ R84, R97, R84, R85 ;  /* 0x0000005461547223 */ /* 0x000fe20000010055 */
[----:B----4-:R-:W-:Y:S02]  /*1990*/  PRMT R85, RZ, 0x5410, R80 ;  /* 0x00005410ff557816 */ /* 0x010fe40000000050 */
[----:B------:R-:W-:Y:S01]  /*19a0*/  PRMT R86, RZ, 0x7610, R86 ;  /* 0x00007610ff567816 */ /* 0x000fe20000000056 */
[----:B------:R-:W-:Y:S01]  /*19b0*/  FFMA.FTZ R7, R98, R7, R60 ;  /* 0x0000000762077223 */ /* 0x000fe2000001003c */
[----:B------:R-:W-:Y:S01]  /*19c0*/  PRMT R80, RZ, 0x7610, R80 ;  /* 0x00007610ff507816 */ /* 0x000fe20000000050 */
[----:B------:R-:W4:Y:S01]  /*19d0*/  LDG.E.128 R60, [R114.64+0xf000] ;  /* 0x00f00004723c7981 */ /* 0x000f22000c1e1d00 */
[----:B------:R-:W-:Y:S02]  /*19e0*/  FFMA.FTZ R85, R103, R85, R94 ;  /* 0x0000005567557223 */ /* 0x000fe4000001005e */
[----:B------:R-:W-:-:S02]  /*19f0*/  FFMA.FTZ R84, R5, R86, R84 ;  /* 0x0000005605547223 */ /* 0x000fc40000010054 */
[----:B------:R-:W-:Y:S01]  /*1a00*/  FFMA.FTZ R86, R105, R80, R85 ;  /* 0x0000005069567223 */ /* 0x000fe20000010055 */
[--C-:B------:R-:W-:Y:S02]  /*1a10*/  PRMT R80, RZ, 0x5410, R81.reuse ;  /* 0x00005410ff507816 */ /* 0x100fe40000000051 */
[----:B------:R-:W-:-:S03]  /*1a20*/  PRMT R81, RZ, 0x7610, R81 ;  /* 0x00007610ff517816 */ /* 0x000fc60000000051 */
[----:B------:R-:W-:-:S04]  /*1a30*/  FFMA.FTZ R80, R101, R80, R86 ;  /* 0x0000005065507223 */ /* 0x000fc80000010056 */
[----:B------:R-:W-:Y:S01]  /*1a40*/  FFMA.FTZ R81, R96, R81, R80 ;  /* 0x0000005160517223 */ /* 0x000fe20000010050 */
[--C-:B-----5:R-:W-:Y:S02]  /*1a50*/  PRMT R80, RZ, 0x5410, R12.reuse ;  /* 0x00005410ff507816 */ /* 0x120fe4000000000c */
[----:B------:R-:W-:-:S03]  /*1a60*/  PRMT R12, RZ, 0x7610, R12 ;  /* 0x00007610ff0c7816 */ /* 0x000fc6000000000c */
[----:B------:R-:W-:-:S04]  /*1a70*/  FFMA.FTZ R92, R103, R80, R92 ;  /* 0x00000050675c7223 */ /* 0x000fc8000001005c */
[----:B------:R-:W-:Y:S01]  /*1a80*/  FFMA.FTZ R92, R105, R12, R92 ;  /* 0x0000000c695c7223 */ /* 0x000fe2000001005c */
[--C-:B------:R-:W-:Y:S02]  /*1a90*/  PRMT R12, RZ, 0x5410, R13.reuse ;  /* 0x00005410ff0c7816 */ /* 0x100fe4000000000d */
[----:B------:R-:W-:-:S03]  /*1aa0*/  PRMT R13, RZ, 0x7610, R13 ;  /* 0x00007610ff0d7816 */ /* 0x000fc6000000000d */
        /* <DEDUP_REMOVED lines=8> */
[----:B------:R-:W5:Y:S02]  /*1b30*/  LDG.E.128 R92, [R114.64+0x20800] ;  /* 0x02080004725c7981 */ /* 0x000f64000c1e1d00 */
[----:B------:R-:W-:Y:S01]  /*1b40*/  FFMA.FTZ R12, R97, R12, R13 ;  /* 0x0000000c610c7223 */ /* 0x000fe2000001000d */
[----:B------:R-:W-:Y:S01]  /*1b50*/  PRMT R13, RZ, 0x5410, R76 ;  /* 0x00005410ff0d7816 */ /* 0x000fe2000000004c */
[----:B------:R-:W-:Y:S01]  /*1b60*/  FFMA.FTZ R124, R98, R23, R20 ;  /* 0x00000017627c7223 */ /* 0x000fe20000010014 */
[----:B------:R-:W-:Y:S01]  /*1b70*/  PRMT R14, RZ, 0x7610, R14 ;  /* 0x00007610ff0e7816 */ /* 0x000fe2000000000e */
[----:B------:R-:W4:Y:S01]  /*1b80*/  LDG.E.128 R20, [R114.64+0x16000] ;  /* 0x0160000472147981 */ /* 0x000f22000c1e1d00 */
[----:B------:R-:W-:Y:S01]  /*1b90*/  PRMT R76, RZ, 0x7610, R76 ;  /* 0x00007610ff4c7816 */ /* 0x000fe2000000004c */
[----:B------:R-:W-:-:S02]  /*1ba0*/  FFMA.FTZ R13, R103, R13, R120 ;  /* 0x0000000d670d7223 */ /* 0x000fc40000010078 */
[----:B------:R-:W-:Y:S01]  /*1bb0*/  FFMA.FTZ R12, R5, R14, R12 ;  /* 0x0000000e050c7223 */ /* 0x000fe2000001000c */
[----:B------:R-:W-:Y:S01]  /*1bc0*/  PRMT R14, RZ, 0x5410, R77 ;  /* 0x00005410ff0e7816 */ /* 0x000fe2000000004d */
[----:B------:R-:W-:-:S04]  /*1bd0*/  FFMA.FTZ R76, R105, R76, R13 ;  /* 0x0000004c694c7223 */ /* 0x000fc8000001000d */
[----:B------:R-:W-:Y:S01]  /*1be0*/  FFMA.FTZ R14, R101, R14, R76 ;  /* 0x0000000e650e7223 */ /* 0x000fe2000001004c */
[--C-:B------:R-:W-:Y:S02]  /*1bf0*/  PRMT R76, RZ, 0x5410, R28.reuse ;  /* 0x00005410ff4c7816 */ /* 0x100fe4000000001c */
[----:B------:R-:W-:Y:S01]  /*1c00*/  PRMT R28, RZ, 0x7610, R28 ;  /* 0x00007610ff1c7816 */ /* 0x000fe2000000001c */
[----:B------:R-:W-:Y:S02]  /*1c10*/  FFMA.FTZ R102, R4, R41, R40 ;  /* 0x0000002904667223 */ /* 0x000fe40000010028 */
[----:B------:R-:W-:Y:S01]  /*1c20*/  FFMA.FTZ R106, R103, R76, R106 ;  /* 0x0000004c676a7223 */ /* 0x000fe2000001006a */
[----:B------:R-:W-:Y:S02]  /*1c30*/  PRMT R89, RZ, 0x7610, R43 ;  /* 0x00007610ff597816 */ /* 0x000fe4000000002b */
[----:B------:R-:W5:Y:S01]  /*1c40*/  LDG.E.128 R40, [R114.64+0x19800] ;  /* 0x0198000472287981 */ /* 0x000f62000c1e1d00 */
[----:B------:R-:W-:Y:S01]  /*1c50*/  FFMA.FTZ R106, R105, R28, R106 ;  /* 0x0000001c696a7223 */ /* 0x000fe2000001006a */
[----:B------:R-:W-:-:S02]  /*1c60*/  PRMT R28, RZ, 0x5410, R29 ;  /* 0x00005410ff1c7816 */ /* 0x000fc4000000001d */
        /* <DEDUP_REMOVED lines=9> */
[----:B------:R-:W5:Y:S02]  /*1d00*/  LDG.E.128 R88, [R114.64+0x1d000] ;  /* 0x01d0000472587981 */ /* 0x000f64000c1e1d00 */
[----:B------:R-:W-:Y:S02]  /*1d10*/  FFMA.FTZ R29, R103, R29, R116 ;  /* 0x0000001d671d7223 */ /* 0x000fe40000010074 */
[----:B------:R-:W-:Y:S01]  /*1d20*/  FFMA.FTZ R28, R5, R30, R28 ;  /* 0x0000001e051c7223 */ /* 0x000fe2000001001c */
[----:B------:R-:W-:Y:S01]  /*1d30*/  PRMT R30, RZ, 0x5410, R73 ;  /* 0x00005410ff1e7816 */ /* 0x000fe20000000049 */
[----:B------:R-:W-:-:S04]  /*1d40*/  FFMA.FTZ R72, R105, R72, R29 ;  /* 0x0000004869487223 */ /* 0x000fc8000001001d */
[----:B------:R-:W-:Y:S01]  /*1d50*/  FFMA.FTZ R30, R101, R30, R72 ;  /* 0x0000001e651e7223 */ /* 0x000fe20000010048 */
[--C-:B------:R-:W-:Y:S02]  /*1d60*/  PRMT R72, RZ, 0x5410, R36.reuse ;  /* 0x00005410ff487816 */ /* 0x100fe40000000024 */
[----:B------:R-:W-:-:S03]  /*1d70*/  PRMT R36, RZ, 0x7610, R36 ;  /* 0x00007610ff247816 */ /* 0x000fc60000000024 */
[----:B------:R-:W-:-:S04]  /*1d80*/  FFMA.FTZ R108, R103, R72, R108 ;  /* 0x00000048676c7223 */ /* 0x000fc8000001006c */
[----:B------:R-:W-:Y:S01]  /*1d90*/  FFMA.FTZ R108, R105, R36, R108 ;  /* 0x00000024696c7223 */ /* 0x000fe2000001006c */
[--C-:B------:R-:W-:Y:S02]  /*1da0*/  PRMT R36, RZ, 0x5410, R37.reuse ;  /* 0x00005410ff247816 */ /* 0x100fe40000000025 */
[----:B------:R-:W-:-:S03]  /*1db0*/  PRMT R37, RZ, 0x7610, R37 ;  /* 0x00007610ff257816 */ /* 0x000fc60000000025 */
[----:B------:R-:W-:-:S04]  /*1dc0*/  FFMA.FTZ R36, R101, R36, R108 ;  /* 0x0000002465247223 */ /* 0x000fc8000001006c */
[----:B------:R-:W-:Y:S01]  /*1dd0*/  FFMA.FTZ R37, R96, R37, R36 ;  /* 0x0000002560257223 */ /* 0x000fe20000010024 */
[----:B------:R-:W-:Y:S02]  /*1de0*/  PRMT R36, RZ, 0x5410, R38 ;  /* 0x00005410ff247816 */ /* 0x000fe40000000026 */
[----:B------:R-:W-:-:S03]  /*1df0*/  PRMT R13, RZ, 0x5410, R15 ;  /* 0x00005410ff0d7816 */ /* 0x000fc6000000000f */
[----:B------:R-:W-:Y:S01]  /*1e00*/  FFMA.FTZ R36, R97, R36, R37 ;  /* 0x0000002461247223 */ /* 0x000fe20000010025 */
[----:B------:R-:W-:Y:S01]  /*1e10*/  PRMT R37, RZ, 0x5410, R68 ;  /* 0x00005410ff257816 */ /* 0x000fe20000000044 */
[----:B------:R-:W-:Y:S01]  /*1e20*/  FFMA.FTZ R12, R4, R13, R12 ;  /* 0x0000000d040c7223 */ /* 0x000fe2000001000c */
[----:B------:R-:W-:Y:S02]  /*1e30*/  PRMT R15, RZ, 0x7610, R15 ;  /* 0x00007610ff0f7816 */ /* 0x000fe4000000000f */
[----:B------:R-:W-:Y:S02]  /*1e40*/  PRMT R77, RZ, 0x7610, R77 ;  /* 0x00007610ff4d7816 */ /* 0x000fe4000000004d */
[----:B------:R-:W-:Y:S01]  /*1e50*/  PRMT R38, RZ, 0x7610, R38 ;  /* 0x00007610ff267816 */ /* 0x000fe20000000026 */
[----:B------:R-:W-:Y:S01]  /*1e60*/  FFMA.FTZ R37, R103, R37, R112 ;  /* 0x0000002567257223 */ /* 0x000fe20000010070 */
[----:B------:R-:W-:Y:S01]  /*1e70*/  PRMT R68, RZ, 0x7610, R68 ;  /* 0x00007610ff447816 */ /* 0x000fe20000000044 */
[----:B------:R-:W-:-:S02]  /*1e80*/  FFMA.FTZ R120, R98, R15, R12 ;  /* 0x0000000f62787223 */ /* 0x000fc4000001000c */
[----:B------:R-:W-:Y:S02]  /*1e90*/  FFMA.FTZ R77, R96, R77, R14 ;  /* 0x0000004d604d7223 */ /* 0x000fe4000001000e */
[----:B------:R-:W-:Y:S01]  /*1ea0*/  FFMA.FTZ R36, R5, R38, R36 ;  /* 0x0000002605247223 */ /* 0x000fe20000010024 */
[----:B------:R-:W5:Y:S01]  /*1eb0*/  LDG.E.128 R12, [R114.64+0x24000] ;  /* 0x02400004720c7981 */ /* 0x000f62000c1e1d00 */
[----:B------:R-:W-:Y:S01]  /*1ec0*/  PRMT R38, RZ, 0x5410, R69 ;  /* 0x00005410ff267816 */ /* 0x000fe20000000045 */
[----:B------:R-:W-:-:S04]  /*1ed0*/  FFMA.FTZ R68, R105, R68, R37 ;  /* 0x0000004469447223 */ /* 0x000fc80000010025 */
[----:B------:R-:W-:Y:S01]  /*1ee0*/  FFMA.FTZ R38, R101, R38, R68 ;  /* 0x0000002665267223 */ /* 0x000fe20000010044 */
[--C-:B------:R-:W-:Y:S02]  /*1ef0*/  PRMT R68, RZ, 0x5410, R64.reuse ;  /* 0x00005410ff447816 */ /* 0x100fe40000000040 */
[----:B------:R-:W-:-:S03]  /*1f00*/  PRMT R64, RZ, 0x7610, R64 ;  /* 0x00007610ff407816 */ /* 0x000fc60000000040 */
        /* <DEDUP_REMOVED lines=10> */
[----:B------:R-:W5:Y:S01]  /*1fb0*/  LDG.E.128 R84, [R114.64+0x27800] ;  /* 0x0278000472547981 */ /* 0x000f62000c1e1d00 */
[----:B------:R-:W-:-:S05]  /*1fc0*/  PRMT R64, RZ, 0x5410, R66 ;  /* 0x00005410ff407816 */ /* 0x000fca0000000042 */
[----:B------:R-:W-:Y:S01]  /*1fd0*/  FFMA.FTZ R64, R97, R64, R65 ;  /* 0x0000004061407223 */ /* 0x000fe20000010041 */
[----:B------:R-:W-:Y:S02]  /*1fe0*/  PRMT R65, RZ, 0x5410, R56 ;  /* 0x00005410ff417816 */ /* 0x000fe40000000038 */
[----:B------:R-:W-:Y:S02]  /*1ff0*/  PRMT R66, RZ, 0x7610, R66 ;  /* 0x00007610ff427816 */ /* 0x000fe40000000042 */
[----:B------:R-:W-:Y:S01]  /*2000*/  PRMT R56, RZ, 0x7610, R56 ;  /* 0x00007610ff387816 */ /* 0x000fe20000000038 */
[----:B------:R-:W-:Y:S01]  /*2010*/  FFMA.FTZ R65, R103, R65, R100 ;  /* 0x0000004167417223 */ /* 0x000fe20000010064 */
[----:B------:R-:W-:Y:S01]  /*2020*/  PRMT R29, RZ, 0x5410, R31 ;  /* 0x00005410ff1d7816 */ /* 0x000fe2000000001f */
[----:B------:R-:W-:Y:S02]  /*2030*/  FFMA.FTZ R64, R5, R66, R64 ;  /* 0x0000004205407223 */ /* 0x000fe40000010040 */
[----:B------:R-:W-:Y:S01]  /*2040*/  FFMA.FTZ R66, R105, R56, R65 ;  /* 0x0000003869427223 */ /* 0x000fe20000010041 */
[----:B------:R-:W-:Y:S01]  /*2050*/  PRMT R56, RZ, 0x5410, R57 ;  /* 0x00005410ff387816 */ /* 0x000fe20000000039 */
[----:B------:R-:W-:Y:S01]  /*2060*/  FFMA.FTZ R28, R4, R29, R28 ;  /* 0x0000001d041c7223 */ /* 0x000fe2000001001c */
[----:B------:R-:W-:-:S02]  /*2070*/  PRMT R31, RZ, 0x7610, R31 ;  /* 0x00007610ff1f7816 */ /* 0x000fc4000000001f */
[----:B------:R-:W-:Y:S01]  /*2080*/  PRMT R73, RZ, 0x7610, R73 ;  /* 0x00007610ff497816 */ /* 0x000fe20000000049 */
[----:B------:R-:W-:Y:S01]  /*2090*/  FFMA.FTZ R56, R101, R56, R66 ;  /* 0x0000003865387223 */ /* 0x000fe20000010042 */
[----:B------:R-:W-:Y:S01]  /*20a0*/  PRMT R57, RZ, 0x7610, R57 ;  /* 0x00007610ff397816 */ /* 0x000fe20000000039 */
[----:B------:R-:W-:Y:S02]  /*20b0*/  FFMA.FTZ R116, R98, R31, R28 ;  /* 0x0000001f62747223 */ /* 0x000fe4000001001c */
[C---:B------:R-:W-:Y:S02]  /*20c0*/  FFMA.FTZ R73, R96.reuse, R73, R30 ;  /* 0x0000004960497223 */ /* 0x040fe4000001001e */
[----:B------:R-:W-:Y:S01]  /*20d0*/  FFMA.FTZ R57, R96, R57, R56 ;  /* 0x0000003960397223 */ /* 0x000fe20000010038 */
[----:B------:R-:W5:Y:S01]  /*20e0*/  LDG.E.128 R28, [R114.64+0x2b000] ;  /* 0x02b00004721c7981 */ /* 0x000f62000c1e1d00 */
[--C-:B------:R-:W-:Y:S02]  /*20f0*/  PRMT R56, RZ, 0x5410, R8.reuse ;  /* 0x00005410ff387816 */ /* 0x100fe40000000008 */
[----:B------:R-:W-:-:S02]  /*2100*/  PRMT R8, RZ, 0x7610, R8 ;  /* 0x00007610ff087816 */ /* 0x000fc40000000008 */
[----:B------:R-:W-:Y:S01]  /*2110*/  PRMT R76, RZ, 0x5410, R78 ;  /* 0x00005410ff4c7816 */ /* 0x000fe2000000004e */
[----:B------:R-:W-:Y:S01]  /*2120*/  FFMA.FTZ R107, R103, R56, R107 ;  /* 0x00000038676b7223 */ /* 0x000fe2000001006b */
[----:B------:R-:W-:Y:S02]  /*2130*/  PRMT R72, RZ, 0x5410, R74 ;  /* 0x00005410ff487816 */ /* 0x000fe4000000004a */
[----:B------:R-:W-:Y:S01]  /*2140*/  PRMT R78, RZ, 0x7610, R78 ;  /* 0x00007610ff4e7816 */ /* 0x000fe2000000004e */
[----:B------:R-:W-:Y:S01]  /*2150*/  FFMA.FTZ R107, R105, R8, R107 ;  /* 0x00000008696b7223 */ /* 0x000fe2000001006b */
[----:B------:R-:W-:Y:S01]  /*2160*/  PRMT R74, RZ, 0x7610, R74 ;  /* 0x00007610ff4a7816 */ /* 0x000fe2000000004a */
[C---:B------:R-:W-:Y:S01]  /*2170*/  FFMA.FTZ R76, R97.reuse, R76, R77 ;  /* 0x0000004c614c7223 */ /* 0x040fe2000001004d */
[----:B------:R-:W-:Y:S01]  /*2180*/  PRMT R8, RZ, 0x5410, R9 ;  /* 0x00005410ff087816 */ /* 0x000fe20000000009 */
[----:B------:R-:W-:Y:S01]  /*2190*/  FFMA.FTZ R72, R97, R72, R73 ;  /* 0x0000004861487223 */ /* 0x000fe20000010049 */
[----:B------:R-:W-:Y:S01]  /*21a0*/  PRMT R77, RZ, 0x5410, R79 ;  /* 0x00005410ff4d7816 */ /* 0x000fe2000000004f */
[C---:B------:R-:W-:Y:S01]  /*21b0*/  FFMA.FTZ R76, R5.reuse, R78, R76 ;  /* 0x0000004e054c7223 */ /* 0x040fe2000001004c */
[----:B------:R-:W-:Y:S01]  /*21c0*/  PRMT R73, RZ, 0x5410, R75 ;  /* 0x00005410ff497816 */ /* 0x000fe2000000004b */
[----:B------:R-:W-:Y:S01]  /*21d0*/  FFMA.FTZ R72, R5, R74, R72 ;  /* 0x0000004a05487223 */ /* 0x000fe20000010048 */
[----:B------:R-:W-:Y:S01]  /*21e0*/  PRMT R9, RZ, 0x7610, R9 ;  /* 0x00007610ff097816 */ /* 0x000fe20000000009 */
[----:B------:R-:W-:Y:S01]  /*21f0*/  FFMA.FTZ R8, R101, R8, R107 ;  /* 0x0000000865087223 */ /* 0x000fe2000001006b */
[----:B------:R-:W-:-:S02]  /*2200*/  PRMT R56, RZ, 0x5410, R58 ;  /* 0x00005410ff387816 */ /* 0x000fc4000000003a */
[----:B------:R-:W-:Y:S01]  /*2210*/  PRMT R69, RZ, 0x7610, R69 ;  /* 0x00007610ff457816 */ /* 0x000fe20000000045 */
[C---:B------:R-:W-:Y:S01]  /*2220*/  FFMA.FTZ R76, R4.reuse, R77, R76 ;  /* 0x0000004d044c7223 */ /* 0x040fe2000001004c */
[----:B------:R-:W-:Y:S01]  /*2230*/  PRMT R77, RZ, 0x7610, R75 ;  /* 0x00007610ff4d7816 */ /* 0x000fe2000000004b */
[----:B------:R-:W-:Y:S01]  /*2240*/  FFMA.FTZ R108, R4, R73, R72 ;  /* 0x00000049046c7223 */ /* 0x000fe20000010048 */
[----:B------:R-:W-:Y:S01]  /*2250*/  PRMT R58, RZ, 0x7610, R58 ;  /* 0x00007610ff3a7816 */ /* 0x000fe2000000003a */
[C---:B------:R-:W-:Y:S01]  /*2260*/  FFMA.FTZ R9, R96.reuse, R9, R8 ;  /* 0x0000000960097223 */ /* 0x040fe20000010008 */
[----:B------:R-:W-:Y:S01]  /*2270*/  PRMT R80, RZ, 0x5410, R82 ;  /* 0x00005410ff507816 */ /* 0x000fe20000000052 */
[----:B------:R-:W5:Y:S01]  /*2280*/  LDG.E.128 R72, [R114.64+0x2e800] ;  /* 0x02e8000472487981 */ /* 0x000f62000c1e1d00 */
        /* <DEDUP_REMOVED lines=16> */
[--C-:B------:R-:W-:Y:S01]  /*2390*/  PRMT R9, RZ, 0x5410, R11.reuse ;  /* 0x00005410ff097816 */ /* 0x100fe2000000000b */
[C---:B------:R-:W-:Y:S01]  /*23a0*/  FFMA.FTZ R80, R5.reuse, R82, R80 ;  /* 0x0000005205507223 */ /* 0x040fe20000010050 */
[----:B------:R-:W-:Y:S01]  /*23b0*/  PRMT R57, RZ, 0x7610, R11 ;  /* 0x00007610ff397816 */ /* 0x000fe2000000000b */
[C---:B------:R-:W-:Y:S01]  /*23c0*/  FFMA.FTZ R68, R5.reuse, R70, R68 ;  /* 0x0000004605447223 */ /* 0x040fe20000010044 */
        /* <DEDUP_REMOVED lines=11> */
[----:B------:R-:W-:Y:S02]  /*2480*/  PRMT R81, RZ, 0x5410, R83 ;  /* 0x00005410ff517816 */ /* 0x000fe40000000053 */
[----:B------:R-:W-:Y:S01]  /*2490*/  PRMT R69, RZ, 0x5410, R71 ;  /* 0x00005410ff457816 */ /* 0x000fe20000000047 */
[----:B------:R-:W-:Y:S01]  /*24a0*/  FFMA.FTZ R44, R10, R5, R2 ;  /* 0x000000050a2c7223 */ /* 0x000fe20000010002 */
[----:B------:R-:W-:Y:S02]  /*24b0*/  PRMT R65, RZ, 0x5410, R67 ;  /* 0x00005410ff417816 */ /* 0x000fe40000000043 */
[----:B------:R-:W-:Y:S02]  /*24c0*/  PRMT R52, RZ, 0x5410, R48 ;  /* 0x00005410ff347816 */ /* 0x000fe40000000030 */
[----:B------:R-:W-:-:S02]  /*24d0*/  PRMT R2, RZ, 0x7610, R45 ;  /* 0x00007610ff027816 */ /* 0x000fc4000000002d */
[----:B------:R-:W-:Y:S01]  /*24e0*/  PRMT R53, RZ, 0x7610, R53 ;  /* 0x00007610ff357816 */ /* 0x000fe20000000035 */
[C---:B------:R-:W-:Y:S01]  /*24f0*/  FFMA.FTZ R80, R4.reuse, R81, R80 ;  /* 0x0000005104507223 */ /* 0x040fe20000010050 */
[----:B------:R-:W-:Y:S01]  /*2500*/  PRMT R79, RZ, 0x7610, R79 ;  /* 0x00007610ff4f7816 */ /* 0x000fe2000000004f */
[C---:B------:R-:W-:Y:S02]  /*2510*/  FFMA.FTZ R68, R4.reuse, R69, R68 ;  /* 0x0000004504447223 */ /* 0x040fe40000010044 */
[C---:B------:R-:W-:Y:S02]  /*2520*/  FFMA.FTZ R64, R4.reuse, R65, R64 ;  /* 0x0000004104407223 */ /* 0x040fe40000010040 */
        /* <DEDUP_REMOVED lines=11> */
[----:B------:R-:W5:Y:S03]  /*25e0*/  LDG.E.128 R76, [R114.64+0x35800] ;  /* 0x03580004724c7981 */ /* 0x000f66000c1e1d00 */
[----:B------:R-:W-:Y:S01]  /*25f0*/  FFMA.FTZ R54, R9, R54, R7 ;  /* 0x0000003609367223 */ /* 0x000fe20000010007 */
[----:B------:R-:W-:Y:S01]  /*2600*/  PRMT R7, RZ, 0x5410, R49 ;  /* 0x00005410ff077816 */ /* 0x000fe20000000031 */
[----:B------:R-:W-:Y:S01]  /*2610*/  FFMA.FTZ R48, R97, R48, R52 ;  /* 0x0000003061307223 */ /* 0x000fe20000010034 */
[----:B------:R-:W-:-:S02]  /*2620*/  PRMT R83, RZ, 0x7610, R83 ;  /* 0x00007610ff537816 */ /* 0x000fc40000000053 */
[----:B------:R-:W-:Y:S02]  /*2630*/  PRMT R71, RZ, 0x7610, R71 ;  /* 0x00007610ff477816 */ /* 0x000fe40000000047 */
[----:B------:R-:W-:Y:S02]  /*2640*/  PRMT R67, RZ, 0x7610, R67 ;  /* 0x00007610ff437816 */ /* 0x000fe40000000043 */
[----:B------:R-:W-:Y:S01]  /*2650*/  PRMT R59, RZ, 0x7610, R59 ;  /* 0x00007610ff3b7816 */ /* 0x000fe2000000003b */
[----:B------:R-:W-:Y:S01]  /*2660*/  FFMA.FTZ R52, R10, R7, R48 ;  /* 0x000000070a347223 */ /* 0x000fe20000010030 */
[----:B------:R-:W-:Y:S02]  /*2670*/  PRMT R5, RZ, 0x5410, R47 ;  /* 0x00005410ff057816 */ /* 0x000fe4000000002f */
[----:B------:R-:W-:Y:S01]  /*2680*/  PRMT R48, RZ, 0x5410, R55 ;  /* 0x00005410ff307816 */ /* 0x000fe20000000037 */
[C---:B------:R-:W-:Y:S02]  /*2690*/  FFMA.FTZ R104, R98.reuse, R83, R80 ;  /* 0x0000005362687223 */ /* 0x040fe40000010050 */
[----:B------:R-:W-:-:S02]  /*26a0*/  FFMA.FTZ R110, R98, R71, R68 ;  /* 0x00000047626e7223 */ /* 0x000fc40000010044 */
[C---:B------:R-:W-:Y:S02]  /*26b0*/  FFMA.FTZ R100, R98.reuse, R67, R64 ;  /* 0x0000004362647223 */ /* 0x040fe40000010040 */
[C---:B------:R-:W-:Y:S01]  /*26c0*/  FFMA.FTZ R96, R98.reuse, R59, R56 ;  /* 0x0000003b62607223 */ /* 0x040fe20000010038 */
[----:B------:R-:W-:Y:S01]  /*26d0*/  PRMT R7, RZ, 0x7610, R55 ;  /* 0x00007610ff077816 */ /* 0x000fe20000000037 */
[----:B------:R-:W-:Y:S01]  /*26e0*/  FFMA.FTZ R98, R98, R57, R8 ;  /* 0x0000003962627223 */ /* 0x000fe20000010008 */
[----:B------:R-:W-:Y:S01]  /*26f0*/  PRMT R8, RZ, 0x7610, R47 ;  /* 0x00007610ff087816 */ /* 0x000fe2000000002f */
[----:B------:R-:W-:Y:S01]  /*2700*/  FFMA.FTZ R48, R5, R48, R54 ;  /* 0x0000003005307223 */ /* 0x000fe20000010036 */
[----:B------:R-:W-:Y:S01]  /*2710*/  PRMT R49, RZ, 0x7610, R49 ;  /* 0x00007610ff317816 */ /* 0x000fe20000000031 */
[----:B------:R-:W5:Y:S02]  /*2720*/  LDG.E.128 R80, [R114.64+0x1800] ;  /* 0x0018000472507981 */ /* 0x000f64000c1e1d00 */
[----:B------:R-:W-:Y:S01]  /*2730*/  FFMA.FTZ R7, R8, R7, R48 ;  /* 0x0000000708077223 */ /* 0x000fe20000010030 */
[----:B--2---:R-:W-:Y:S01]  /*2740*/  PRMT R48, RZ, 0x5410, R32 ;  /* 0x00005410ff307816 */ /* 0x004fe20000000020 */
[----:B------:R-:W-:Y:S01]  /*2750*/  FFMA.FTZ R56, R2, R49, R52 ;  /* 0x0000003102387223 */ /* 0x000fe20000010034 */
[----:B------:R-:W-:Y:S01]  /*2760*/  PRMT R49, RZ, 0x5410, R50 ;  /* 0x00005410ff317816 */ /* 0x000fe20000000032 */
[----:B------:R-:W2:Y:S01]  /*2770*/  LDG.E.128 R68, [R118.64+0x1800] ;  /* 0x0018000476447981 */ /* 0x000ea2000c1e1d00 */
[----:B------:R-:W-:Y:S01]  /*2780*/  PRMT R32, RZ, 0x7610, R32 ;  /* 0x00007610ff207816 */ /* 0x000fe20000000020 */
[----:B------:R-:W-:Y:S01]  /*2790*/  FFMA.FTZ R48, R11, R48, R99 ;  /* 0x000000300b307223 */ /* 0x000fe20000010063 */
[----:B------:R-:W-:Y:S01]  /*27a0*/  PRMT R50, RZ, 0x7610, R50 ;  /* 0x00007610ff327816 */ /* 0x000fe20000000032 */
[----:B------:R-:W-:Y:S01]  /*27b0*/  FFMA.FTZ R49, R4, R49, R56 ;  /* 0x0000003104317223 */ /* 0x000fe20000010038 */
[----:B------:R-:W2:Y:S01]  /*27c0*/  LDG.E.128 R64, [R114.64+0x5000] ;  /* 0x0050000472407981 */ /* 0x000ea2000c1e1d00 */
[----:B------:R-:W-:Y:S01]  /*27d0*/  FFMA.FTZ R48, R97, R32, R48 ;  /* 0x0000002061307223 */ /* 0x000fe20000010030 */
[----:B------:R-:W-:Y:S01]  /*27e0*/  PRMT R32, RZ, 0x5410, R51 ;  /* 0x00005410ff207816 */ /* 0x000fe20000000033 */
[----:B------:R-:W-:Y:S01]  /*27f0*/  FFMA.FTZ R49, R9, R50, R49 ;  /* 0x0000003209317223 */ /* 0x000fe20000010031 */
[----:B------:R-:W-:Y:S01]  /*2800*/  PRMT R99, RZ, 0x7610, R51 ;  /* 0x00007610ff637816 */ /* 0x000fe20000000033 */
[----:B------:R-:W2:Y:S02]  /*2810*/  LDG.E.128 R44, [R114.64+0x8800] ;  /* 0x00880004722c7981 */ /* 0x000ea4000c1e1d00 */
[----:B------:R-:W-:Y:S01]  /*2820*/  FFMA.FTZ R32, R5, R32, R49 ;  /* 0x0000002005207223 */ /* 0x000fe20000010031 */
[--C-:B------:R-:W-:Y:S01]  /*2830*/  PRMT R49, RZ, 0x5410, R33.reuse ;  /* 0x00005410ff317816 */ /* 0x100fe20000000021 */
[----:B------:R-:W2:Y:S01]  /*2840*/  LDG.E.128 R52, [R114.64+0xc000] ;  /* 0x00c0000472347981 */ /* 0x000ea2000c1e1d00 */
[----:B------:R-:W-:Y:S01]  /*2850*/  PRMT R33, RZ, 0x7610, R33 ;  /* 0x00007610ff217816 */ /* 0x000fe20000000021 */
[----:B------:R-:W-:Y:S01]  /*2860*/  FFMA.FTZ R99, R8, R99, R32 ;  /* 0x0000006308637223 */ /* 0x000fe20000010020 */
[----:B---3--:R-:W-:Y:S01]  /*2870*/  PRMT R32, RZ, 0x5410, R24 ;  /* 0x00005410ff207816 */ /* 0x008fe20000000018 */
[----:B------:R-:W-:Y:S01]  /*2880*/  FFMA.FTZ R48, R10, R49, R48 ;  /* 0x000000310a307223 */ /* 0x000fe20000010030 */
[----:B------:R-:W-:Y:S01]  /*2890*/  PRMT R24, RZ, 0x7610, R24 ;  /* 0x00007610ff187816 */ /* 0x000fe20000000018 */
[----:B------:R-:W3:Y:S02]  /*28a0*/  LDG.E.128 R56, [R114.64+0xf800] ;  /* 0x00f8000472387981 */ /* 0x000ee4000c1e1d00 */
[----:B------:R-:W-:Y:S01]  /*28b0*/  FFMA.FTZ R48, R2, R33, R48 ;  /* 0x0000002102307223 */ /* 0x000fe20000010030 */
[----:B------:R-:W-:Y:S01]  /*28c0*/  PRMT R33, RZ, 0x5410, R34 ;  /* 0x00005410ff217816 */ /* 0x000fe20000000022 */
[----:B------:R-:W-:Y:S01]  /*28d0*/  FFMA.FTZ R32, R11, R32, R124 ;  /* 0x000000200b207223 */ /* 0x000fe2000001007c */
[----:B------:R-:W-:-:S02]  /*28e0*/  PRMT R49, RZ, 0x5410, R25 ;  /* 0x00005410ff317816 */ /* 0x000fc40000000019 */
[----:B------:R-:W-:Y:S01]  /*28f0*/  PRMT R34, RZ, 0x7610, R34 ;  /* 0x00007610ff227816 */ /* 0x000fe20000000022 */
[----:B------:R-:W-:Y:S02]  /*2900*/  FFMA.FTZ R24, R97, R24, R32 ;  /* 0x0000001861187223 */ /* 0x000fe40000010020 */
[----:B------:R-:W-:Y:S02]  /*2910*/  FFMA.FTZ R33, R4, R33, R48 ;  /* 0x0000002104217223 */ /* 0x000fe40000010030 */
[----:B------:R-:W-:Y:S01]  /*2920*/  FFMA.FTZ R49, R10, R49, R24 ;  /* 0x000000310a317223 */ /* 0x000fe20000010018 */
[----:B------:R-:W-:Y:S01]  /*2930*/  PRMT R24, RZ, 0x5410, R35 ;  /* 0x00005410ff187816 */ /* 0x000fe20000000023 */
[----:B------:R-:W-:Y:S01]  /*2940*/  FFMA.FTZ R33, R9, R34, R33 ;  /* 0x0000002209217223 */ /* 0x000fe20000010021 */
[----:B------:R-:W-:Y:S02]  /*2950*/  PRMT R101, RZ, 0x7610, R35 ;  /* 0x00007610ff657816 */ /* 0x000fe40000000023 */
[----:B------:R-:W-:Y:S01]  /*2960*/  PRMT R25, RZ, 0x7610, R25 ;  /* 0x00007610ff197816 */ /* 0x000fe20000000019 */
[----:B------:R-:W-:Y:S01]  /*2970*/  FFMA.FTZ R24, R5, R24, R33 ;  /* 0x0000001805187223 */ /* 0x000fe20000010021 */
[----:B----4-:R-:W-:Y:S01]  /*2980*/  PRMT R103, RZ, 0x7610, R63 ;  /* 0x00007610ff677816 */ /* 0x010fe2000000003f */
[----:B------:R-:W4:Y:S02]  /*2990*/  LDG.E.128 R32, [R114.64+0x13000] ;  /* 0x0130000472207981 */ /* 0x000f24000c1e1d00 */
        /* <DEDUP_REMOVED lines=8> */
[----:B------:R-:W-:Y:S01]  /*2a20*/  FFMA.FTZ R60, R97, R60, R24 ;  /* 0x0000003c613c7223 */ /* 0x000fe20000010018 */
[----:B------:R-:W-:Y:S01]  /*2a30*/  PRMT R24, RZ, 0x5410, R27 ;  /* 0x00005410ff187816 */ /* 0x000fe2000000001b */
[----:B------:R-:W-:Y:S01]  /*2a40*/  FFMA.FTZ R25, R9, R26, R25 ;  /* 0x0000001a09197223 */ /* 0x000fe20000010019 */
[----:B------:R-:W-:Y:S01]  /*2a50*/  PRMT R27, RZ, 0x7610, R27 ;  /* 0x00007610ff1b7816 */ /* 0x000fe2000000001b */
[----:B------:R-:W3:Y:S02]  /*2a60*/  LDG.E.128 R48, [R114.64+0x16800] ;  /* 0x0168000472307981 */ /* 0x000ee4000c1e1d00 */
        /* <DEDUP_REMOVED lines=15> */
[----:B------:R-:W-:Y:S01]  /*2b60*/  PRMT R16, RZ, 0x5410, R63 ;  /* 0x00005410ff107816 */ /* 0x000fe2000000003f */
[----:B------:R-:W-:Y:S01]  /*2b70*/  FFMA.FTZ R25, R9, R62, R25 ;  /* 0x0000003e09197223 */ /* 0x000fe20000010019 */
[----:B------:R-:W-:-:S03]  /*2b80*/  PRMT R17, RZ, 0x7610, R17 ;  /* 0x00007610ff117816 */ /* 0x000fc60000000011 */
[----:B------:R-:W-:Y:S02]  /*2b90*/  FFMA.FTZ R16, R5, R16, R25 ;  /* 0x0000001005107223 */ /* 0x000fe40000010019 */
[----:B------:R-:W-:Y:S02]  /*2ba0*/  FFMA.FTZ R60, R2, R17, R27 ;  /* 0x00000011023c7223 */ /* 0x000fe4000001001b */
[----:B------:R-:W-:Y:S01]  /*2bb0*/  FFMA.FTZ R103, R8, R103, R16 ;  /* 0x0000006708677223 */ /* 0x000fe20000010010 */
[----:B------:R-:W-:Y:S01]  /*2bc0*/  PRMT R16, RZ, 0x5410, R20 ;  /* 0x00005410ff107816 */ /* 0x000fe20000000014 */
[----:B------:R-:W3:Y:S01]  /*2bd0*/  LDG.E.128 R24, [R114.64+0x1a000] ;  /* 0x01a0000472187981 */ /* 0x000ee2000c1e1d00 */
        /* <DEDUP_REMOVED lines=9> */
[----:B------:R-:W3:Y:S02]  /*2c70*/  LDG.E.128 R60, [R114.64+0x1d800] ;  /* 0x01d80004723c7981 */ /* 0x000ee4000c1e1d00 */
[----:B------:R-:W-:Y:S01]  /*2c80*/  FFMA.FTZ R16, R5, R16, R17 ;  /* 0x0000001005107223 */ /* 0x000fe20000010011 */
[--C-:B------:R-:W-:Y:S02]  /*2c90*/  PRMT R17, RZ, 0x5410, R21.reuse ;  /* 0x00005410ff117816 */ /* 0x100fe40000000015 */
[----:B------:R-:W-:Y:S01]  /*2ca0*/  PRMT R21, RZ, 0x7610, R21 ;  /* 0x00007610ff157816 */ /* 0x000fe20000000015 */
[----:B------:R-:W-:Y:S01]  /*2cb0*/  FFMA.FTZ R104, R8, R19, R16 ;  /* 0x0000001308687223 */ /* 0x000fe20000010010 */
[----:B-----5:R-:W-:Y:S01]  /*2cc0*/  PRMT R16, RZ, 0x5410, R40 ;  /* 0x00005410ff107816 */ /* 0x020fe20000000028 */
        /* <DEDUP_REMOVED lines=13> */
[----:B------:R-:W-:Y:S01]  /*2da0*/  FFMA.FTZ R20, R5, R16, R17 ;  /* 0x0000001005147223 */ /* 0x000fe20000010011 */
[----:B------:R-:W-:-:S03]  /*2db0*/  PRMT R41, RZ, 0x7610, R41 ;  /* 0x00007610ff297816 */ /* 0x000fc60000000029 */
        /* <DEDUP_REMOVED lines=8> */
[----:B------:R-:W-:Y:S02]  /*2e40*/  FFMA.FTZ R21, R4, R21, R41 ;  /* 0x0000001504157223 */ /* 0x000fe40000010029 */
[----:B------:R-:W-:Y:S01]  /*2e50*/  FFMA.FTZ R88, R97, R88, R20 ;  /* 0x0000005861587223 */ /* 0x000fe20000010014 */
[----:B------:R-:W-:Y:S01]  /*2e60*/  PRMT R20, RZ, 0x5410, R43 ;  /* 0x00005410ff147816 */ /* 0x000fe2000000002b */
[----:B------:R-:W-:Y:S01]  /*2e70*/  FFMA.FTZ R21, R9, R42, R21 ;  /* 0x0000002a09157223 */ /* 0x000fe20000010015 */
[----:B------:R-:W-:-:S03]  /*2e80*/  PRMT R40, RZ, 0x5410, R92 ;  /* 0x00005410ff287816 */ /* 0x000fc6000000005c */
[----:B------:R-:W-:Y:S01]  /*2e90*/  FFMA.FTZ R20, R5, R20, R21 ;  /* 0x0000001405147223 */ /* 0x000fe20000010015 */
[----:B------:R-:W-:Y:S02]  /*2ea0*/  PRMT R21, RZ, 0x5410, R89 ;  /* 0x00005410ff157816 */ /* 0x000fe40000000059 */
        /* <DEDUP_REMOVED lines=18> */
[----:B------:R-:W4:Y:S02]  /*2fd0*/  LDG.E.128 R20, [R114.64+0x24800] ;  /* 0x0248000472147981 */ /* 0x000f24000c1e1d00 */
[----:B------:R-:W-:Y:S01]  /*2fe0*/  FFMA.FTZ R88, R5, R40, R41 ;  /* 0x0000002805587223 */ /* 0x000fe20000010029 */
[----:B------:R-:W-:-:S03]  /*2ff0*/  PRMT R89, RZ, 0x5410, R94 ;  /* 0x00005410ff597816 */ /* 0x000fc6000000005e */
[----:B------:R-:W-:Y:S01]  /*3000*/  FFMA.FTZ R107, R8, R107, R88 ;  /* 0x0000006b086b7223 */ /* 0x000fe20000010058 */
[--C-:B------:R-:W-:Y:S01]  /*3010*/  PRMT R88, RZ, 0x5410, R12.reuse ;  /* 0x00005410ff587816 */ /* 0x100fe2000000000c */
[----:B------:R-:W-:Y:S01]  /*3020*/  FFMA.FTZ R93, R2, R93, R43 ;  /* 0x0000005d025d7223 */ /* 0x000fe2000001002b */
[----:B------:R-:W-:Y:S01]  /*3030*/  PRMT R12, RZ, 0x7610, R12 ;  /* 0x00007610ff0c7816 */ /* 0x000fe2000000000c */
[----:B------:R-:W5:Y:S01]  /*3040*/  LDG.E.128 R40, [R114.64+0x28000] ;  /* 0x0280000472287981 */ /* 0x000f62000c1e1d00 */
[----:B------:R-:W-:Y:S01]  /*3050*/  PRMT R94, RZ, 0x7610, R94 ;  /* 0x00007610ff5e7816 */ /* 0x000fe2000000005e */
[----:B------:R-:W-:Y:S02]  /*3060*/  FFMA.FTZ R88, R11, R88, R108 ;  /* 0x000000580b587223 */ /* 0x000fe4000001006c */
[----:B------:R-:W-:Y:S02]  /*3070*/  FFMA.FTZ R89, R4, R89, R93 ;  /* 0x0000005904597223 */ /* 0x000fe4000001005d */
[----:B------:R-:W-:Y:S01]  /*3080*/  FFMA.FTZ R88, R97, R12, R88 ;  /* 0x0000000c61587223 */ /* 0x000fe20000010058 */
[----:B------:R-:W-:Y:S01]  /*3090*/  PRMT R12, RZ, 0x5410, R95 ;  /* 0x00005410ff0c7816 */ /* 0x000fe2000000005f */
[----:B------:R-:W-:-:S04]  /*30a0*/  FFMA.FTZ R89, R9, R94, R89 ;  /* 0x0000005e09597223 */ /* 0x000fc80000010059 */
[----:B------:R-:W-:Y:S01]  /*30b0*/  FFMA.FTZ R12, R5, R12, R89 ;  /* 0x0000000c050c7223 */ /* 0x000fe20000010059 */
[----:B------:R-:W-:Y:S02]  /*30c0*/  PRMT R89, RZ, 0x5410, R13 ;  /* 0x00005410ff597816 */ /* 0x000fe4000000000d */
[----:B------:R-:W-:Y:S02]  /*30d0*/  PRMT R95, RZ, 0x7610, R95 ;  /* 0x00007610ff5f7816 */ /* 0x000fe4000000005f */
[----:B------:R-:W-:Y:S01]  /*30e0*/  PRMT R13, RZ, 0x7610, R13 ;  /* 0x00007610ff0d7816 */ /* 0x000fe2000000000d */
[----:B------:R-:W-:Y:S02]  /*30f0*/  FFMA.FTZ R88, R10, R89, R88 ;  /* 0x000000590a587223 */ /* 0x000fe40000010058 */
[----:B------:R-:W-:Y:S02]  /*3100*/  FFMA.FTZ R108, R8, R95, R12 ;  /* 0x0000005f086c7223 */ /* 0x000fe4000001000c */
[----:B------:R-:W-:Y:S01]  /*3110*/  FFMA.FTZ R12, R2, R13, R88 ;  /* 0x0000000d020c7223 */ /* 0x000fe20000010058 */
[----:B------:R-:W-:Y:S01]  /*3120*/  PRMT R13, RZ, 0x5410, R84 ;  /* 0x00005410ff0d7816 */ /* 0x000fe20000000054 */
[----:B------:R-:W5:Y:S04]  /*3130*/  LDG.E.128 R88, [R114.64+0x2b800] ;  /* 0x02b8000472587981 */ /* 0x000f68000c1e1d00 */
[----:B------:R-:W-:Y:S01]  /*3140*/  FFMA.FTZ R112, R11, R13, R112 ;  /* 0x0000000d0b707223 */ /* 0x000fe20000010070 */
[--C-:B------:R-:W-:Y:S01]  /*3150*/  PRMT R13, RZ, 0x5410, R14.reuse ;  /* 0x00005410ff0d7816 */ /* 0x100fe2000000000e */
[----:B------:R-:W5:Y:S01]  /*3160*/  LDG.E.128 R92, [R114.64+0x2f000] ;  /* 0x02f00004725c7981 */ /* 0x000f62000c1e1d00 */
[----:B------:R-:W-:-:S03]  /*3170*/  PRMT R14, RZ, 0x7610, R14 ;  /* 0x00007610ff0e7816 */ /* 0x000fc6000000000e */
[----:B------:R-:W-:Y:S01]  /*3180*/  FFMA.FTZ R12, R4, R13, R12 ;  /* 0x0000000d040c7223 */ /* 0x000fe2000001000c */
[----:B------:R-:W-:-:S03]  /*3190*/  PRMT R84, RZ, 0x7610, R84 ;  /* 0x00007610ff547816 */ /* 0x000fc60000000054 */
[----:B------:R-:W-:Y:S01]  /*31a0*/  FFMA.FTZ R14, R9, R14, R12 ;  /* 0x0000000e090e7223 */ /* 0x000fe2000001000c */
[----:B------:R-:W-:Y:S01]  /*31b0*/  PRMT R12, RZ, 0x5410, R15 ;  /* 0x00005410ff0c7816 */ /* 0x000fe2000000000f */
[----:B------:R-:W-:Y:S01]  /*31c0*/  FFMA.FTZ R84, R97, R84, R112 ;  /* 0x0000005461547223 */ /* 0x000fe20000010070 */
[--C-:B------:R-:W-:Y:S02]  /*31d0*/  PRMT R13, RZ, 0x5410, R85.reuse ;  /* 0x00005410ff0d7816 */ /* 0x100fe40000000055 */
[----:B------:R-:W-:Y:S01]  /*31e0*/  PRMT R85, RZ, 0x7610, R85 ;  /* 0x00007610ff557816 */ /* 0x000fe20000000055 */
[----:B------:R-:W-:Y:S02]  /*31f0*/  FFMA.FTZ R12, R5, R12, R14 ;  /* 0x0000000c050c7223 */ /* 0x000fe4000001000e */
        /* <DEDUP_REMOVED lines=26> */
[----:B------:R-:W-:-:S02]  /*33a0*/  PRMT R73, RZ, 0x7610, R73 ;  /* 0x00007610ff497816 */ /* 0x000fc40000000049 */
[----:B------:R-:W-:Y:S01]  /*33b0*/  PRMT R28, RZ, 0x5410, R36 ;  /* 0x00005410ff1c7816 */ /* 0x000fe20000000024 */
[----:B------:R-:W-:Y:S02]  /*33c0*/  FFMA.FTZ R15, R10, R15, R12 ;  /* 0x0000000f0a0f7223 */ /* 0x000fe4000001000c */
[----:B------:R-:W-:Y:S01]  /*33d0*/  FFMA.FTZ R13, R4, R13, R29 ;  /* 0x0000000d040d7223 */ /* 0x000fe2000001001d */
[----:B------:R-:W-:Y:S01]  /*33e0*/  PRMT R29, RZ, 0x5410, R74 ;  /* 0x00005410ff1d7816 */ /* 0x000fe2000000004a */
[----:B------:R-:W-:Y:S01]  /*33f0*/  FFMA.FTZ R73, R2, R73, R15 ;  /* 0x0000004902497223 */ /* 0x000fe2000001000f */
        /* <DEDUP_REMOVED lines=40> */
[----:B--2---:R-:W-:Y:S01]  /*3680*/  PRMT R97, RZ, 0x5410, R68 ;  /* 0x00005410ff617816 */ /* 0x004fe20000000044 */
        /* <DEDUP_REMOVED lines=8> */
[----:B------:R-:W2:Y:S01]  /*3710*/  LDG.E.128 R12, [R114.64+0x36000] ;  /* 0x03600004720c7981 */ /* 0x000ea2000c1e1d00 */
[----:B------:R-:W-:Y:S01]  /*3720*/  PRMT R4, RZ, 0x5410, R69 ;  /* 0x00005410ff047816 */ /* 0x000fe20000000045 */
[----:B------:R-:W-:Y:S01]  /*3730*/  FFMA.FTZ R7, R112, R5, R7 ;  /* 0x0000000570077223 */ /* 0x000fe20000010007 */
[--C-:B------:R-:W-:Y:S01]  /*3740*/  PRMT R5, RZ, 0x5410, R81.reuse ;  /* 0x00005410ff057816 */ /* 0x100fe20000000051 */
[----:B------:R-:W-:Y:S01]  /*3750*/  FFMA.FTZ R100, R8, R31, R100 ;  /* 0x0000001f08647223 */ /* 0x000fe20000010064 */
[----:B------:R-:W-:Y:S01]  /*3760*/  PRMT R68, RZ, 0x5410, R64 ;  /* 0x00005410ff447816 */ /* 0x000fe20000000040 */
[----:B------:R-:W2:Y:S01]  /*3770*/  LDG.E.128 R28, [R114.64+0x2000] ;  /* 0x00200004721c7981 */ /* 0x000ea2000c1e1d00 */
[----:B------:R-:W-:Y:S01]  /*3780*/  PRMT R8, RZ, 0x7610, R81 ;  /* 0x00007610ff087816 */ /* 0x000fe20000000051 */
[----:B------:R-:W-:Y:S01]  /*3790*/  FFMA.FTZ R9, R4, R5, R7 ;  /* 0x0000000504097223 */ /* 0x000fe20000010007 */
[----:B------:R-:W-:Y:S01]  /*37a0*/  PRMT R7, RZ, 0x7610, R69 ;  /* 0x00007610ff077816 */ /* 0x000fe20000000045 */
[----:B------:R-:W-:Y:S01]  /*37b0*/  FFMA.FTZ R99, R97, R68, R99 ;  /* 0x0000004461637223 */ /* 0x000fe20000010063 */
[----:B------:R-:W-:Y:S01]  /*37c0*/  PRMT R5, RZ, 0x5410, R70 ;  /* 0x00005410ff057816 */ /* 0x000fe20000000046 */
[----:B------:R-:W2:Y:S01]  /*37d0*/  LDG.E.128 R36, [R114.64+0x5800] ;  /* 0x0058000472247981 */ /* 0x000ea2000c1e1d00 */
[----:B------:R-:W-:Y:S01]  /*37e0*/  PRMT R68, RZ, 0x5410, R82 ;  /* 0x00005410ff447816 */ /* 0x000fe20000000052 */
[----:B------:R-:W-:Y:S01]  /*37f0*/  FFMA.FTZ R69, R7, R8, R9 ;  /* 0x0000000807457223 */ /* 0x000fe20000010009 */
[----:B------:R-:W-:Y:S01]  /*3800*/  PRMT R98, RZ, 0x7610, R70 ;  /* 0x00007610ff627816 */ /* 0x000fe20000000046 */
[----:B------:R-:W2:Y:S02]  /*3810*/  LDG.E.128 R8, [R114.64+0x9000] ;  /* 0x0090000472087981 */ /* 0x000ea4000c1e1d00 */
[----:B------:R-:W-:Y:S01]  /*3820*/  FFMA.FTZ R68, R5, R68, R69 ;  /* 0x0000004405447223 */ /* 0x000fe20000010045 */
[----:B------:R-:W-:-:S05]  /*3830*/  PRMT R69, RZ, 0x7610, R64 ;  /* 0x00007610ff457816 */ /* 0x000fca0000000040 */
[----:B------:R-:W-:Y:S01]  /*3840*/  FFMA.FTZ R99, R112, R69, R99 ;  /* 0x0000004570637223 */ /* 0x000fe20000010063 */
[----:B------:R-:W-:-:S05]  /*3850*/  PRMT R69, RZ, 0x7610, R82 ;  /* 0x00007610ff457816 */ /* 0x000fca0000000052 */
[----:B------:R-:W-:Y:S01]  /*3860*/  FFMA.FTZ R68, R98, R69, R68 ;  /* 0x0000004562447223 */ /* 0x000fe20000010044 */
[--C-:B------:R-:W-:Y:S02]  /*3870*/  PRMT R69, RZ, 0x5410, R65.reuse ;  /* 0x00005410ff457816 */ /* 0x100fe40000000041 */
        /* <DEDUP_REMOVED lines=8> */
[--C-:B------:R-:W-:Y:S01]  /*3900*/  PRMT R65, RZ, 0x7610, R66.reuse ;  /* 0x00007610ff417816 */ /* 0x100fe20000000042 */
[----:B------:R-:W2:Y:S02]  /*3910*/  LDG.E.128 R68, [R114.64+0xc800] ;  /* 0x00c8000472447981 */ /* 0x000ea4000c1e1d00 */
[----:B------:R-:W-:Y:S01]  /*3920*/  FFMA.FTZ R81, R111, R64, R81 ;  /* 0x000000406f517223 */ /* 0x000fe20000010051 */
[----:B------:R-:W-:-:S02]  /*3930*/  PRMT R64, RZ, 0x5410, R66 ;  /* 0x00005410ff407816 */ /* 0x000fc40000000042 */
[----:B------:R-:W-:-:S03]  /*3940*/  PRMT R76, RZ, 0x5410, R44 ;  /* 0x00005410ff4c7816 */ /* 0x000fc6000000002c */
[----:B------:R-:W-:Y:S02]  /*3950*/  FFMA.FTZ R64, R5, R64, R99 ;  /* 0x0000004005407223 */ /* 0x000fe40000010063 */
[----:B------:R-:W-:Y:S02]  /*3960*/  FFMA.FTZ R76, R97, R76, R101 ;  /* 0x0000004c614c7223 */ /* 0x000fe40000010065 */
[----:B------:R-:W-:Y:S01]  /*3970*/  FFMA.FTZ R64, R98, R65, R64 ;  /* 0x0000004162407223 */ /* 0x000fe20000010040 */
[----:B------:R-:W-:-:S05]  /*3980*/  PRMT R65, RZ, 0x7610, R44 ;  /* 0x00007610ff417816 */ /* 0x000fca000000002c */
[----:B------:R-:W-:Y:S01]  /*3990*/  FFMA.FTZ R76, R112, R65, R76 ;  /* 0x00000041704c7223 */ /* 0x000fe2000001004c */
[----:B------:R-:W-:-:S05]  /*39a0*/  PRMT R65, RZ, 0x5410, R67 ;  /* 0x00005410ff417816 */ /* 0x000fca0000000043 */
[----:B------:R-:W-:Y:S01]  /*39b0*/  FFMA.FTZ R64, R80, R65, R64 ;  /* 0x0000004150407223 */ /* 0x000fe20000010040 */
[--C-:B------:R-:W-:Y:S02]  /*39c0*/  PRMT R65, RZ, 0x5410, R45.reuse ;  /* 0x00005410ff417816 */ /* 0x100fe4000000002d */
[----:B------:R-:W-:-:S03]  /*39d0*/  PRMT R44, RZ, 0x7610, R45 ;  /* 0x00007610ff2c7816 */ /* 0x000fc6000000002d */
        /* <DEDUP_REMOVED lines=20> */
[--C-:B------:R-:W-:Y:S02]  /*3b20*/  PRMT R44, RZ, 0x5410, R54.reuse ;  /* 0x00005410ff2c7816 */ /* 0x100fe40000000036 */
[----:B------:R-:W-:Y:S02]  /*3b30*/  PRMT R45, RZ, 0x7610, R54 ;  /* 0x00007610ff2d7816 */ /* 0x000fe40000000036 */
[----:B---3--:R-:W-:Y:S01]  /*3b40*/  PRMT R46, RZ, 0x5410, R56 ;  /* 0x00005410ff2e7816 */ /* 0x008fe20000000038 */
[----:B------:R-:W-:-:S04]  /*3b50*/  FFMA.FTZ R44, R5, R44, R102 ;  /* 0x0000002c052c7223 */ /* 0x000fc80000010066 */
[----:B------:R-:W-:Y:S01]  /*3b60*/  FFMA.FTZ R44, R98, R45, R44 ;  /* 0x0000002d622c7223 */ /* 0x000fe2000001002c */
[----:B------:R-:W-:Y:S01]  /*3b70*/  PRMT R45, RZ, 0x7610, R56 ;  /* 0x00007610ff2d7816 */ /* 0x000fe20000000038 */
[----:B------:R-:W-:-:S04]  /*3b80*/  FFMA.FTZ R46, R97, R46, R103 ;  /* 0x0000002e612e7223 */ /* 0x000fc80000010067 */
[----:B------:R-:W-:Y:S01]  /*3b90*/  FFMA.FTZ R46, R112, R45, R46 ;  /* 0x0000002d702e7223 */ /* 0x000fe2000001002e */
[----:B------:R-:W-:Y:S02]  /*3ba0*/  PRMT R45, RZ, 0x5410, R55 ;  /* 0x00005410ff2d7816 */ /* 0x000fe40000000037 */
[----:B------:R-:W-:-:S03]  /*3bb0*/  PRMT R47, RZ, 0x5410, R57 ;  /* 0x00005410ff2f7816 */ /* 0x000fc60000000039 */
[----:B------:R-:W-:Y:S01]  /*3bc0*/  FFMA.FTZ R45, R80, R45, R44 ;  /* 0x0000002d502d7223 */ /* 0x000fe2000001002c */
[----:B------:R-:W-:Y:S02]  /*3bd0*/  PRMT R44, RZ, 0x7610, R55 ;  /* 0x00007610ff2c7816 */ /* 0x000fe40000000037 */
[----:B----4-:R-:W-:Y:S01]  /*3be0*/  PRMT R52, RZ, 0x5410, R32 ;  /* 0x00005410ff347816 */ /* 0x010fe20000000020 */
[----:B------:R-:W-:Y:S02]  /*3bf0*/  FFMA.FTZ R46, R4, R47, R46 ;  /* 0x0000002f042e7223 */ /* 0x000fe4000001002e */
[----:B------:R-:W-:Y:S01]  /*3c00*/  FFMA.FTZ R99, R111, R44, R45 ;  /* 0x0000002c6f637223 */ /* 0x000fe2000001002d */
[----:B------:R-:W-:Y:S01]  /*3c10*/  PRMT R44, RZ, 0x7610, R57 ;  /* 0x00007610ff2c7816 */ /* 0x000fe20000000039 */
[----:B------:R-:W-:Y:S01]  /*3c20*/  FFMA.FTZ R104, R97, R52, R104 ;  /* 0x0000003461687223 */ /* 0x000fe20000010068 */
        /* <DEDUP_REMOVED lines=8> */
[----:B------:R-:W3:Y:S03]  /*3cb0*/  LDG.E.128 R64, [R114.64+0x10000] ;  /* 0x0100000472407981 */ /* 0x000ee6000c1e1d00 */
[----:B------:R-:W-:Y:S01]  /*3cc0*/  FFMA.FTZ R104, R112, R53, R104 ;  /* 0x0000003570687223 */ /* 0x000fe20000010068 */
[----:B------:R-:W-:Y:S01]  /*3cd0*/  PRMT R53, RZ, 0x7610, R58 ;  /* 0x00007610ff357816 */ /* 0x000fe2000000003a */
[----:B------:R-:W4:Y:S04]  /*3ce0*/  LDG.E.128 R44, [R114.64+0x17000] ;  /* 0x01700004722c7981 */ /* 0x000f28000c1e1d00 */
[----:B------:R-:W-:Y:S01]  /*3cf0*/  FFMA.FTZ R52, R98, R53, R52 ;  /* 0x0000003562347223 */ /* 0x000fe20000010034 */
[----:B------:R-:W-:-:S02]  /*3d00*/  PRMT R53, RZ, 0x5410, R33 ;  /* 0x00005410ff357816 */ /* 0x000fc40000000021 */
[----:B------:R-:W-:-:S03]  /*3d10*/  PRMT R32, RZ, 0x7610, R33 ;  /* 0x00007610ff207816 */ /* 0x000fc60000000021 */
[----:B------:R-:W-:Y:S01]  /*3d20*/  FFMA.FTZ R104, R4, R53, R104 ;  /* 0x0000003504687223 */ /* 0x000fe20000010068 */
[----:B------:R-:W-:-:S03]  /*3d30*/  PRMT R53, RZ, 0x5410, R59 ;  /* 0x00005410ff357816 */ /* 0x000fc6000000003b */
[----:B------:R-:W-:Y:S01]  /*3d40*/  FFMA.FTZ R104, R7, R32, R104 ;  /* 0x0000002007687223 */ /* 0x000fe20000010068 */
[----:B------:R-:W-:Y:S01]  /*3d50*/  PRMT R32, RZ, 0x7610, R59 ;  /* 0x00007610ff207816 */ /* 0x000fe2000000003b */
[----:B------:R-:W-:Y:S01]  /*3d60*/  FFMA.FTZ R101, R80, R53, R52 ;  /* 0x0000003550657223 */ /* 0x000fe20000010034 */
[--C-:B------:R-:W-:Y:S01]  /*3d70*/  PRMT R33, RZ, 0x7610, R34.reuse ;  /* 0x00007610ff217816 */ /* 0x100fe20000000022 */
[----:B------:R-:W2:Y:S02]  /*3d80*/  LDG.E.128 R52, [R114.64+0x1a800] ;  /* 0x01a8000472347981 */ /* 0x000ea4000c1e1d00 */
[----:B------:R-:W-:Y:S01]  /*3d90*/  FFMA.FTZ R101, R111, R32, R101 ;  /* 0x000000206f657223 */ /* 0x000fe20000010065 */
[----:B------:R-:W-:-:S05]  /*3da0*/  PRMT R32, RZ, 0x5410, R34 ;  /* 0x00005410ff207816 */ /* 0x000fca0000000022 */
[----:B------:R-:W-:-:S04]  /*3db0*/  FFMA.FTZ R32, R5, R32, R104 ;  /* 0x0000002005207223 */ /* 0x000fc80000010068 */
[----:B------:R-:W-:Y:S01]  /*3dc0*/  FFMA.FTZ R32, R98, R33, R32 ;  /* 0x0000002162207223 */ /* 0x000fe20000010020 */
[----:B------:R-:W-:-:S05]  /*3dd0*/  PRMT R33, RZ, 0x7610, R48 ;  /* 0x00007610ff217816 */ /* 0x000fca0000000030 */
[----:B------:R-:W-:Y:S01]  /*3de0*/  FFMA.FTZ R56, R112, R33, R56 ;  /* 0x0000002170387223 */ /* 0x000fe20000010038 */
[----:B------:R-:W-:-:S05]  /*3df0*/  PRMT R33, RZ, 0x5410, R35 ;  /* 0x00005410ff217816 */ /* 0x000fca0000000023 */
[----:B------:R-:W-:Y:S01]  /*3e00*/  FFMA.FTZ R32, R80, R33, R32 ;  /* 0x0000002150207223 */ /* 0x000fe20000010020 */
[----:B------:R-:W-:-:S03]  /*3e10*/  PRMT R33, RZ, 0x5410, R49 ;  /* 0x00005410ff217816 */ /* 0x000fc60000000031 */
[----:B------:R-:W-:Y:S01]  /*3e20*/  FFMA.FTZ R102, R111, R102, R32 ;  /* 0x000000666f667223 */ /* 0x000fe20000010020 */
[----:B------:R-:W-:Y:S01]  /*3e30*/  PRMT R32, RZ, 0x7610, R49 ;  /* 0x00007610ff207816 */ /* 0x000fe20000000031 */
[----:B------:R-:W-:Y:S01]  /*3e40*/  FFMA.FTZ R33, R4, R33, R56 ;  /* 0x0000002104217223 */ /* 0x000fe20000010038 */
[--C-:B------:R-:W-:Y:S01]  /*3e50*/  PRMT R49, RZ, 0x7610, R24.reuse ;  /* 0x00007610ff317816 */ /* 0x100fe20000000018 */
[----:B------:R-:W3:Y:S02]  /*3e60*/  LDG.E.128 R56, [R114.64+0x21800] ;  /* 0x0218000472387981 */ /* 0x000ee4000c1e1d00 */
        /* <DEDUP_REMOVED lines=15> */
[----:B------:R-:W-:-:S04]  /*3f60*/  FFMA.FTZ R48, R80, R49, R48 ;  /* 0x0000003150307223 */ /* 0x000fc80000010030 */
[----:B------:R-:W-:Y:S01]  /*3f70*/  FFMA.FTZ R103, R111, R24, R48 ;  /* 0x000000186f677223 */ /* 0x000fe20000010030 */
[--C-:B------:R-:W-:Y:S02]  /*3f80*/  PRMT R24, RZ, 0x5410, R26.reuse ;  /* 0x00005410ff187816 */ /* 0x100fe4000000001a */
[----:B------:R-:W-:Y:S02]  /*3f90*/  PRMT R25, RZ, 0x7610, R26 ;  /* 0x00007610ff197816 */ /* 0x000fe4000000001a */
[----:B------:R-:W-:Y:S01]  /*3fa0*/  PRMT R48, RZ, 0x5410, R60 ;  /* 0x00005410ff307816 */ /* 0x000fe2000000003c */
[----:B------:R-:W-:-:S04]  /*3fb0*/  FFMA.FTZ R24, R5, R24, R106 ;  /* 0x0000001805187223 */ /* 0x000fc8000001006a */
[----:B------:R-:W-:Y:S01]  /*3fc0*/  FFMA.FTZ R24, R98, R25, R24 ;  /* 0x0000001962187223 */ /* 0x000fe20000010018 */
        /* <DEDUP_REMOVED lines=12> */
[----:B-----5:R-:W-:-:S03]  /*4090*/  PRMT R24, RZ, 0x5410, R16 ;  /* 0x00005410ff187816 */ /* 0x020fc60000000010 */
[----:B------:R-:W-:Y:S01]  /*40a0*/  FFMA.FTZ R48, R5, R48, R49 ;  /* 0x0000003005307223 */ /* 0x000fe20000010031 */
[----:B------:R-:W-:Y:S01]  /*40b0*/  PRMT R49, RZ, 0x7610, R16 ;  /* 0x00007610ff317816 */ /* 0x000fe20000000010 */
[----:B------:R-:W-:Y:S01]  /*40c0*/  FFMA.FTZ R108, R97, R24, R108 ;  /* 0x00000018616c7223 */ /* 0x000fe2000001006c */
[----:B------:R-:W-:Y:S01]  /*40d0*/  PRMT R16, RZ, 0x7610, R17 ;  /* 0x00007610ff107816 */ /* 0x000fe20000000011 */
[----:B------:R-:W5:Y:S02]  /*40e0*/  LDG.E.128 R24, [R114.64+0x25000] ;  /* 0x0250000472187981 */ /* 0x000f64000c1e1d00 */
        /* <DEDUP_REMOVED lines=12> */
[----:B------:R-:W-:Y:S02]  /*41b0*/  PRMT R16, RZ, 0x5410, R18 ;  /* 0x00005410ff107816 */ /* 0x000fe40000000012 */
[----:B------:R-:W-:-:S03]  /*41c0*/  PRMT R60, RZ, 0x5410, R20 ;  /* 0x00005410ff3c7816 */ /* 0x000fc60000000014 */
[----:B------:R-:W-:Y:S02]  /*41d0*/  FFMA.FTZ R16, R5, R16, R108 ;  /* 0x0000001005107223 */ /* 0x000fe4000001006c */
[----:B------:R-:W-:Y:S02]  /*41e0*/  FFMA.FTZ R60, R97, R60, R109 ;  /* 0x0000003c613c7223 */ /* 0x000fe4000001006d */
[----:B------:R-:W-:Y:S01]  /*41f0*/  FFMA.FTZ R16, R98, R17, R16 ;  /* 0x0000001162107223 */ /* 0x000fe20000010010 */
[----:B------:R-:W-:-:S05]  /*4200*/  PRMT R17, RZ, 0x7610, R20 ;  /* 0x00007610ff117816 */ /* 0x000fca0000000014 */
        /* <DEDUP_REMOVED lines=28> */
[----:B------:R-:W-:Y:S02]  /*43d0*/  PRMT R21, RZ, 0x5410, R88 ;  /* 0x00005410ff157816 */ /* 0x000fe40000000058 */
[----:B------:R-:W-:-:S03]  /*43e0*/  PRMT R20, RZ, 0x5410, R42 ;  /* 0x00005410ff147816 */ /* 0x000fc6000000002a */
[----:B------:R-:W-:Y:S01]  /*43f0*/  FFMA.FTZ R100, R97, R21, R100 ;  /* 0x0000001561647223 */ /* 0x000fe20000010064 */
[----:B------:R-:W-:Y:S01]  /*4400*/  PRMT R21, RZ, 0x7610, R42 ;  /* 0x00007610ff157816 */ /* 0x000fe2000000002a */
[----:B------:R-:W-:-:S04]  /*4410*/  FFMA.FTZ R20, R5, R20, R110 ;  /* 0x0000001405147223 */ /* 0x000fc8000001006e */
        /* <DEDUP_REMOVED lines=26> */
[----:B------:R-:W-:Y:S02]  /*45c0*/  FFMA.FTZ R88, R80, R41, R40 ;  /* 0x0000002950587223 */ /* 0x000fe40000010028 */
[----:B------:R-:W-:Y:S01]  /*45d0*/  FFMA.FTZ R2, R97, R89, R2 ;  /* 0x0000005961027223 */ /* 0x000fe20000010002 */
[----:B------:R-:W-:Y:S01]  /*45e0*/  PRMT R109, RZ, 0x7610, R74 ;  /* 0x00007610ff6d7816 */ /* 0x000fe2000000004a */
[----:B------:R-:W-:Y:S01]  /*45f0*/  FFMA.FTZ R96, R111, R96, R88 ;  /* 0x000000606f607223 */ /* 0x000fe20000010058 */
[--C-:B------:R-:W-:Y:S01]  /*4600*/  PRMT R88, RZ, 0x5410, R94.reuse ;  /* 0x00005410ff587816 */ /* 0x100fe2000000005e */
[----:B------:R-:W5:Y:S01]  /*4610*/  LDG.E.128 R40, [R114.64+0x36800] ;  /* 0x0368000472287981 */ /* 0x000f62000c1e1d00 */
[----:B------:R-:W-:-:S03]  /*4620*/  PRMT R89, RZ, 0x7610, R94 ;  /* 0x00007610ff597816 */ /* 0x000fc6000000005e */
[----:B------:R-:W-:-:S04]  /*4630*/  FFMA.FTZ R88, R5, R88, R90 ;  /* 0x0000005805587223 */ /* 0x000fc8000001005a */
[----:B------:R-:W-:Y:S01]  /*4640*/  FFMA.FTZ R88, R98, R89, R88 ;  /* 0x0000005962587223 */ /* 0x000fe20000010058 */
[----:B------:R-:W-:-:S05]  /*4650*/  PRMT R89, RZ, 0x7610, R84 ;  /* 0x00007610ff597816 */ /* 0x000fca0000000054 */
[----:B------:R-:W-:Y:S01]  /*4660*/  FFMA.FTZ R2, R112, R89, R2 ;  /* 0x0000005970027223 */ /* 0x000fe20000010002 */
[----:B------:R-:W-:-:S05]  /*4670*/  PRMT R89, RZ, 0x5410, R95 ;  /* 0x00005410ff597816 */ /* 0x000fca000000005f */
[----:B------:R-:W-:Y:S01]  /*4680*/  FFMA.FTZ R88, R80, R89, R88 ;  /* 0x0000005950587223 */ /* 0x000fe20000010058 */
[--C-:B------:R-:W-:Y:S02]  /*4690*/  PRMT R89, RZ, 0x5410, R85.reuse ;  /* 0x00005410ff597816 */ /* 0x100fe40000000055 */
[----:B------:R-:W-:-:S03]  /*46a0*/  PRMT R84, RZ, 0x7610, R85 ;  /* 0x00007610ff547816 */ /* 0x000fc60000000055 */
[----:B------:R-:W-:-:S04]  /*46b0*/  FFMA.FTZ R89, R4, R89, R2 ;  /* 0x0000005904597223 */ /* 0x000fc80000010002 */
[----:B------:R-:W-:Y:S01]  /*46c0*/  FFMA.FTZ R89, R7, R84, R89 ;  /* 0x0000005407597223 */ /* 0x000fe20000010059 */
[--C-:B--2---:R-:W-:Y:S02]  /*46d0*/  PRMT R84, RZ, 0x5410, R12.reuse ;  /* 0x00005410ff547816 */ /* 0x104fe4000000000c */
[----:B------:R-:W-:-:S03]  /*46e0*/  PRMT R85, RZ, 0x7610, R12 ;  /* 0x00007610ff557816 */ /* 0x000fc6000000000c */
[----:B------:R-:W-:Y:S01]  /*46f0*/  FFMA.FTZ R116, R97, R84, R116 ;  /* 0x0000005461747223 */ /* 0x000fe20000010074 */
[----:B------:R-:W-:-:S03]  /*4700*/  PRMT R84, RZ, 0x5410, R86 ;  /* 0x00005410ff547816 */ /* 0x000fc60000000056 */
[----:B------:R-:W-:Y:S01]  /*4710*/  FFMA.FTZ R116, R112, R85, R116 ;  /* 0x0000005570747223 */ /* 0x000fe20000010074 */
[----:B------:R-:W-:Y:S01]  /*4720*/  PRMT R85, RZ, 0x7610, R86 ;  /* 0x00007610ff557816 */ /* 0x000fe20000000056 */
[----:B------:R-:W-:-:S04]  /*4730*/  FFMA.FTZ R84, R5, R84, R89 ;  /* 0x0000005405547223 */ /* 0x000fc80000010059 */
[----:B------:R-:W-:Y:S01]  /*4740*/  FFMA.FTZ R84, R98, R85, R84 ;  /* 0x0000005562547223 */ /* 0x000fe20000010054 */
[----:B------:R-:W-:-:S05]  /*4750*/  PRMT R85, RZ, 0x5410, R13 ;  /* 0x00005410ff557816 */ /* 0x000fca000000000d */
[----:B------:R-:W-:Y:S01]  /*4760*/  FFMA.FTZ R116, R4, R85, R116 ;  /* 0x0000005504747223 */ /* 0x000fe20000010074 */
[----:B------:R-:W-:Y:S02]  /*4770*/  PRMT R4, RZ, 0x7610, R13 ;  /* 0x00007610ff047816 */ /* 0x000fe4000000000d */
[----:B------:R-:W-:-:S03]  /*4780*/  PRMT R12, RZ, 0x5410, R14 ;  /* 0x00005410ff0c7816 */ /* 0x000fc6000000000e */
[----:B------:R-:W-:-:S04]  /*4790*/  FFMA.FTZ R116, R7, R4, R116 ;  /* 0x0000000407747223 */ /* 0x000fc80000010074 */
[----:B------:R-:W-:Y:S01]  /*47a0*/  FFMA.FTZ R116, R5, R12, R116 ;  /* 0x0000000c05747223 */ /* 0x000fe20000010074 */
[----:B------:R-:W-:Y:S02]  /*47b0*/  PRMT R5, RZ, 0x7610, R14 ;  /* 0x00007610ff057816 */ /* 0x000fe4000000000e */
[----:B------:R-:W-:Y:S02]  /*47c0*/  PRMT R7, RZ, 0x5410, R15 ;  /* 0x00005410ff077816 */ /* 0x000fe4000000000f */
[----:B------:R-:W-:Y:S01]  /*47d0*/  PRMT R14, RZ, 0x5410, R28 ;  /* 0x00005410ff0e7816 */ /* 0x000fe2000000001c */
[----:B------:R-:W-:Y:S01]  /*47e0*/  FFMA.FTZ R116, R98, R5, R116 ;  /* 0x0000000562747223 */ /* 0x000fe20000010074 */
[----:B------:R-:W-:Y:S02]  /*47f0*/  PRMT R5, RZ, 0x5410, R72 ;  /* 0x00005410ff057816 */ /* 0x000fe40000000048 */
        /* <DEDUP_REMOVED lines=8> */
[----:B------:R-:W-:Y:S01]  /*4880*/  FFMA.FTZ R14, R7, R28, R14 ;  /* 0x0000001c070e7223 */ /* 0x000fe2000001000e */
[--C-:B------:R-:W-:Y:S01]  /*4890*/  PRMT R80, RZ, 0x5410, R73.reuse ;  /* 0x00005410ff507816 */ /* 0x100fe20000000049 */
[----:B------:R-:W-:Y:S01]  /*48a0*/  FFMA.FTZ R98, R111, R12, R98 ;  /* 0x0000000c6f627223 */ /* 0x000fe20000010062 */
[----:B------:R-:W-:Y:S02]  /*48b0*/  PRMT R97, RZ, 0x7610, R73 ;  /* 0x00007610ff617816 */ /* 0x000fe40000000049 */
[----:B------:R-:W-:Y:S01]  /*48c0*/  PRMT R12, RZ, 0x7610, R29 ;  /* 0x00007610ff0c7816 */ /* 0x000fe2000000001d */
[----:B------:R-:W-:-:S04]  /*48d0*/  FFMA.FTZ R13, R80, R13, R14 ;  /* 0x0000000d500d7223 */ /* 0x000fc8000001000e */
        /* <DEDUP_REMOVED lines=21> */
[----:B------:R-:W-:Y:S01]  /*4a30*/  PRMT R28, RZ, 0x5410, R38 ;  /* 0x00005410ff1c7816 */ /* 0x000fe20000000026 */
[----:B------:R-:W-:Y:S01]  /*4a40*/  FFMA.FTZ R30, R97, R30, R36 ;  /* 0x0000001e611e7223 */ /* 0x000fe20000010024 */
[----:B------:R-:W-:-:S03]  /*4a50*/  PRMT R38, RZ, 0x7610, R38 ;  /* 0x00007610ff267816 */ /* 0x000fc60000000026 */
[----:B------:R-:W-:Y:S01]  /*4a60*/  FFMA.FTZ R28, R81, R28, R30 ;  /* 0x0000001c511c7223 */ /* 0x000fe2000001001e */
[----:B------:R-:W-:Y:S02]  /*4a70*/  PRMT R30, RZ, 0x5410, R8 ;  /* 0x00005410ff1e7816 */ /* 0x000fe40000000008 */
[----:B------:R-:W-:Y:S01]  /*4a80*/  PRMT R29, RZ, 0x5410, R39 ;  /* 0x00005410ff1d7816 */ /* 0x000fe20000000027 */
[----:B------:R-:W-:Y:S01]  /*4a90*/  FFMA.FTZ R28, R109, R38, R28 ;  /* 0x000000266d1c7223 */ /* 0x000fe2000001001c */
[----:B------:R-:W-:Y:S01]  /*4aa0*/  PRMT R8, RZ, 0x7610, R8 ;  /* 0x00007610ff087816 */ /* 0x000fe20000000008 */
[----:B------:R-:W-:Y:S02]  /*4ab0*/  FFMA.FTZ R30, R5, R30, R83 ;  /* 0x0000001e051e7223 */ /* 0x000fe40000010053 */
[----:B------:R-:W-:Y:S01]  /*4ac0*/  FFMA.FTZ R28, R108, R29, R28 ;  /* 0x0000001d6c1c7223 */ /* 0x000fe2000001001c */
[----:B------:R-:W-:Y:S01]  /*4ad0*/  PRMT R29, RZ, 0x5410, R9 ;  /* 0x00005410ff1d7816 */ /* 0x000fe20000000009 */
[----:B------:R-:W-:-:S04]  /*4ae0*/  FFMA.FTZ R8, R7, R8, R30 ;  /* 0x0000000807087223 */ /* 0x000fc8000001001e */
[----:B------:R-:W-:Y:S01]  /*4af0*/  FFMA.FTZ R29, R80, R29, R8 ;  /* 0x0000001d501d7223 */ /* 0x000fe20000010008 */
[----:B------:R-:W-:-:S05]  /*4b00*/  PRMT R8, RZ, 0x7610, R9 ;  /* 0x00007610ff087816 */ /* 0x000fca0000000009 */
[----:B------:R-:W-:Y:S01]  /*4b10*/  FFMA.FTZ R29, R97, R8, R29 ;  /* 0x00000008611d7223 */ /* 0x000fe2000001001d */
[--C-:B------:R-:W-:Y:S02]  /*4b20*/  PRMT R8, RZ, 0x5410, R68.reuse ;  /* 0x00005410ff087816 */ /* 0x100fe40000000044 */
[----:B------:R-:W-:-:S03]  /*4b30*/  PRMT R68, RZ, 0x7610, R68 ;  /* 0x00007610ff447816 */ /* 0x000fc60000000044 */
[----:B------:R-:W-:Y:S01]  /*4b40*/  FFMA.FTZ R99, R5, R8, R99 ;  /* 0x0000000805637223 */ /* 0x000fe20000010063 */
[--C-:B------:R-:W-:Y:S02]  /*4b50*/  PRMT R8, RZ, 0x5410, R10.reuse ;  /* 0x00005410ff087816 */ /* 0x100fe4000000000a */
[----:B------:R-:W-:Y:S01]  /*4b60*/  PRMT R9, RZ, 0x5410, R69 ;  /* 0x00005410ff097816 */ /* 0x000fe20000000045 */
[----:B------:R-:W-:Y:S01]  /*4b70*/  FFMA.FTZ R68, R7, R68, R99 ;  /* 0x0000004407447223 */ /* 0x000fe20000010063 */
[----:B------:R-:W-:Y:S01]  /*4b80*/  PRMT R10, RZ, 0x7610, R10 ;  /* 0x00007610ff0a7816 */ /* 0x000fe2000000000a */
[----:B------:R-:W-:Y:S02]  /*4b90*/  FFMA.FTZ R8, R81, R8, R29 ;  /* 0x0000000851087223 */ /* 0x000fe4000001001d */
[----:B------:R-:W-:Y:S01]  /*4ba0*/  FFMA.FTZ R68, R80, R9, R68 ;  /* 0x0000000950447223 */ /* 0x000fe20000010044 */
[--C-:B------:R-:W-:Y:S01]  /*4bb0*/  PRMT R9, RZ, 0x5410, R11.reuse ;  /* 0x00005410ff097816 */ /* 0x100fe2000000000b */
[----:B------:R-:W-:Y:S01]  /*4bc0*/  FFMA.FTZ R8, R109, R10, R8 ;  /* 0x0000000a6d087223 */ /* 0x000fe20000010008 */
[----:B------:R-:W-:-:S02]  /*4bd0*/  PRMT R99, RZ, 0x7610, R11 ;  /* 0x00007610ff637816 */ /* 0x000fc4000000000b */
[----:B------:R-:W-:Y:S01]  /*4be0*/  PRMT R10, RZ, 0x7610, R69 ;  /* 0x00007610ff0a7816 */ /* 0x000fe20000000045 */
[----:B------:R-:W-:-:S04]  /*4bf0*/  FFMA.FTZ R8, R108, R9, R8 ;  /* 0x000000096c087223 */ /* 0x000fc80000010008 */
[----:B------:R-:W-:Y:S01]  /*4c00*/  FFMA.FTZ R99, R110, R99, R8 ;  /* 0x000000636e637223 */ /* 0x000fe20000010008 */
[----:B------:R-:W-:Y:S01]  /*4c10*/  PRMT R8, RZ, 0x5410, R70 ;  /* 0x00005410ff087816 */ /* 0x000fe20000000046 */
[----:B------:R-:W-:Y:S01]  /*4c20*/  FFMA.FTZ R10, R97, R10, R68 ;  /* 0x0000000a610a7223 */ /* 0x000fe20000010044 */
[----:B------:R-:W-:-:S03]  /*4c30*/  PRMT R70, RZ, 0x7610, R70 ;  /* 0x00007610ff467816 */ /* 0x000fc60000000046 */
[----:B------:R-:W-:Y:S01]  /*4c40*/  FFMA.FTZ R8, R81, R8, R10 ;  /* 0x0000000851087223 */ /* 0x000fe2000001000a */
[----:B---3--:R-:W-:Y:S02]  /*4c50*/  PRMT R10, RZ, 0x5410, R64 ;  /* 0x00005410ff0a7816 */ /* 0x008fe40000000040 */
        /* <DEDUP_REMOVED lines=10> */
[----:B------:R-:W3:Y:S01]  /*4d00*/  LDG.E.128 R88, [R114.64+0x2800] ;  /* 0x0028000472587981 */ /* 0x000ee2000c1e1d00 */
[----:B------:R-:W-:Y:S01]  /*4d10*/  FFMA.FTZ R101, R110, R101, R8 ;  /* 0x000000656e657223 */ /* 0x000fe20000010008 */
[----:B------:R-:W-:-:S02]  /*4d20*/  PRMT R4, RZ, 0x7610, R87 ;  /* 0x00007610ff047816 */ /* 0x000fc40000000057 */
[----:B------:R0:W2:Y:S01]  /*4d30*/  LDG.E.128 R92, [R118.64+0x2800] ;  /* 0x00280004765c7981 */ /* 0x0000a2000c1e1d00 */
[----:B------:R-:W-:Y:S01]  /*4d40*/  PRMT R8, RZ, 0x7610, R65 ;  /* 0x00007610ff087816 */ /* 0x000fe20000000041 */
[C---:B------:R-:W-:Y:S02]  /*4d50*/  FFMA.FTZ R9, R80.reuse, R9, R10 ;  /* 0x0000000950097223 */ /* 0x040fe4000001000a */
[----:B------:R-:W-:Y:S01]  /*4d60*/  FFMA.FTZ R4, R111, R4, R84 ;  /* 0x000000046f047223 */ /* 0x000fe20000010054 */
[----:B------:R-:W-:Y:S01]  /*4d70*/  PRMT R83, RZ, 0x7610, R39 ;  /* 0x00007610ff537816 */ /* 0x000fe20000000027 */
[----:B------:R-:W-:Y:S01]  /*4d80*/  FFMA.FTZ R9, R97, R8, R9 ;  /* 0x0000000861097223 */ /* 0x000fe20000010009 */
[----:B------:R-:W2:Y:S01]  /*4d90*/  LDG.E.128 R84, [R114.64+0x6000] ;  /* 0x0060000472547981 */ /* 0x000ea2000c1e1d00 */
[--C-:B------:R-:W-:Y:S02]  /*4da0*/  PRMT R8, RZ, 0x5410, R76.reuse ;  /* 0x00005410ff087816 */ /* 0x100fe4000000004c */
[----:B------:R-:W-:Y:S01]  /*4db0*/  PRMT R76, RZ, 0x7610, R76 ;  /* 0x00007610ff4c7816 */ /* 0x000fe2000000004c */
[----:B------:R-:W2:Y:S02]  /*4dc0*/  LDG.E.128 R36, [R114.64+0x14000] ;  /* 0x0140000472247981 */ /* 0x000ea4000c1e1d00 */
[----:B------:R-:W-:Y:S01]  /*4dd0*/  FFMA.FTZ R102, R5, R8, R102 ;  /* 0x0000000805667223 */ /* 0x000fe20000010066 */
[----:B------:R-:W-:Y:S01]  /*4de0*/  PRMT R8, RZ, 0x5410, R66 ;  /* 0x00005410ff087816 */ /* 0x000fe20000000042 */
[----:B------:R-:W2:Y:S01]  /*4df0*/  LDG.E.128 R68, [R114.64+0x1b000] ;  /* 0x01b0000472447981 */ /* 0x000ea2000c1e1d00 */
[----:B------:R-:W-:Y:S01]  /*4e00*/  PRMT R65, RZ, 0x5410, R77 ;  /* 0x00005410ff417816 */ /* 0x000fe2000000004d */
[----:B------:R-:W-:Y:S01]  /*4e10*/  FFMA.FTZ R76, R7, R76, R102 ;  /* 0x0000004c074c7223 */ /* 0x000fe20000010066 */
[----:B------:R-:W-:Y:S01]  /*4e20*/  PRMT R66, RZ, 0x7610, R66 ;  /* 0x00007610ff427816 */ /* 0x000fe20000000042 */
[----:B------:R-:W-:Y:S01]  /*4e30*/  FFMA.FTZ R64, R81, R8, R9 ;  /* 0x0000000851407223 */ /* 0x000fe20000010009 */
[----:B0-----:R-:W2:Y:S01]  /*4e40*/  LDG.E.128 R116, [R118.64+0x3000] ;  /* 0x0030000476747981 */ /* 0x001ea2000c1e1d00 */
[----:B------:R-:W-:Y:S01]  /*4e50*/  FFMA.FTZ R76, R80, R65, R76 ;  /* 0x00000041504c7223 */ /* 0x000fe2000001004c */
[--C-:B------:R-:W-:Y:S01]  /*4e60*/  PRMT R65, RZ, 0x5410, R67.reuse ;  /* 0x00005410ff417816 */ /* 0x100fe20000000043 */
[----:B------:R-:W-:Y:S01]  /*4e70*/  FFMA.FTZ R64, R109, R66, R64 ;  /* 0x000000426d407223 */ /* 0x000fe20000010040 */
        /* <DEDUP_REMOVED lines=11> */
[----:B----4-:R-:W-:-:S02]  /*4f30*/  PRMT R66, RZ, 0x5410, R44 ;  /* 0x00005410ff427816 */ /* 0x010fc4000000002c */
        /* <DEDUP_REMOVED lines=28> */
[----:B------:R-:W-:Y:S01]  /*5100*/  FFMA.FTZ R44, R5, R44, R105 ;  /* 0x0000002c052c7223 */ /* 0x000fe20000010069 */
[----:B------:R-:W-:-:S03]  /*5110*/  PRMT R53, RZ, 0x5410, R33 ;  /* 0x00005410ff357816 */ /* 0x000fc60000000021 */
[----:B------:R-:W-:-:S04]  /*5120*/  FFMA.FTZ R32, R7, R32, R44 ;  /* 0x0000002007207223 */ /* 0x000fc8000001002c */
[----:B------:R-:W-:Y:S01]  /*5130*/  FFMA.FTZ R53, R80, R53, R32 ;  /* 0x0000003550357223 */ /* 0x000fe20000010020 */
[----:B------:R-:W-:-:S05]  /*5140*/  PRMT R32, RZ, 0x5410, R56 ;  /* 0x00005410ff207816 */ /* 0x000fca0000000038 */
[----:B------:R-:W-:Y:S01]  /*5150*/  FFMA.FTZ R106, R5, R32, R106 ;  /* 0x00000020056a7223 */ /* 0x000fe2000001006a */
[----:B------:R-:W-:Y:S02]  /*5160*/  PRMT R32, RZ, 0x7610, R33 ;  /* 0x00007610ff207816 */ /* 0x000fe40000000021 */
[----:B------:R-:W-:-:S03]  /*5170*/  PRMT R46, RZ, 0x5410, R54 ;  /* 0x00005410ff2e7816 */ /* 0x000fc60000000036 */
[----:B------:R-:W-:Y:S01]  /*5180*/  FFMA.FTZ R53, R97, R32, R53 ;  /* 0x0000002061357223 */ /* 0x000fe20000010035 */
[----:B------:R-:W-:Y:S01]  /*5190*/  PRMT R32, RZ, 0x5410, R34 ;  /* 0x00005410ff207816 */ /* 0x000fe20000000022 */
[C---:B------:R-:W-:Y:S01]  /*51a0*/  FFMA.FTZ R46, R81.reuse, R46, R52 ;  /* 0x0000002e512e7223 */ /* 0x040fe20000010034 */
        /* <DEDUP_REMOVED lines=15> */
[----:B------:R-:W4:Y:S01]  /*52a0*/  LDG.E.128 R76, [R114.64+0x1e800] ;  /* 0x01e80004724c7981 */ /* 0x000f22000c1e1d00 */
[----:B------:R-:W-:Y:S01]  /*52b0*/  FFMA.FTZ R52, R97, R34, R33 ;  /* 0x0000002261347223 */ /* 0x000fe20000010021 */
[----:B------:R-:W-:-:S02]  /*52c0*/  PRMT R33, RZ, 0x5410, R35 ;  /* 0x00005410ff217816 */ /* 0x000fc40000000023 */
[----:B------:R-:W-:Y:S01]  /*52d0*/  PRMT R34, RZ, 0x5410, R58 ;  /* 0x00005410ff227816 */ /* 0x000fe2000000003a */
[----:B------:R-:W4:Y:S01]  /*52e0*/  LDG.E.128 R44, [R114.64+0x22000] ;  /* 0x02200004722c7981 */ /* 0x000f22000c1e1d00 */
[----:B------:R-:W-:Y:S01]  /*52f0*/  PRMT R35, RZ, 0x7610, R35 ;  /* 0x00007610ff237816 */ /* 0x000fe20000000023 */
[----:B------:R-:W-:Y:S01]  /*5300*/  FFMA.FTZ R32, R108, R33, R32 ;  /* 0x000000216c207223 */ /* 0x000fe20000010020 */
[----:B------:R-:W-:Y:S01]  /*5310*/  PRMT R58, RZ, 0x7610, R58 ;  /* 0x00007610ff3a7816 */ /* 0x000fe2000000003a */
[----:B------:R-:W-:Y:S02]  /*5320*/  FFMA.FTZ R34, R81, R34, R52 ;  /* 0x0000002251227223 */ /* 0x000fe40000010034 */
[C---:B------:R-:W-:Y:S01]  /*5330*/  FFMA.FTZ R106, R110.reuse, R35, R32 ;  /* 0x000000236e6a7223 */ /* 0x040fe20000010020 */
[----:B-----5:R-:W-:Y:S01]  /*5340*/  PRMT R32, RZ, 0x5410, R24 ;  /* 0x00005410ff207816 */ /* 0x020fe20000000018 */
        /* <DEDUP_REMOVED lines=10> */
[--C-:B------:R-:W-:Y:S01]  /*53f0*/  PRMT R33, RZ, 0x5410, R25.reuse ;  /* 0x00005410ff217816 */ /* 0x100fe20000000019 */
[----:B------:R-:W-:Y:S01]  /*5400*/  FFMA.FTZ R24, R7, R24, R32 ;  /* 0x0000001807187223 */ /* 0x000fe20000010020 */
[----:B------:R-:W4:Y:S03]  /*5410*/  LDG.E.128 R52, [R114.64+0x29000] ;  /* 0x0290000472347981 */ /* 0x000f26000c1e1d00 */
[----:B------:R-:W-:Y:S01]  /*5420*/  FFMA.FTZ R56, R80, R33, R24 ;  /* 0x0000002150387223 */ /* 0x000fe20000010018 */
[----:B------:R-:W-:Y:S01]  /*5430*/  PRMT R24, RZ, 0x5410, R48 ;  /* 0x00005410ff187816 */ /* 0x000fe20000000030 */
[----:B------:R-:W4:Y:S04]  /*5440*/  LDG.E.128 R32, [R114.64+0x25800] ;  /* 0x0258000472207981 */ /* 0x000f28000c1e1d00 */
[----:B------:R-:W-:Y:S01]  /*5450*/  FFMA.FTZ R100, R5, R24, R100 ;  /* 0x0000001805647223 */ /* 0x000fe20000010064 */
[----:B------:R-:W-:-:S02]  /*5460*/  PRMT R24, RZ, 0x7610, R25 ;  /* 0x00007610ff187816 */ /* 0x000fc40000000019 */
        /* <DEDUP_REMOVED lines=30> */
[----:B------:R-:W-:Y:S01]  /*5650*/  PRMT R2, RZ, 0x7610, R17 ;  /* 0x00007610ff027816 */ /* 0x000fe20000000011 */
[C---:B------:R-:W-:Y:S01]  /*5660*/  FFMA.FTZ R16, R80.reuse, R25, R16 ;  /* 0x0000001950107223 */ /* 0x040fe20000010010 */
[----:B------:R-:W-:Y:S01]  /*5670*/  PRMT R60, RZ, 0x7610, R60 ;  /* 0x00007610ff3c7816 */ /* 0x000fe2000000003c */
[----:B------:R-:W4:Y:S02]  /*5680*/  LDG.E.128 R24, [R114.64+0x2c800] ;  /* 0x02c8000472187981 */ /* 0x000f24000c1e1d00 */
[----:B------:R-:W-:Y:S01]  /*5690*/  FFMA.FTZ R16, R97, R2, R16 ;  /* 0x0000000261107223 */ /* 0x000fe20000010010 */
[----:B------:R-:W-:Y:S01]  /*56a0*/  PRMT R2, RZ, 0x5410, R18 ;  /* 0x00005410ff027816 */ /* 0x000fe20000000012 */
[----:B------:R-:W-:Y:S01]  /*56b0*/  FFMA.FTZ R60, R7, R60, R48 ;  /* 0x0000003c073c7223 */ /* 0x000fe20000010030 */
[--C-:B------:R-:W-:Y:S01]  /*56c0*/  PRMT R17, RZ, 0x5410, R61.reuse ;  /* 0x00005410ff117816 */ /* 0x100fe2000000003d */
[----:B------:R-:W4:Y:S01]  /*56d0*/  LDG.E.128 R48, [R114.64+0x6800] ;  /* 0x0068000472307981 */ /* 0x000f22000c1e1d00 */
[----:B------:R-:W-:Y:S01]  /*56e0*/  PRMT R18, RZ, 0x7610, R18 ;  /* 0x00007610ff127816 */ /* 0x000fe20000000012 */
[----:B------:R-:W-:Y:S01]  /*56f0*/  FFMA.FTZ R2, R81, R2, R16 ;  /* 0x0000000251027223 */ /* 0x000fe20000010010 */
[----:B------:R-:W-:Y:S01]  /*5700*/  PRMT R16, RZ, 0x7610, R61 ;  /* 0x00007610ff107816 */ /* 0x000fe2000000003d */
[----:B------:R-:W-:-:S02]  /*5710*/  FFMA.FTZ R17, R80, R17, R60 ;  /* 0x0000001150117223 */ /* 0x000fc4000001003c */
[----:B------:R-:W-:Y:S02]  /*5720*/  FFMA.FTZ R2, R109, R18, R2 ;  /* 0x000000126d027223 */ /* 0x000fe40000010002 */
[----:B------:R-:W-:Y:S01]  /*5730*/  FFMA.FTZ R18, R97, R16, R17 ;  /* 0x0000001061127223 */ /* 0x000fe20000010011 */
[--C-:B------:R-:W-:Y:S02]  /*5740*/  PRMT R16, RZ, 0x5410, R62.reuse ;  /* 0x00005410ff107816 */ /* 0x100fe4000000003e */
[----:B------:R-:W-:-:S03]  /*5750*/  PRMT R62, RZ, 0x7610, R62 ;  /* 0x00007610ff3e7816 */ /* 0x000fc6000000003e */
[----:B------:R-:W-:-:S04]  /*5760*/  FFMA.FTZ R16, R81, R16, R18 ;  /* 0x0000001051107223 */ /* 0x000fc80000010012 */
[----:B------:R-:W-:Y:S01]  /*5770*/  FFMA.FTZ R62, R109, R62, R16 ;  /* 0x0000003e6d3e7223 */ /* 0x000fe20000010010 */
[--C-:B------:R-:W-:Y:S02]  /*5780*/  PRMT R16, RZ, 0x5410, R20.reuse ;  /* 0x00005410ff107816 */ /* 0x100fe40000000014 */
[----:B------:R-:W-:-:S03]  /*5790*/  PRMT R20, RZ, 0x7610, R20 ;  /* 0x00007610ff147816 */ /* 0x000fc60000000014 */
[----:B------:R-:W-:Y:S02]  /*57a0*/  FFMA.FTZ R56, R5, R16, R4 ;  /* 0x0000001005387223 */ /* 0x000fe40000010004 */
        /* <DEDUP_REMOVED lines=28> */
[----:B---3--:R-:W-:Y:S01]  /*5970*/  PRMT R56, RZ, 0x5410, R88 ;  /* 0x00005410ff387816 */ /* 0x008fe20000000058 */
[C---:B------:R-:W-:Y:S01]  /*5980*/  FFMA.FTZ R2, R108.reuse, R17, R2 ;  /* 0x000000116c027223 */ /* 0x040fe20000010002 */
[----:B------:R-:W-:Y:S01]  /*5990*/  PRMT R63, RZ, 0x7610, R63 ;  /* 0x00007610ff3f7816 */ /* 0x000fe2000000003f */
[----:B------:R-:W-:Y:S01]  /*59a0*/  FFMA.FTZ R108, R108, R7, R42 ;  /* 0x000000076c6c7223 */ /* 0x000fe2000001002a */
[----:B--2---:R-:W-:Y:S01]  /*59b0*/  PRMT R7, RZ, 0x5410, R92 ;  /* 0x00005410ff077816 */ /* 0x004fe2000000005c */
[----:B------:R-:W2:Y:S01]  /*59c0*/  LDG.E.128 R20, [R114.64+0x33800] ;  /* 0x0338000472147981 */ /* 0x000ea2000c1e1d00 */
[----:B------:R-:W-:-:S02]  /*59d0*/  PRMT R19, RZ, 0x7610, R19 ;  /* 0x00007610ff137816 */ /* 0x000fc40000000013 */
[----:B------:R-:W-:Y:S01]  /*59e0*/  PRMT R57, RZ, 0x7610, R43 ;  /* 0x00007610ff397816 */ /* 0x000fe2000000002b */
[----:B------:R-:W-:Y:S01]  /*59f0*/  FFMA.FTZ R56, R7, R56, R82 ;  /* 0x0000003807387223 */ /* 0x000fe20000010052 */
[----:B------:R-:W-:Y:S02]  /*5a00*/  PRMT R88, RZ, 0x7610, R88 ;  /* 0x00007610ff587816 */ /* 0x000fe40000000058 */
[----:B------:R-:W-:Y:S01]  /*5a10*/  PRMT R97, RZ, 0x7610, R92 ;  /* 0x00007610ff617816 */ /* 0x000fe2000000005c */
[C---:B------:R-:W-:Y:S02]  /*5a20*/  FFMA.FTZ R2, R110.reuse, R19, R2 ;  /* 0x000000136e027223 */ /* 0x040fe40000010002 */
[C---:B------:R-:W-:Y:S01]  /*5a30*/  FFMA.FTZ R4, R110.reuse, R63, R4 ;  /* 0x0000003f6e047223 */ /* 0x040fe20000010004 */
[----:B------:R-:W-:Y:S01]  /*5a40*/  PRMT R92, RZ, 0x5410, R93 ;  /* 0x00005410ff5c7816 */ /* 0x000fe2000000005d */
        /* <DEDUP_REMOVED lines=22> */
[----:B------:R-:W-:Y:S02]  /*5bb0*/  PRMT R57, RZ, 0x5410, R91 ;  /* 0x00005410ff397816 */ /* 0x000fe4000000005b */
[----:B------:R-:W-:-:S03]  /*5bc0*/  PRMT R85, RZ, 0x7610, R85 ;  /* 0x00007610ff557816 */ /* 0x000fc60000000055 */
[----:B------:R-:W-:Y:S01]  /*5bd0*/  FFMA.FTZ R60, R94, R57, R56 ;  /* 0x000000395e3c7223 */ /* 0x000fe20000010038 */
[----:B------:R-:W-:Y:S01]  /*5be0*/  PRMT R56, RZ, 0x5410, R86 ;  /* 0x00005410ff387816 */ /* 0x000fe20000000056 */
[----:B------:R-:W-:Y:S01]  /*5bf0*/  FFMA.FTZ R58, R98, R85, R58 ;  /* 0x00000055623a7223 */ /* 0x000fe2000001003a */
[----:B------:R-:W-:-:S03]  /*5c00*/  PRMT R61, RZ, 0x7610, R86 ;  /* 0x00007610ff3d7816 */ /* 0x000fc60000000056 */
[----:B------:R-:W-:Y:S01]  /*5c10*/  FFMA.FTZ R62, R93, R56, R58 ;  /* 0x000000385d3e7223 */ /* 0x000fe2000001003a */
[----:B------:R-:W-:Y:S01]  /*5c20*/  PRMT R81, RZ, 0x5410, R87 ;  /* 0x00005410ff517816 */ /* 0x000fe20000000057 */
[----:B------:R-:W2:Y:S02]  /*5c30*/  LDG.E.128 R56, [R114.64+0xa000] ;  /* 0x00a0000472387981 */ /* 0x000ea4000c1e1d00 */
[----:B------:R-:W-:-:S04]  /*5c40*/  FFMA.FTZ R80, R108, R61, R62 ;  /* 0x0000003d6c507223 */ /* 0x000fc8000001003e */
[----:B------:R-:W-:Y:S01]  /*5c50*/  FFMA.FTZ R81, R94, R81, R80 ;  /* 0x000000515e517223 */ /* 0x000fe20000010050 */
[----:B------:R-:W-:Y:S02]  /*5c60*/  PRMT R80, RZ, 0x5410, R12 ;  /* 0x00005410ff507816 */ /* 0x000fe4000000000c */
[----:B------:R-:W-:-:S03]  /*5c70*/  PRMT R95, RZ, 0x7610, R95 ;  /* 0x00007610ff5f7816 */ /* 0x000fc6000000005f */
[----:B------:R-:W-:Y:S01]  /*5c80*/  FFMA.FTZ R82, R7, R80, R99 ;  /* 0x0000005007527223 */ /* 0x000fe20000010063 */
[----:B------:R-:W-:Y:S02]  /*5c90*/  PRMT R80, RZ, 0x7610, R87 ;  /* 0x00007610ff507816 */ /* 0x000fe40000000057 */
[----:B------:R-:W-:Y:S01]  /*5ca0*/  PRMT R12, RZ, 0x7610, R12 ;  /* 0x00007610ff0c7816 */ /* 0x000fe2000000000c */
[----:B------:R-:W2:Y:S02]  /*5cb0*/  LDG.E.128 R84, [R114.64+0x1b800] ;  /* 0x01b8000472547981 */ /* 0x000ea4000c1e1d00 */
[----:B------:R-:W-:Y:S01]  /*5cc0*/  FFMA.FTZ R99, R95, R80, R81 ;  /* 0x000000505f637223 */ /* 0x000fe20000010051 */
[--C-:B------:R-:W-:Y:S01]  /*5cd0*/  PRMT R81, RZ, 0x5410, R13.reuse ;  /* 0x00005410ff517816 */ /* 0x100fe2000000000d */
[----:B------:R-:W-:Y:S01]  /*5ce0*/  FFMA.FTZ R12, R97, R12, R82 ;  /* 0x0000000c610c7223 */ /* 0x000fe20000010052 */
        /* <DEDUP_REMOVED lines=8> */
[--C-:B------:R-:W-:Y:S02]  /*5d70*/  PRMT R81, RZ, 0x5410, R73.reuse ;  /* 0x00005410ff517816 */ /* 0x100fe40000000049 */
[----:B------:R-:W-:Y:S01]  /*5d80*/  PRMT R73, RZ, 0x7610, R73 ;  /* 0x00007610ff497816 */ /* 0x000fe20000000049 */
[----:B------:R-:W-:Y:S01]  /*5d90*/  FFMA.FTZ R12, R93, R12, R13 ;  /* 0x0000000c5d0c7223 */ /* 0x000fe2000001000d */
[----:B------:R-:W-:Y:S01]  /*5da0*/  PRMT R13, RZ, 0x7610, R14 ;  /* 0x00007610ff0d7816 */ /* 0x000fe2000000000e */
[----:B------:R-:W-:Y:S01]  /*5db0*/  FFMA.FTZ R72, R92, R81, R72 ;  /* 0x000000515c487223 */ /* 0x000fe20000010048 */
[----:B------:R-:W-:Y:S01]  /*5dc0*/  PRMT R14, RZ, 0x5410, R74 ;  /* 0x00005410ff0e7816 */ /* 0x000fe2000000004a */
[----:B------:R-:W2:Y:S02]  /*5dd0*/  LDG.E.128 R80, [R114.64+0x11000] ;  /* 0x0110000472507981 */ /* 0x000ea4000c1e1d00 */
[----:B------:R-:W-:-:S02]  /*5de0*/  FFMA.FTZ R72, R98, R73, R72 ;  /* 0x0000004962487223 */ /* 0x000fc40000010048 */
[----:B------:R-:W-:Y:S01]  /*5df0*/  FFMA.FTZ R12, R108, R13, R12 ;  /* 0x0000000d6c0c7223 */ /* 0x000fe2000001000c */
[--C-:B------:R-:W-:Y:S01]  /*5e00*/  PRMT R13, RZ, 0x5410, R15.reuse ;  /* 0x00005410ff0d7816 */ /* 0x100fe2000000000f */
[----:B------:R-:W-:Y:S01]  /*5e10*/  FFMA.FTZ R14, R93, R14, R72 ;  /* 0x0000000e5d0e7223 */ /* 0x000fe20000010048 */
        /* <DEDUP_REMOVED lines=9> */
[----:B------:R-:W-:Y:S01]  /*5eb0*/  PRMT R102, RZ, 0x7610, R75 ;  /* 0x00007610ff667816 */ /* 0x000fe2000000004b */
[----:B------:R-:W-:Y:S01]  /*5ec0*/  FFMA.FTZ R73, R94, R73, R74 ;  /* 0x000000495e497223 */ /* 0x000fe2000001004a */
[----:B------:R-:W-:-:S03]  /*5ed0*/  PRMT R28, RZ, 0x7610, R28 ;  /* 0x00007610ff1c7816 */ /* 0x000fc6000000001c */
        /* <DEDUP_REMOVED lines=23> */
[----:B------:R-:W-:-:S03]  /*6050*/  PRMT R37, RZ, 0x7610, R38 ;  /* 0x00007610ff257816 */ /* 0x000fc60000000026 */
        /* <DEDUP_REMOVED lines=9> */
[----:B------:R-:W2:Y:S02]  /*60f0*/  LDG.E.128 R36, [R114.64+0x22800] ;  /* 0x0228000472247981 */ /* 0x000ea4000c1e1d00 */
[----:B------:R-:W-:Y:S01]  /*6100*/  FFMA.FTZ R104, R95, R104, R29 ;  /* 0x000000685f687223 */ /* 0x000fe2000001001d */
[--C-:B------:R-:W-:Y:S01]  /*6110*/  PRMT R29, RZ, 0x5410, R9.reuse ;  /* 0x00005410ff1d7816 */ /* 0x100fe20000000009 */
[----:B------:R-:W-:Y:S01]  /*6120*/  FFMA.FTZ R8, R97, R8, R28 ;  /* 0x0000000861087223 */ /* 0x000fe2000001001c */
        /* <DEDUP_REMOVED lines=8> */
[----:B------:R-:W2:Y:S01]  /*61b0*/  LDG.E.128 R60, [R114.64+0xd800] ;  /* 0x00d80004723c7981 */ /* 0x000ea2000c1e1d00 */
        /* <DEDUP_REMOVED lines=19> */
[----:B------:R-:W-:-:S02]  /*62f0*/  PRMT R8, RZ, 0x7610, R71 ;  /* 0x00007610ff087816 */ /* 0x000fc40000000047 */
[----:B-----5:R-:W-:Y:S01]  /*6300*/  PRMT R11, RZ, 0x5410, R64 ;  /* 0x00005410ff0b7816 */ /* 0x020fe20000000040 */
[----:B------:R-:W-:Y:S01]  /*6310*/  FFMA.FTZ R9, R94, R9, R10 ;  /* 0x000000095e097223 */ /* 0x000fe2000001000a */
[--C-:B------:R-:W-:Y:S02]  /*6320*/  PRMT R112, RZ, 0x5410, R116.reuse ;  /* 0x00005410ff707816 */ /* 0x100fe40000000074 */
[----:B------:R-:W-:Y:S01]  /*6330*/  PRMT R116, RZ, 0x7610, R116 ;  /* 0x00007610ff747816 */ /* 0x000fe20000000074 */
[----:B------:R-:W-:Y:S01]  /*6340*/  FFMA.FTZ R109, R95, R8, R9 ;  /* 0x000000085f6d7223 */ /* 0x000fe20000010009 */
[----:B------:R-:W-:Y:S01]  /*6350*/  PRMT R9, RZ, 0x7610, R64 ;  /* 0x00007610ff097816 */ /* 0x000fe20000000040 */
[----:B------:R-:W-:Y:S01]  /*6360*/  FFMA.FTZ R11, R112, R11, R88 ;  /* 0x0000000b700b7223 */ /* 0x000fe20000010058 */
[--C-:B----4-:R-:W-:Y:S02]  /*6370*/  PRMT R8, RZ, 0x5410, R76.reuse ;  /* 0x00005410ff087816 */ /* 0x110fe4000000004c */
        /* <DEDUP_REMOVED lines=15> */
[----:B------:R-:W4:Y:S02]  /*6470*/  LDG.E.128 R8, [R114.64+0x26000] ;  /* 0x0260000472087981 */ /* 0x000f24000c1e1d00 */
[----:B------:R-:W-:Y:S01]  /*6480*/  FFMA.FTZ R76, R111, R64, R68 ;  /* 0x000000406f4c7223 */ /* 0x000fe20000010044 */
[----:B------:R-:W-:Y:S01]  /*6490*/  PRMT R64, RZ, 0x5410, R44 ;  /* 0x00005410ff407816 */ /* 0x000fe2000000002c */
[----:B------:R-:W5:Y:S01]  /*64a0*/  LDG.E.128 R68, [R114.64+0x29800] ;  /* 0x0298000472447981 */ /* 0x000f62000c1e1d00 */
[----:B------:R-:W-:-:S02]  /*64b0*/  PRMT R118, RZ, 0x7610, R118 ;  /* 0x00007610ff767816 */ /* 0x000fc40000000076 */
[----:B------:R-:W-:Y:S01]  /*64c0*/  PRMT R44, RZ, 0x7610, R44 ;  /* 0x00007610ff2c7816 */ /* 0x000fe2000000002c */
[----:B------:R-:W-:Y:S02]  /*64d0*/  FFMA.FTZ R64, R7, R64, R107 ;  /* 0x0000004007407223 */ /* 0x000fe4000001006b */
[----:B------:R-:W-:Y:S01]  /*64e0*/  FFMA.FTZ R76, R118, R89, R76 ;  /* 0x00000059764c7223 */ /* 0x000fe2000001004c */
[----:B------:R-:W-:Y:S01]  /*64f0*/  PRMT R89, RZ, 0x5410, R45 ;  /* 0x00005410ff597816 */ /* 0x000fe2000000002d */
[----:B------:R-:W-:Y:S01]  /*6500*/  FFMA.FTZ R44, R97, R44, R64 ;  /* 0x0000002c612c7223 */ /* 0x000fe20000010040 */
[----:B------:R-:W-:Y:S02]  /*6510*/  PRMT R64, RZ, 0x5410, R67 ;  /* 0x00005410ff407816 */ /* 0x000fe40000000043 */
[--C-:B------:R-:W-:Y:S01]  /*6520*/  PRMT R107, RZ, 0x5410, R119.reuse ;  /* 0x00005410ff6b7816 */ /* 0x100fe20000000077 */
[----:B------:R-:W-:Y:S01]  /*6530*/  FFMA.FTZ R89, R92, R89, R44 ;  /* 0x000000595c597223 */ /* 0x000fe2000001002c */
[----:B------:R-:W-:-:S02]  /*6540*/  PRMT R119, RZ, 0x7610, R119 ;  /* 0x00007610ff777816 */ /* 0x000fc40000000077 */
[----:B------:R-:W-:Y:S01]  /*6550*/  PRMT R44, RZ, 0x7610, R67 ;  /* 0x00007610ff2c7816 */ /* 0x000fe20000000043 */
[----:B------:R-:W-:Y:S01]  /*6560*/  FFMA.FTZ R64, R107, R64, R76 ;  /* 0x000000406b407223 */ /* 0x000fe2000001004c */
[----:B------:R-:W-:-:S03]  /*6570*/  PRMT R77, RZ, 0x7610, R77 ;  /* 0x00007610ff4d7816 */ /* 0x000fc6000000004d */
[----:B------:R-:W-:Y:S01]  /*6580*/  FFMA.FTZ R44, R119, R44, R64 ;  /* 0x0000002c772c7223 */ /* 0x000fe20000010040 */
[--C-:B------:R-:W-:Y:S01]  /*6590*/  PRMT R64, RZ, 0x5410, R78.reuse ;  /* 0x00005410ff407816 */ /* 0x100fe2000000004e */
[C---:B------:R-:W-:Y:S01]  /*65a0*/  FFMA.FTZ R65, R98.reuse, R77, R65 ;  /* 0x0000004d62417223 */ /* 0x040fe20000010041 */
[----:B------:R-:W-:Y:S02]  /*65b0*/  PRMT R45, RZ, 0x7610, R45 ;  /* 0x00007610ff2d7816 */ /* 0x000fe4000000002d */
[----:B------:R-:W-:Y:S01]  /*65c0*/  PRMT R77, RZ, 0x7610, R78 ;  /* 0x00007610ff4d7816 */ /* 0x000fe2000000004e */
[C---:B------:R-:W-:Y:S01]  /*65d0*/  FFMA.FTZ R76, R93.reuse, R64, R65 ;  /* 0x000000405d4c7223 */ /* 0x040fe20000010041 */
[----:B------:R-:W-:Y:S01]  /*65e0*/  PRMT R64, RZ, 0x5410, R46 ;  /* 0x00005410ff407816 */ /* 0x000fe2000000002e */
[----:B------:R-:W-:Y:S02]  /*65f0*/  FFMA.FTZ R89, R98, R45, R89 ;  /* 0x0000002d62597223 */ /* 0x000fe40000010059 */
[C---:B------:R-:W-:Y:S01]  /*6600*/  FFMA.FTZ R76, R108.reuse, R77, R76 ;  /* 0x0000004d6c4c7223 */ /* 0x040fe2000001004c */
[----:B------:R-:W-:Y:S01]  /*6610*/  PRMT R77, RZ, 0x7610, R46 ;  /* 0x00007610ff4d7816 */ /* 0x000fe2000000002e */
[----:B------:R-:W-:Y:S01]  /*6620*/  FFMA.FTZ R89, R93, R64, R89 ;  /* 0x000000405d597223 */ /* 0x000fe20000010059 */
[----:B------:R-:W0:Y:S03]  /*6630*/  SHFL.BFLY PT, R45, R44, 0x10, 0x1f ;  /* 0x0e001f002c2d7f89 */ /* 0x000e2600000e0000 */
[----:B------:R-:W-:Y:S01]  /*6640*/  FFMA.FTZ R46, R108, R77, R89 ;  /* 0x0000004d6c2e7223 */ /* 0x000fe20000010059 */
[----:B------:R-:W-:Y:S01]  /*6650*/  PRMT R77, RZ, 0x5410, R79 ;  /* 0x00005410ff4d7816 */ /* 0x000fe2000000004f */
[----:B------:R-:W4:Y:S04]  /*6660*/  LDG.E.128 R64, [R114.64+0x2d000] ;  /* 0x02d0000472407981 */ /* 0x000f28000c1e1d00 */
[C---:B------:R-:W-:Y:S01]  /*6670*/  FFMA.FTZ R76, R94.reuse, R77, R76 ;  /* 0x0000004d5e4c7223 */ /* 0x040fe2000001004c */
[----:B------:R-:W-:Y:S01]  /*6680*/  PRMT R77, RZ, 0x5410, R47 ;  /* 0x00005410ff4d7816 */ /* 0x000fe2000000002f */
[----:B------:R-:W4:Y:S04]  /*6690*/  LDG.E.128 R88, [R114.64+0x30800] ;  /* 0x0308000472587981 */ /* 0x000f28000c1e1d00 */
[----:B------:R-:W-:Y:S01]  /*66a0*/  FFMA.FTZ R77, R94, R77, R46 ;  /* 0x0000004d5e4d7223 */ /* 0x000fe2000001002e */
[----:B------:R-:W-:-:S05]  /*66b0*/  PRMT R46, RZ, 0x7610, R79 ;  /* 0x00007610ff2e7816 */ /* 0x000fca000000004f */
[----:B------:R-:W-:Y:S01]  /*66c0*/  FFMA.FTZ R113, R95, R46, R76 ;  /* 0x0000002e5f717223 */ /* 0x000fe2000001004c */
[----:B------:R-:W-:-:S05]  /*66d0*/  PRMT R46, RZ, 0x7610, R47 ;  /* 0x00007610ff2e7816 */ /* 0x000fca000000002f */
[----:B------:R-:W-:Y:S01]  /*66e0*/  FFMA.FTZ R121, R95, R46, R77 ;  /* 0x0000002e5f797223 */ /* 0x000fe2000001004d */
[----:B------:R-:W-:Y:S02]  /*66f0*/  PRMT R46, RZ, 0x5410, R32 ;  /* 0x00005410ff2e7816 */ /* 0x000fe40000000020 */
[----:B------:R-:W-:Y:S02]  /*6700*/  PRMT R47, RZ, 0x5410, R52 ;  /* 0x00005410ff2f7816 */ /* 0x000fe40000000034 */
[----:B------:R-:W-:Y:S01]  /*6710*/  PRMT R32, RZ, 0x7610, R32 ;  /* 0x00007610ff207816 */ /* 0x000fe20000000020 */
[C---:B------:R-:W-:Y:S01]  /*6720*/  FFMA.FTZ R46, R7.reuse, R46, R100 ;  /* 0x0000002e072e7223 */ /* 0x040fe20000010064 */
[----:B------:R-:W-:Y:S01]  /*6730*/  PRMT R52, RZ, 0x7610, R52 ;  /* 0x00007610ff347816 */ /* 0x000fe20000000034 */
[----:B------:R-:W-:Y:S02]  /*6740*/  FFMA.FTZ R47, R7, R47, R96 ;  /* 0x0000002f072f7223 */ /* 0x000fe40000010060 */
[----:B------:R-:W-:-:S02]  /*6750*/  FFMA.FTZ R46, R97, R32, R46 ;  /* 0x00000020612e7223 */ /* 0x000fc4000001002e */
[----:B0-----:R-:W-:Y:S01]  /*6760*/  FADD.FTZ R32, R44, R45 ;  /* 0x0000002d2c207221 */ /* 0x001fe20000010000 */
[----:B------:R-:W-:Y:S01]  /*6770*/  PRMT R45, RZ, 0x5410, R33 ;  /* 0x00005410ff2d7816 */ /* 0x000fe20000000021 */
[----:B------:R-:W-:Y:S01]  /*6780*/  FFMA.FTZ R52, R97, R52, R47 ;  /* 0x0000003461347223 */ /* 0x000fe2000001002f */
[----:B------:R-:W-:Y:S02]  /*6790*/  PRMT R47, RZ, 0x5410, R53 ;  /* 0x00005410ff2f7816 */ /* 0x000fe40000000035 */
[----:B------:R-:W-:Y:S01]  /*67a0*/  PRMT R33, RZ, 0x7610, R33 ;  /* 0x00007610ff217816 */ /* 0x000fe20000000021 */
[C---:B------:R-:W-:Y:S02]  /*67b0*/  FFMA.FTZ R45, R92.reuse, R45, R46 ;  /* 0x0000002d5c2d7223 */ /* 0x040fe4000001002e */
[----:B------:R-:W-:Y:S01]  /*67c0*/  FFMA.FTZ R47, R92, R47, R52 ;  /* 0x0000002f5c2f7223 */ /* 0x000fe20000010034 */
[----:B------:R-:W-:Y:S01]  /*67d0*/  PRMT R52, RZ, 0x5410, R34 ;  /* 0x00005410ff347816 */ /* 0x000fe20000000022 */
[----:B------:R-:W-:Y:S01]  /*67e0*/  FFMA.FTZ R33, R98, R33, R45 ;  /* 0x0000002162217223 */ /* 0x000fe2000001002d */
[----:B------:R-:W-:-:S03]  /*67f0*/  PRMT R53, RZ, 0x7610, R53 ;  /* 0x00007610ff357816 */ /* 0x000fc60000000035 */
[C---:B------:R-:W-:Y:S01]  /*6800*/  FFMA.FTZ R52, R93.reuse, R52, R33 ;  /* 0x000000345d347223 */ /* 0x040fe20000010021 */
[----:B------:R-:W-:Y:S01]  /*6810*/  PRMT R33, RZ, 0x7610, R34 ;  /* 0x00007610ff217816 */ /* 0x000fe20000000022 */
[----:B------:R-:W-:Y:S01]  /*6820*/  FFMA.FTZ R53, R98, R53, R47 ;  /* 0x0000003562357223 */ /* 0x000fe2000001002f */
[----:B------:R-:W-:Y:S01]  /*6830*/  PRMT R76, RZ, 0x5410, R54 ;  /* 0x00005410ff4c7816 */ /* 0x000fe20000000036 */
[----:B------:R-:W0:Y:S02]  /*6840*/  SHFL.BFLY PT, R123, R32, 0x8, 0x1f ;  /* 0x0d001f00207b7f89 */ /* 0x000e2400000e0000 */
[C---:B------:R-:W-:Y:S01]  /*6850*/  FFMA.FTZ R52, R108.reuse, R33, R52 ;  /* 0x000000216c347223 */ /* 0x040fe20000010034 */
[----:B------:R-:W-:Y:S01]  /*6860*/  PRMT R33, RZ, 0x7610, R54 ;  /* 0x00007610ff217816 */ /* 0x000fe20000000036 */
[----:B------:R-:W-:Y:S01]  /*6870*/  FFMA.FTZ R53, R93, R76, R53 ;  /* 0x0000004c5d357223 */ /* 0x000fe20000010035 */
[----:B------:R-:W-:Y:S01]  /*6880*/  PRMT R34, RZ, 0x7610, R35 ;  /* 0x00007610ff227816 */ /* 0x000fe20000000023 */
[----:B------:R-:W4:Y:S02]  /*6890*/  LDG.E.128 R44, [R114.64+0x34000] ;  /* 0x03400004722c7981 */ /* 0x000f24000c1e1d00 */
[----:B------:R-:W-:Y:S01]  /*68a0*/  FFMA.FTZ R53, R108, R33, R53 ;  /* 0x000000216c357223 */ /* 0x000fe20000010035 */
[----:B------:R-:W-:Y:S01]  /*68b0*/  PRMT R33, RZ, 0x5410, R35 ;  /* 0x00005410ff217816 */ /* 0x000fe20000000023 */
[----:B------:R-:W4:Y:S01]  /*68c0*/  LDG.E.128 R76, [R114.64+0x37800] ;  /* 0x03780004724c7981 */ /* 0x000f22000c1e1d00 */
[----:B------:R-:W-:-:S03]  /*68d0*/  PRMT R35, RZ, 0x5410, R55 ;  /* 0x00005410ff237816 */ /* 0x000fc60000000037 */
[C---:B------:R-:W-:Y:S02]  /*68e0*/  FFMA.FTZ R33, R94.reuse, R33, R52 ;  /* 0x000000215e217223 */ /* 0x040fe40000010034 */
[----:B------:R-:W-:Y:S02]  /*68f0*/  FFMA.FTZ R35, R94, R35, R53 ;  /* 0x000000235e237223 */ /* 0x000fe40000010035 */
[----:B------:R-:W-:Y:S01]  /*6900*/  FFMA.FTZ R33, R95, R34, R33 ;  /* 0x000000225f217223 */ /* 0x000fe20000010021 */
[----:B------:R-:W-:-:S05]  /*6910*/  PRMT R34, RZ, 0x7610, R55 ;  /* 0x00007610ff227816 */ /* 0x000fca0000000037 */
[----:B------:R-:W-:Y:S01]  /*6920*/  FFMA.FTZ R35, R95, R34, R35 ;  /* 0x000000225f237223 */ /* 0x000fe20000010023 */
[----:B------:R-:W-:Y:S01]  /*6930*/  PRMT R34, RZ, 0x5410, R48 ;  /* 0x00005410ff227816 */ /* 0x000fe20000000030 */
[----:B0-----:R-:W-:Y:S01]  /*6940*/  FADD.FTZ R123, R32, R123 ;  /* 0x0000007b207b7221 */ /* 0x001fe20000010000 */
[----:B------:R-:W-:Y:S02]  /*6950*/  PRMT R32, RZ, 0x5410, R24 ;  /* 0x00005410ff207816 */ /* 0x000fe40000000018 */
[----:B------:R-:W-:Y:S01]  /*6960*/  PRMT R53, RZ, 0x7610, R48 ;  /* 0x00007610ff357816 */ /* 0x000fe20000000030 */
[----:B------:R-:W-:Y:S01]  /*6970*/  FFMA.FTZ R34, R112, R34, R99 ;  /* 0x0000002270227223 */ /* 0x000fe20000010063 */
[----:B------:R-:W-:Y:S01]  /*6980*/  PRMT R24, RZ, 0x7610, R24 ;  /* 0x00007610ff187816 */ /* 0x000fe20000000018 */
[----:B------:R-:W-:Y:S02]  /*6990*/  FFMA.FTZ R32, R7, R32, R2 ;  /* 0x0000002007207223 */ /* 0x000fe40000010002 */
        /* <DEDUP_REMOVED lines=8> */
[----:B------:R-:W-:-:S04]  /*6a20*/  FFMA.FTZ R34, R106, R53, R34 ;  /* 0x000000356a227223 */ /* 0x000fc80000010022 */
[----:B------:R-:W-:Y:S01]  /*6a30*/  FFMA.FTZ R34, R117, R24, R34 ;  /* 0x0000001875227223 */ /* 0x000fe20000010022 */
[----:B------:R-:W-:Y:S01]  /*6a40*/  PRMT R24, RZ, 0x5410, R26 ;  /* 0x00005410ff187816 */ /* 0x000fe2000000001a */
[----:B------:R-:W0:Y:S04]  /*6a50*/  SHFL.BFLY PT, R2, R123, 0x4, 0x1f ;  /* 0x0c801f007b027f89 */ /* 0x000e2800000e0000 */
[----:B------:R-:W-:Y:S01]  /*6a60*/  FFMA.FTZ R25, R93, R24, R25 ;  /* 0x000000185d197223 */ /* 0x000fe20000010019 */
[--C-:B------:R-:W-:Y:S02]  /*6a70*/  PRMT R24, RZ, 0x5410, R50.reuse ;  /* 0x00005410ff187816 */ /* 0x100fe40000000032 */
[----:B------:R-:W-:-:S03]  /*6a80*/  PRMT R49, RZ, 0x7610, R50 ;  /* 0x00007610ff317816 */ /* 0x000fc60000000032 */
[----:B------:R-:W-:Y:S01]  /*6a90*/  FFMA.FTZ R34, R111, R24, R34 ;  /* 0x000000186f227223 */ /* 0x000fe20000010022 */
[--C-:B---3--:R-:W-:Y:S02]  /*6aa0*/  PRMT R24, RZ, 0x5410, R16.reuse ;  /* 0x00005410ff187816 */ /* 0x108fe40000000010 */
[----:B------:R-:W-:Y:S01]  /*6ab0*/  PRMT R16, RZ, 0x7610, R16 ;  /* 0x00007610ff107816 */ /* 0x000fe20000000010 */
[----:B------:R-:W-:Y:S02]  /*6ac0*/  FFMA.FTZ R34, R118, R49, R34 ;  /* 0x0000003176227223 */ /* 0x000fe40000010022 */
[----:B------:R-:W-:Y:S01]  /*6ad0*/  FFMA.FTZ R4, R7, R24, R4 ;  /* 0x0000001807047223 */ /* 0x000fe20000010004 */
[----:B------:R-:W-:-:S03]  /*6ae0*/  PRMT R49, RZ, 0x5410, R17 ;  /* 0x00005410ff317816 */ /* 0x000fc60000000011 */
[----:B------:R-:W-:Y:S01]  /*6af0*/  FFMA.FTZ R4, R97, R16, R4 ;  /* 0x0000001061047223 */ /* 0x000fe20000010004 */
[----:B------:R-:W-:-:S03]  /*6b00*/  PRMT R17, RZ, 0x7610, R17 ;  /* 0x00007610ff117816 */ /* 0x000fc60000000011 */
[----:B------:R-:W-:Y:S01]  /*6b10*/  FFMA.FTZ R49, R92, R49, R4 ;  /* 0x000000315c317223 */ /* 0x000fe20000010004 */
[----:B------:R-:W-:Y:S01]  /*6b20*/  PRMT R16, RZ, 0x5410, R18 ;  /* 0x00005410ff107816 */ /* 0x000fe20000000012 */
[----:B0-----:R-:W-:Y:S01]  /*6b30*/  FADD.FTZ R123, R123, R2 ;  /* 0x000000027b7b7221 */ /* 0x001fe20000010000 */
        /* <DEDUP_REMOVED lines=11> */
[----:B------:R-:W-:Y:S02]  /*6bf0*/  FFMA.FTZ R17, R94, R17, R26 ;  /* 0x000000115e117223 */ /* 0x000fe4000001001a */
[----:B------:R-:W-:Y:S02]  /*6c00*/  FFMA.FTZ R2, R119, R2, R34 ;  /* 0x0000000277027223 */ /* 0x000fe40000010022 */
[----:B------:R-:W-:Y:S01]  /*6c10*/  FFMA.FTZ R17, R95, R16, R17 ;  /* 0x000000105f117223 */ /* 0x000fe20000010011 */
[----:B--2---:R-:W-:Y:S02]  /*6c20*/  PRMT R16, RZ, 0x5410, R20 ;  /* 0x00005410ff107816 */ /* 0x004fe40000000014 */
[----:B------:R-:W0:Y:S01]  /*6c30*/  SHFL.BFLY PT, R25, R2, 0x10, 0x1f ;  /* 0x0e001f0002197f89 */ /* 0x000e2200000e0000 */
[----:B------:R-:W-:-:S02]  /*6c40*/  PRMT R27, RZ, 0x5410, R19 ;  /* 0x00005410ff1b7816 */ /* 0x000fc40000000013 */
[----:B------:R-:W-:Y:S01]  /*6c50*/  FFMA.FTZ R18, R7, R16, R5 ;  /* 0x0000001007127223 */ /* 0x000fe20000010005 */
[----:B------:R-:W-:Y:S02]  /*6c60*/  PRMT R16, RZ, 0x7610, R19 ;  /* 0x00007610ff107816 */ /* 0x000fe40000000013 */
[----:B------:R-:W-:Y:S01]  /*6c70*/  FFMA.FTZ R27, R94, R27, R49 ;  /* 0x0000001b5e1b7223 */ /* 0x000fe20000010031 */
[----:B------:R-:W-:-:S03]  /*6c80*/  PRMT R20, RZ, 0x7610, R20 ;  /* 0x00007610ff147816 */ /* 0x000fc60000000014 */
[----:B------:R-:W-:Y:S01]  /*6c90*/  FFMA.FTZ R5, R95, R16, R27 ;  /* 0x000000105f057223 */ /* 0x000fe2000001001b */
[----:B------:R-:W-:Y:S01]  /*6ca0*/  PRMT R16, RZ, 0x5410, R40 ;  /* 0x00005410ff107816 */ /* 0x000fe20000000028 */
[----:B------:R-:W-:-:S04]  /*6cb0*/  FFMA.FTZ R18, R97, R20, R18 ;  /* 0x0000001461127223 */ /* 0x000fc80000010012 */
[----:B------:R-:W-:Y:S01]  /*6cc0*/  FFMA.FTZ R16, R7, R16, R110 ;  /* 0x0000001007107223 */ /* 0x000fe2000001006e */
[--C-:B------:R-:W-:Y:S01]  /*6cd0*/  PRMT R7, RZ, 0x5410, R21.reuse ;  /* 0x00005410ff077816 */ /* 0x100fe20000000015 */
[----:B------:R-:W1:Y:S01]  /*6ce0*/  SHFL.BFLY PT, R4, R123, 0x2, 0x1f ;  /* 0x0c401f007b047f89 */ /* 0x000e6200000e0000 */
[----:B------:R-:W-:Y:S02]  /*6cf0*/  PRMT R40, RZ, 0x7610, R40 ;  /* 0x00007610ff287816 */ /* 0x000fe40000000028 */
[----:B------:R-:W-:Y:S01]  /*6d00*/  PRMT R21, RZ, 0x7610, R21 ;  /* 0x00007610ff157816 */ /* 0x000fe20000000015 */
[----:B------:R-:W-:Y:S01]  /*6d10*/  FFMA.FTZ R7, R92, R7, R18 ;  /* 0x000000075c077223 */ /* 0x000fe20000010012 */
[----:B------:R-:W-:Y:S01]  /*6d20*/  PRMT R19, RZ, 0x5410, R41 ;  /* 0x00005410ff137816 */ /* 0x000fe20000000029 */
[----:B0-----:R-:W-:Y:S01]  /*6d30*/  FADD.FTZ R25, R2, R25 ;  /* 0x0000001902197221 */ /* 0x001fe20000010000 */
[----:B------:R-:W-:Y:S01]  /*6d40*/  PRMT R2, RZ, 0x5410, R22 ;  /* 0x00005410ff027816 */ /* 0x000fe20000000016 */
[----:B------:R-:W-:-:S02]  /*6d50*/  FFMA.FTZ R16, R97, R40, R16 ;  /* 0x0000002861107223 */ /* 0x000fc40000010010 */
        /* <DEDUP_REMOVED lines=15> */
[----:B-1----:R-:W-:Y:S02]  /*6e50*/  FADD.FTZ R4, R123, R4 ;  /* 0x000000047b047221 */ /* 0x002fe40000010000 */
[C---:B------:R-:W-:Y:S01]  /*6e60*/  FFMA.FTZ R7, R95.reuse, R2, R7 ;  /* 0x000000025f077223 */ /* 0x040fe20000010007 */
[----:B------:R-:W-:Y:S01]  /*6e70*/  PRMT R2, RZ, 0x7610, R43 ;  /* 0x00007610ff027816 */ /* 0x000fe2000000002b */
[----:B------:R-:W-:Y:S01]  /*6e80*/  FFMA.FTZ R16, R94, R19, R16 ;  /* 0x000000135e107223 */ /* 0x000fe20000010010 */
[----:B------:R-:W0:Y:S03]  /*6e90*/  SHFL.BFLY PT, R27, R4, 0x1, 0x1f ;  /* 0x0c201f00041b7f89 */ /* 0x000e2600000e0000 */
[----:B------:R-:W-:Y:S01]  /*6ea0*/  FFMA.FTZ R95, R95, R2, R16 ;  /* 0x000000025f5f7223 */ /* 0x000fe20000010010 */
[----:B------:R-:W-:-:S02]  /*6eb0*/  PRMT R2, RZ, 0x5410, R56 ;  /* 0x00005410ff027816 */ /* 0x000fc40000000038 */
[----:B------:R-:W-:-:S03]  /*6ec0*/  PRMT R19, RZ, 0x7610, R56 ;  /* 0x00007610ff137816 */ /* 0x000fc60000000038 */
[----:B------:R-:W-:-:S04]  /*6ed0*/  FFMA.FTZ R101, R112, R2, R101 ;  /* 0x0000000270657223 */ /* 0x000fc80000010065 */
[----:B------:R-:W-:Y:S01]  /*6ee0*/  FFMA.FTZ R101, R116, R19, R101 ;  /* 0x0000001374657223 */ /* 0x000fe20000010065 */
[----:B------:R-:W-:-:S05]  /*6ef0*/  PRMT R19, RZ, 0x5410, R60 ;  /* 0x00005410ff137816 */ /* 0x000fca000000003c */
[----:B------:R-:W-:Y:S01]  /*6f00*/  FFMA.FTZ R102, R112, R19, R102 ;  /* 0x0000001370667223 */ /* 0x000fe20000010066 */
[----:B------:R-:W-:Y:S01]  /*6f10*/  PRMT R19, RZ, 0x5410, R57 ;  /* 0x00005410ff137816 */ /* 0x000fe20000000039 */
[----:B0-----:R-:W-:Y:S01]  /*6f20*/  @!P0 FADD.FTZ R27, R4, R27 ;  /* 0x0000001b041b8221 */ /* 0x001fe20000010000 */
        /* <DEDUP_REMOVED lines=24> */
[----:B------:R-:W0:Y:S01]  /*70b0*/  SHFL.BFLY PT, R18, R25, 0x8, 0x1f ;  /* 0x0d001f0019127f89 */ /* 0x000e2200000e0000 */
[----:B------:R-:W-:Y:S02]  /*70c0*/  PRMT R19, RZ, 0x7610, R80 ;  /* 0x00007610ff137816 */ /* 0x000fe40000000050 */
        /* <DEDUP_REMOVED lines=13> */
[----:B0-----:R-:W-:Y:S01]  /*71a0*/  FADD.FTZ R2, R25, R18 ;  /* 0x0000001219027221 */ /* 0x001fe20000010000 */
[----:B------:R-:W-:-:S02]  /*71b0*/  PRMT R21, RZ, 0x5410, R13 ;  /* 0x00005410ff157816 */ /* 0x000fc4000000000d */
        /* <DEDUP_REMOVED lines=11> */
[----:B------:R-:W-:Y:S01]  /*7270*/  PRMT R12, RZ, 0x7610, R83 ;  /* 0x00007610ff0c7816 */ /* 0x000fe20000000053 */
[----:B------:R-:W-:Y:S01]  /*7280*/  FFMA.FTZ R18, R118, R19, R18 ;  /* 0x0000001376127223 */ /* 0x000fe20000010012 */
[----:B------:R-:W-:-:S03]  /*7290*/  PRMT R14, RZ, 0x5410, R15 ;  /* 0x00005410ff0e7816 */ /* 0x000fc6000000000f */
[----:B------:R-:W-:Y:S02]  /*72a0*/  FFMA.FTZ R12, R119, R12, R13 ;  /* 0x0000000c770c7223 */ /* 0x000fe4000001000d */
[----:B------:R-:W-:Y:S01]  /*72b0*/  FFMA.FTZ R13, R107, R14, R18 ;  /* 0x0000000e6b0d7223 */ /* 0x000fe20000010012 */
[----:B------:R-:W-:-:S05]  /*72c0*/  PRMT R14, RZ, 0x5410, R72 ;  /* 0x00005410ff0e7816 */ /* 0x000fca0000000048 */
[----:B------:R-:W-:Y:S01]  /*72d0*/  FFMA.FTZ R105, R112, R14, R105 ;  /* 0x0000000e70697223 */ /* 0x000fe20000010069 */
[----:B------:R-:W-:Y:S02]  /*72e0*/  PRMT R14, RZ, 0x7610, R15 ;  /* 0x00007610ff0e7816 */ /* 0x000fe4000000000f */
[----:B------:R-:W-:-:S03]  /*72f0*/  PRMT R15, RZ, 0x7610, R72 ;  /* 0x00007610ff0f7816 */ /* 0x000fc60000000048 */
[----:B------:R-:W-:Y:S01]  /*7300*/  FFMA.FTZ R13, R119, R14, R13 ;  /* 0x0000000e770d7223 */ /* 0x000fe2000001000d */
[--C-:B------:R-:W-:Y:S01]  /*7310*/  PRMT R14, RZ, 0x5410, R84.reuse ;  /* 0x00005410ff0e7816 */ /* 0x100fe20000000054 */
[----:B------:R-:W-:Y:S01]  /*7320*/  FFMA.FTZ R105, R116, R15, R105 ;  /* 0x0000000f74697223 */ /* 0x000fe20000010069 */
[----:B------:R-:W-:Y:S02]  /*7330*/  PRMT R19, RZ, 0x7610, R84 ;  /* 0x00007610ff137816 */ /* 0x000fe40000000054 */
[----:B------:R-:W-:Y:S01]  /*7340*/  PRMT R15, RZ, 0x5410, R73 ;  /* 0x00005410ff0f7816 */ /* 0x000fe20000000049 */
[----:B------:R-:W-:-:S04]  /*7350*/  FFMA.FTZ R14, R112, R14, R109 ;  /* 0x0000000e700e7223 */ /* 0x000fc8000001006d */
        /* <DEDUP_REMOVED lines=16> */
[----:B------:R-:W-:Y:S02]  /*7460*/  FFMA.FTZ R19, R118, R19, R18 ;  /* 0x0000001376137223 */ /* 0x000fe40000010012 */
[----:B------:R-:W-:Y:S01]  /*7470*/  FFMA.FTZ R15, R107, R14, R15 ;  /* 0x0000000e6b0f7223 */ /* 0x000fe2000001000f */
[----:B------:R-:W-:Y:S02]  /*7480*/  PRMT R14, RZ, 0x7610, R75 ;  /* 0x00007610ff0e7816 */ /* 0x000fe4000000004b */
        /* <DEDUP_REMOVED lines=35> */
[--C-:B----4-:R-:W-:Y:S02]  /*76c0*/  PRMT R20, RZ, 0x5410, R8.reuse ;  /* 0x00005410ff147816 */ /* 0x110fe40000000008 */
[----:B------:R-:W-:Y:S02]  /*76d0*/  PRMT R21, RZ, 0x7610, R8 ;  /* 0x00007610ff157816 */ /* 0x000fe40000000008 */
[--C-:B-----5:R-:W-:Y:S01]  /*76e0*/  PRMT R8, RZ, 0x5410, R68.reuse ;  /* 0x00005410ff087816 */ /* 0x120fe20000000044 */
[----:B------:R-:W-:Y:S01]  /*76f0*/  FFMA.FTZ R33, R112, R20, R33 ;  /* 0x0000001470217223 */ /* 0x000fe20000010021 */
[----:B------:R-:W-:-:S03]  /*7700*/  PRMT R23, RZ, 0x7610, R68 ;  /* 0x00007610ff177816 */ /* 0x000fc60000000044 */
[----:B------:R-:W-:Y:S02]  /*7710*/  FFMA.FTZ R8, R112, R8, R35 ;  /* 0x0000000870087223 */ /* 0x000fe40000010023 */
[C---:B------:R-:W-:Y:S01]  /*7720*/  FFMA.FTZ R33, R116.reuse, R21, R33 ;  /* 0x0000001574217223 */ /* 0x040fe20000010021 */
        /* <DEDUP_REMOVED lines=66> */
[----:B------:R-:W-:Y:S02]  /*7b50*/  FFMA.FTZ R10, R119, R10, R11 ;  /* 0x0000000a770a7223 */ /* 0x000fe4000001000b */
        /* <DEDUP_REMOVED lines=23> */
[----:B------:R-:W-:-:S03]  /*7cd0*/  SHF.R.S32.HI R6, RZ, 0x5, R6 ;  /* 0x00000005ff067819 */ /* 0x000fc60000011406 */
[----:B------:R-:W-:Y:S01]  /*7ce0*/  FFMA.FTZ R11, R119, R20, R11 ;  /* 0x00000014770b7223 */ /* 0x000fe2000001000b */
[----:B------:R-:W0:Y:S04]  /*7cf0*/  SHFL.BFLY PT, R21, R4, 0x10, 0x1f ;  /* 0x0e001f0004157f89 */ /* 0x000e2800000e0000 */
[----:B------:R-:W-:Y:S04]  /*7d00*/  @!P0 STS [R6.X4], R27 ;  /* 0x0000001b06008388 */ /* 0x000fe80000004800 */
[----:B------:R-:W1:Y:S04]  /*7d10*/  SHFL.BFLY PT, R23, R16, 0x10, 0x1f ;  /* 0x0e001f0010177f89 */ /* 0x000e6800000e0000 */
[----:B------:R-:W2:Y:S04]  /*7d20*/  SHFL.BFLY PT, R25, R12, 0x10, 0x1f ;  /* 0x0e001f000c197f89 */ /* 0x000ea800000e0000 */
[----:B------:R-:W3:Y:S04]  /*7d30*/  SHFL.BFLY PT, R22, R13, 0x10, 0x1f ;  /* 0x0e001f000d167f89 */ /* 0x000ee800000e0000 */
[----:B------:R-:W4:Y:S04]  /*7d40*/  SHFL.BFLY PT, R27, R14, 0x10, 0x1f ;  /* 0x0e001f000e1b7f89 */ /* 0x000f2800000e0000 */
[----:B------:R-:W5:Y:S04]  /*7d50*/  SHFL.BFLY PT, R24, R15, 0x10, 0x1f ;  /* 0x0e001f000f187f89 */ /* 0x000f6800000e0000 */
[----:B------:R-:W0:Y:S04]  /*7d60*/  SHFL.BFLY PT, R29, R18, 0x10, 0x1f ;  /* 0x0e001f00121d7f89 */ /* 0x000e2800000e0000 */
[----:B------:R-:W0:Y:S04]  /*7d70*/  SHFL.BFLY PT, R26, R19, 0x10, 0x1f ;  /* 0x0e001f00131a7f89 */ /* 0x000e2800000e0000 */
[----:B------:R-:W2:Y:S04]  /*7d80*/  SHFL.BFLY PT, R31, R8, 0x10, 0x1f ;  /* 0x0e001f00081f7f89 */ /* 0x000ea800000e0000 */
[----:B------:R-:W4:Y:S04]  /*7d90*/  SHFL.BFLY PT, R28, R9, 0x10, 0x1f ;  /* 0x0e001f00091c7f89 */ /* 0x000f2800000e0000 */
[----:B------:R-:W5:Y:S04]  /*7da0*/  SHFL.BFLY PT, R30, R5, 0x10, 0x1f ;  /* 0x0e001f00051e7f89 */ /* 0x000f6800000e0000 */
[----:B------:R-:W5:Y:S04]  /*7db0*/  SHFL.BFLY PT, R33, R10, 0x10, 0x1f ;  /* 0x0e001f000a217f89 */ /* 0x000f6800000e0000 */
[----:B------:R-:W5:Y:S04]  /*7dc0*/  SHFL.BFLY PT, R34, R7, 0x10, 0x1f ;  /* 0x0e001f0007227f89 */ /* 0x000f6800000e0000 */
[----:B------:R-:W5:Y:S01]  /*7dd0*/  SHFL.BFLY PT, R36, R11, 0x10, 0x1f ;  /* 0x0e001f000b247f89 */ /* 0x000f6200000e0000 */
[----:B0-----:R-:W-:-:S02]  /*7de0*/  FADD.FTZ R21, R4, R21 ;  /* 0x0000001504157221 */ /* 0x001fc40000010000 */
[----:B-1----:R-:W-:Y:S02]  /*7df0*/  FADD.FTZ R23, R16, R23 ;  /* 0x0000001710177221 */ /* 0x002fe40000010000 */
[----:B--2---:R-:W-:Y:S02]  /*7e00*/  FADD.FTZ R25, R12, R25 ;  /* 0x000000190c197221 */ /* 0x004fe40000010000 */
[----:B---3--:R-:W-:Y:S02]  /*7e10*/  FADD.FTZ R22, R13, R22 ;  /* 0x000000160d167221 */ /* 0x008fe40000010000 */
[----:B----4-:R-:W-:Y:S02]  /*7e20*/  FADD.FTZ R27, R14, R27 ;  /* 0x0000001b0e1b7221 */ /* 0x010fe40000010000 */
[----:B-----5:R-:W-:Y:S02]  /*7e30*/  FADD.FTZ R24, R15, R24 ;  /* 0x000000180f187221 */ /* 0x020fe40000010000 */
[----:B------:R-:W-:-:S02]  /*7e40*/  FADD.FTZ R29, R18, R29 ;  /* 0x0000001d121d7221 */ /* 0x000fc40000010000 */
[----:B------:R-:W-:Y:S02]  /*7e50*/  FADD.FTZ R26, R19, R26 ;  /* 0x0000001a131a7221 */ /* 0x000fe40000010000 */
[----:B------:R-:W-:Y:S02]  /*7e60*/  FADD.FTZ R31, R8, R31 ;  /* 0x0000001f081f7221 */ /* 0x000fe40000010000 */
[----:B------:R-:W-:Y:S02]  /*7e70*/  FADD.FTZ R28, R9, R28 ;  /* 0x0000001c091c7221 */ /* 0x000fe40000010000 */
[----:B------:R-:W-:Y:S02]  /*7e80*/  FADD.FTZ R30, R5, R30 ;  /* 0x0000001e051e7221 */ /* 0x000fe40000010000 */
[----:B------:R-:W-:Y:S02]  /*7e90*/  FADD.FTZ R32, R10, R33 ;  /* 0x000000210a207221 */ /* 0x000fe40000010000 */
[----:B------:R-:W-:-:S02]  /*7ea0*/  FADD.FTZ R34, R7, R34 ;  /* 0x0000002207227221 */ /* 0x000fc40000010000 */
[----:B------:R-:W-:Y:S01]  /*7eb0*/  FADD.FTZ R36, R11, R36 ;  /* 0x000000240b247221 */ /* 0x000fe20000010000 */
[----:B------:R-:W0:Y:S04]  /*7ec0*/  SHFL.BFLY PT, R17, R2, 0x4, 0x1f ;  /* 0x0c801f0002117f89 */ /* 0x000e2800000e0000 */
[----:B------:R-:W1:Y:S04]  /*7ed0*/  SHFL.BFLY PT, R4, R21, 0x8, 0x1f ;  /* 0x0d001f0015047f89 */ /* 0x000e6800000e0000 */
[----:B------:R-:W2:Y:S04]  /*7ee0*/  SHFL.BFLY PT, R12, R23, 0x8, 0x1f ;  /* 0x0d001f00170c7f89 */ /* 0x000ea800000e0000 */
[----:B------:R-:W3:Y:S04]  /*7ef0*/  SHFL.BFLY PT, R14, R25, 0x8, 0x1f ;  /* 0x0d001f00190e7f89 */ /* 0x000ee800000e0000 */
[----:B------:R-:W4:Y:S04]  /*7f00*/  SHFL.BFLY PT, R13, R22, 0x8, 0x1f ;  /* 0x0d001f00160d7f89 */ /* 0x000f2800000e0000 */
[----:B------:R-:W5:Y:S04]  /*7f10*/  SHFL.BFLY PT, R16, R27, 0x8, 0x1f ;  /* 0x0d001f001b107f89 */ /* 0x000f6800000e0000 */
[----:B------:R-:W0:Y:S04]  /*7f20*/  SHFL.BFLY PT, R15, R24, 0x8, 0x1f ;  /* 0x0d001f00180f7f89 */ /* 0x000e2800000e0000 */
        /* <DEDUP_REMOVED lines=21> */
[----:B------:R-:W-:Y:S02]  /*8080*/  FADD.FTZ R39, R34, R39 ;  /* 0x0000002722277221 */ /* 0x000fe40000010000 */
        /* <DEDUP_REMOVED lines=60> */
[----:B------:R-:W-:Y:S01]  /*8450*/  SHFL.BFLY PT, R4, R9, 0x1, 0x1f ;  /* 0x0c201f0009047f89 */ /* 0x000fe200000e0000 */
[----:B------:R-:W-:-:S03]  /*8460*/  FADD.FTZ R5, R2, R5 ;  /* 0x0000000502057221 */ /* 0x000fc60000010000 */
[----:B------:R-:W0:Y:S04]  /*8470*/  SHFL.BFLY PT, R2, R7, 0x1, 0x1f ;  /* 0x0c201f0007027f89 */ /* 0x000e2800000e0000 */
[----:B------:R-:W1:Y:S04]  /*8480*/  SHFL.BFLY PT, R8, R11, 0x1, 0x1f ;  /* 0x0c201f000b087f89 */ /* 0x000e6800000e0000 */
[----:B------:R-:W2:Y:S04]  /*8490*/  SHFL.BFLY PT, R10, R13, 0x1, 0x1f ;  /* 0x0c201f000d0a7f89 */ /* 0x000ea800000e0000 */
[----:B------:R-:W3:Y:S04]  /*84a0*/  SHFL.BFLY PT, R12, R15, 0x1, 0x1f ;  /* 0x0c201f000f0c7f89 */ /* 0x000ee800000e0000 */
[----:B------:R-:W4:Y:S04]  /*84b0*/  SHFL.BFLY PT, R17, R18, 0x1, 0x1f ;  /* 0x0c201f0012117f89 */ /* 0x000f2800000e0000 */
[----:B------:R-:W5:Y:S04]  /*84c0*/  SHFL.BFLY PT, R19, R20, 0x1, 0x1f ;  /* 0x0c201f0014137f89 */ /* 0x000f6800000e0000 */
[----:B------:R-:W0:Y:S04]  /*84d0*/  SHFL.BFLY PT, R21, R22, 0x1, 0x1f ;  /* 0x0c201f0016157f89 */ /* 0x000e2800000e0000 */
[----:B------:R-:W1:Y:S04]  /*84e0*/  SHFL.BFLY PT, R23, R24, 0x1, 0x1f ;  /* 0x0c201f0018177f89 */ /* 0x000e6800000e0000 */
[----:B------:R-:W3:Y:S04]  /*84f0*/  SHFL.BFLY PT, R14, R25, 0x1, 0x1f ;  /* 0x0c201f00190e7f89 */ /* 0x000ee800000e0000 */
[----:B------:R-:W5:Y:S04]  /*8500*/  SHFL.BFLY PT, R16, R27, 0x1, 0x1f ;  /* 0x0c201f001b107f89 */ /* 0x000f6800000e0000 */
[----:B------:R-:W5:Y:S04]  /*8510*/  SHFL.BFLY PT, R26, R29, 0x1, 0x1f ;  /* 0x0c201f001d1a7f89 */ /* 0x000f6800000e0000 */
[----:B------:R-:W5:Y:S04]  /*8520*/  SHFL.BFLY PT, R28, R31, 0x1, 0x1f ;  /* 0x0c201f001f1c7f89 */ /* 0x000f6800000e0000 */
[----:B------:R-:W5:Y:S01]  /*8530*/  SHFL.BFLY PT, R30, R33, 0x1, 0x1f ;  /* 0x0c201f00211e7f89 */ /* 0x000f6200000e0000 */
[----:B0-----:R-:W-:-:S02]  /*8540*/  FADD.FTZ R7, R7, R2 ;  /* 0x0000000207077221 */ /* 0x001fc40000010000 */
[----:B------:R-:W-:Y:S02]  /*8550*/  FADD.FTZ R9, R9, R4 ;  /* 0x0000000409097221 */ /* 0x000fe40000010000 */
[----:B-1----:R-:W-:Y:S02]  /*8560*/  FADD.FTZ R11, R11, R8 ;  /* 0x000000080b0b7221 */ /* 0x002fe40000010000 */
[----:B--2---:R-:W-:Y:S02]  /*8570*/  FADD.FTZ R13, R13, R10 ;  /* 0x0000000a0d0d7221 */ /* 0x004fe40000010000 */
[----:B---3--:R-:W-:Y:S02]  /*8580*/  FADD.FTZ R15, R15, R12 ;  /* 0x0000000c0f0f7221 */ /* 0x008fe40000010000 */
[----:B----4-:R-:W-:Y:S02]  /*8590*/  FADD.FTZ R17, R18, R17 ;  /* 0x0000001112117221 */ /* 0x010fe40000010000 */
[----:B-----5:R-:W-:-:S02]  /*85a0*/  FADD.FTZ R19, R20, R19 ;  /* 0x0000001314137221 */ /* 0x020fc40000010000 */
[----:B------:R-:W-:Y:S02]  /*85b0*/  FADD.FTZ R21, R22, R21 ;  /* 0x0000001516157221 */ /* 0x000fe40000010000 */
[----:B------:R-:W-:Y:S02]  /*85c0*/  FADD.FTZ R23, R24, R23 ;  /* 0x0000001718177221 */ /* 0x000fe40000010000 */
[----:B------:R-:W-:Y:S02]  /*85d0*/  FADD.FTZ R25, R25, R14 ;  /* 0x0000000e19197221 */ /* 0x000fe40000010000 */
[----:B------:R-:W-:Y:S02]  /*85e0*/  FADD.FTZ R27, R27, R16 ;  /* 0x000000101b1b7221 */ /* 0x000fe40000010000 */
[----:B------:R-:W-:Y:S02]  /*85f0*/  FADD.FTZ R29, R29, R26 ;  /* 0x0000001a1d1d7221 */ /* 0x000fe40000010000 */
[----:B------:R-:W-:-:S02]  /*8600*/  FADD.FTZ R31, R31, R28 ;  /* 0x0000001c1f1f7221 */ /* 0x000fc40000010000 */
[----:B------:R-:W-:Y:S01]  /*8610*/  FADD.FTZ R33, R33, R30 ;  /* 0x0000001e21217221 */ /* 0x000fe20000010000 */
[----:B------:R0:W-:Y:S04]  /*8620*/  @!P0 STS [R6.X4+0x10], R5 ;  /* 0x0000100506008388 */ /* 0x0001e80000004800 */
        /* <DEDUP_REMOVED lines=14> */
[----:B------:R-:W-:Y:S06]  /*8710*/  BAR.SYNC.DEFER_BLOCKING 0x0 ;  /* 0x0000000000007b1d */ /* 0x000fec0000010000 */
[----:B------:R-:W-:Y:S05]  /*8720*/  @P1 EXIT ;  /* 0x000000000000194d */ /* 0x000fea0003800000 */
[----:B0-----:R-:W0:Y:S04]  /*8730*/  LDS.128 R8, [0x10] ;  /* 0x00001000ff087984 */ /* 0x001e280000000c00 */
[----:B------:R-:W1:Y:S04]  /*8740*/  LDS.128 R32, [0x20] ;  /* 0x00002000ff207984 */ /* 0x000e680000000c00 */
[----:B------:R-:W2:Y:S04]  /*8750*/  LDS.128 R24, [0x30] ;  /* 0x00003000ff187984 */ /* 0x000ea80000000c00 */
[----:B------:R-:W3:Y:S04]  /*8760*/  LDS.128 R12, [0x40] ;  /* 0x00004000ff0c7984 */ /* 0x000ee80000000c00 */
[----:B------:R-:W4:Y:S04]  /*8770*/  LDS.128 R16, [0x50] ;  /* 0x00005000ff107984 */ /* 0x000f280000000c00 */
[----:B------:R-:W5:Y:S04]  /*8780*/  LDS.128 R4, [0x60] ;  /* 0x00006000ff047984 */ /* 0x000f680000000c00 */
[----:B------:R-:W-:Y:S04]  /*8790*/  LDS.128 R28, [0x90] ;  /* 0x00009000ff1c7984 */ /* 0x000fe80000000c00 */
[----:B------:R-:W-:Y:S01]  /*87a0*/  LDS.128 R40, [RZ] ;  /* 0x00000000ff287984 */ /* 0x000fe20000000c00 */
[----:B0-----:R-:W-:-:S04]  /*87b0*/  FADD.FTZ R8, RZ, R8 ;  /* 0x00000008ff087221 */ /* 0x001fc80000010000 */
[----:B------:R-:W-:Y:S02]  /*87c0*/  FADD.FTZ R9, R8, R9 ;  /* 0x0000000908097221 */ /* 0x000fe40000010000 */
[----:B-1----:R-:W-:Y:S02]  /*87d0*/  FADD.FTZ R32, RZ, R32 ;  /* 0x00000020ff207221 */ /* 0x002fe40000010000 */
[----:B------:R-:W-:Y:S02]  /*87e0*/  FADD.FTZ R10, R9, R10 ;  /* 0x0000000a090a7221 */ /* 0x000fe40000010000 */
[----:B------:R-:W-:Y:S02]  /*87f0*/  FADD.FTZ R33, R32, R33 ;  /* 0x0000002120217221 */ /* 0x000fe40000010000 */
[----:B------:R-:W-:Y:S02]  /*8800*/  FADD.FTZ R2, R10, R11 ;  /* 0x0000000b0a027221 */ /* 0x000fe40000010000 */
[----:B--2---:R-:W-:Y:S01]  /*8810*/  FADD.FTZ R24, RZ, R24 ;  /* 0x00000018ff187221 */ /* 0x004fe20000010000 */
[----:B------:R-:W0:Y:S01]  /*8820*/  LDS.128 R8, [0x70] ;  /* 0x00007000ff087984 */ /* 0x000e220000000c00 */
[----:B---3--:R-:W-:Y:S01]  /*8830*/  FADD.FTZ R12, RZ, R12 ;  /* 0x0000000cff0c7221 */ /* 0x008fe20000010000 */
[----:B------:R-:W-:Y:S01]  /*8840*/  F2FP.BF16.PACK_AB R20, RZ, R2 ;  /* 0x00000002ff14723e */ /* 0x000fe200000010ff */
[----:B----4-:R-:W-:-:S02]  /*8850*/  FADD.FTZ R16, RZ, R16 ;  /* 0x00000010ff107221 */ /* 0x010fc40000010000 */
[----:B------:R-:W-:Y:S01]  /*8860*/  FADD.FTZ R34, R33, R34 ;  /* 0x0000002221227221 */ /* 0x000fe20000010000 */
[----:B------:R-:W-:Y:S01]  /*8870*/  PRMT R36, R20, 0x7610, R36 ;  /* 0x0000761014247816 */ /* 0x000fe20000000024 */
[----:B------:R-:W-:Y:S01]  /*8880*/  FADD.FTZ R25, R24, R25 ;  /* 0x0000001918197221 */ /* 0x000fe20000010000 */
[----:B------:R-:W1:Y:S01]  /*8890*/  LDS.128 R20, [0x80] ;  /* 0x00008000ff147984 */ /* 0x000e620000000c00 */
[----:B------:R-:W-:Y:S02]  /*88a0*/  FADD.FTZ R13, R12, R13 ;  /* 0x0000000d0c0d7221 */ /* 0x000fe40000010000 */
[----:B------:R-:W-:Y:S02]  /*88b0*/  FADD.FTZ R17, R16, R17 ;  /* 0x0000001110117221 */ /* 0x000fe40000010000 */
[----:B-----5:R-:W-:Y:S02]  /*88c0*/  FADD.FTZ R4, RZ, R4 ;  /* 0x00000004ff047221 */ /* 0x020fe40000010000 */
[----:B------:R-:W-:-:S04]  /*88d0*/  IMAD.WIDE R2, R0, R3, c[0x0][0x160] ;  /* 0x0000580000027625 */ /* 0x000fc800078e0203 */
[----:B------:R-:W-:Y:S01]  /*88e0*/  FADD.FTZ R0, R34, R35 ;  /* 0x0000002322007221 */ /* 0x000fe20000010000 */
[----:B------:R-:W-:Y:S01]  /*88f0*/  STG.E.U16 [R2.64+0x300], R36 ;  /* 0x0003002402007986 */ /* 0x000fe2000c101504 */
[----:B------:R-:W-:Y:S02]  /*8900*/  FADD.FTZ R26, R25, R26 ;  /* 0x0000001a191a7221 */ /* 0x000fe40000010000 */
[----:B------:R-:W-:Y:S01]  /*8910*/  FADD.FTZ R14, R13, R14 ;  /* 0x0000000e0d0e7221 */ /* 0x000fe20000010000 */
[----:B------:R-:W-:Y:S01]  /*8920*/  F2FP.BF16.PACK_AB R0, RZ, R0 ;  /* 0x00000000ff00723e */ /* 0x000fe200000010ff */
[----:B------:R-:W-:Y:S01]  /*8930*/  FADD.FTZ R18, R17, R18 ;  /* 0x0000001211127221 */ /* 0x000fe20000010000 */
[----:B------:R-:W2:Y:S01]  /*8940*/  LDS.128 R36, [0xa0] ;  /* 0x0000a000ff247984 */ /* 0x000ea20000000c00 */
[----:B------:R-:W-:Y:S01]  /*8950*/  FADD.FTZ R5, R4, R5 ;  /* 0x0000000504057221 */ /* 0x000fe20000010000 */
[----:B------:R-:W-:Y:S01]  /*8960*/  PRMT R16, R0, 0x7610, R16 ;  /* 0x0000761000107816 */ /* 0x000fe20000000010 */
[----:B------:R-:W-:Y:S01]  /*8970*/  FADD.FTZ R26, R26, R27 ;  /* 0x0000001b1a1a7221 */ /* 0x000fe20000010000 */
[----:B------:R-:W3:Y:S01]  /*8980*/  LDS.128 R32, [0xb0] ;  /* 0x0000b000ff207984 */ /* 0x000ee20000000c00 */
[----:B------:R-:W-:-:S02]  /*8990*/  FADD.FTZ R14, R14, R15 ;  /* 0x0000000f0e0e7221 */ /* 0x000fc40000010000 */
[----:B------:R-:W-:Y:S01]  /*89a0*/  FADD.FTZ R18, R18, R19 ;  /* 0x0000001312127221 */ /* 0x000fe20000010000 */
[----:B------:R-:W-:Y:S01]  /*89b0*/  F2FP.BF16.PACK_AB R26, RZ, R26 ;  /* 0x0000001aff1a723e */ /* 0x000fe200000010ff */
[----:B------:R-:W-:Y:S01]  /*89c0*/  FADD.FTZ R6, R5, R6 ;  /* 0x0000000605067221 */ /* 0x000fe20000010000 */
[----:B------:R-:W-:Y:S01]  /*89d0*/  F2FP.BF16.PACK_AB R0, RZ, R14 ;  /* 0x0000000eff00723e */ /* 0x000fe200000010ff */
[----:B------:R-:W-:Y:S01]  /*89e0*/  STG.E.U16 [R2.64+0x600], R16 ;  /* 0x0006001002007986 */ /* 0x000fe2000c101504 */
[----:B------:R-:W-:Y:S01]  /*89f0*/  F2FP.BF16.PACK_AB R18, RZ, R18 ;  /* 0x00000012ff12723e */ /* 0x000fe200000010ff */
[----:B------:R-:W-:Y:S01]  /*8a00*/  FADD.FTZ R6, R6, R7 ;  /* 0x0000000706067221 */ /* 0x000fe20000010000 */
[----:B------:R-:W-:Y:S01]  /*8a10*/  PRMT R45, R0, 0x7610, R45 ;  /* 0x00007610002d7816 */ /* 0x000fe2000000002d */
[----:B------:R-:W4:Y:S01]  /*8a20*/  LDS.128 R12, [0xc0] ;  /* 0x0000c000ff0c7984 */ /* 0x000f220000000c00 */
[----:B------:R-:W-:Y:S01]  /*8a30*/  PRMT R44, R26, 0x7610, R44 ;  /* 0x000076101a2c7816 */ /* 0x000fe2000000002c */
[----:B0-----:R-:W-:Y:S01]  /*8a40*/  FADD.FTZ R8, RZ, R8 ;  /* 0x00000008ff087221 */ /* 0x001fe20000010000 */
[----:B------:R-:W-:Y:S01]  /*8a50*/  PRMT R46, R18, 0x7610, R46 ;  /* 0x00007610122e7816 */ /* 0x000fe2000000002e */
[----:B------:R-:W0:Y:S01]  /*8a60*/  LDS.128 R24, [0xe0] ;  /* 0x0000e000ff187984 */ /* 0x000e220000000c00 */
[----:B------:R-:W-:Y:S01]  /*8a70*/  F2FP.BF16.PACK_AB R0, RZ, R6 ;  /* 0x00000006ff00723e */ /* 0x000fe200000010ff */
[----:B------:R-:W-:-:S02]  /*8a80*/  FADD.FTZ R28, RZ, R28 ;  /* 0x0000001cff1c7221 */ /* 0x000fc40000010000 */
[----:B------:R-:W5:Y:S01]  /*8a90*/  LDS.128 R4, [0xd0] ;  /* 0x0000d000ff047984 */ /* 0x000f620000000c00 */
[----:B-1----:R-:W-:Y:S02]  /*8aa0*/  FADD.FTZ R20, RZ, R20 ;  /* 0x00000014ff147221 */ /* 0x002fe40000010000 */
[----:B------:R-:W-:Y:S01]  /*8ab0*/  FADD.FTZ R40, RZ, R40 ;  /* 0x00000028ff287221 */ /* 0x000fe20000010000 */
[----:B------:R-:W1:Y:S01]  /*8ac0*/  LDS.128 R16, [0xf0] ;  /* 0x0000f000ff107984 */ /* 0x000e620000000c00 */
[----:B------:R-:W-:Y:S02]  /*8ad0*/  FADD.FTZ R9, R8, R9 ;  /* 0x0000000908097221 */ /* 0x000fe40000010000 */
[----:B------:R-:W-:Y:S01]  /*8ae0*/  FADD.FTZ R21, R20, R21 ;  /* 0x0000001514157221 */ /* 0x000fe20000010000 */
[----:B------:R-:W-:Y:S01]  /*8af0*/  STG.E.U16 [R2.64+0x900], R44 ;  /* 0x0009002c02007986 */ /* 0x000fe2000c101504 */
[----:B------:R-:W-:Y:S02]  /*8b00*/  FADD.FTZ R29, R28, R29 ;  /* 0x0000001d1c1d7221 */ /* 0x000fe40000010000 */
[----:B------:R-:W-:Y:S01]  /*8b10*/  FADD.FTZ R41, R40, R41 ;  /* 0x0000002928297221 */ /* 0x000fe20000010000 */
[----:B------:R-:W-:Y:S01]  /*8b20*/  STG.E.U16 [R2.64+0xc00], R45 ;  /* 0x000c002d02007986 */ /* 0x000fe2000c101504 */
[----:B------:R-:W-:-:S02]  /*8b30*/  FADD.FTZ R10, R9, R10 ;  /* 0x0000000a090a7221 */ /* 0x000fc40000010000 */
[----:B------:R-:W-:Y:S01]  /*8b40*/  FADD.FTZ R22, R21, R22 ;  /* 0x0000001615167221 */ /* 0x000fe20000010000 */
[----:B------:R-:W-:Y:S01]  /*8b50*/  STG.E.U16 [R2.64+0xf00], R46 ;  /* 0x000f002e02007986 */ /* 0x000fe2000c101504 */
[----:B--2---:R-:W-:Y:S02]  /*8b60*/  FADD.FTZ R36, RZ, R36 ;  /* 0x00000024ff247221 */ /* 0x004fe40000010000 */
[----:B------:R-:W-:Y:S01]  /*8b70*/  FADD.FTZ R30, R29, R30 ;  /* 0x0000001e1d1e7221 */ /* 0x000fe20000010000 */
[----:B------:R-:W-:Y:S01]  /*8b80*/  STG.E.U16 [R2.64+0x1200], R0 ;  /* 0x0012000002007986 */ /* 0x000fe2000c101504 */
[----:B---3--:R-:W-:Y:S02]  /*8b90*/  FADD.FTZ R32, RZ, R32 ;  /* 0x00000020ff207221 */ /* 0x008fe40000010000 */
[----:B------:R-:W-:Y:S02]  /*8ba0*/  FADD.FTZ R37, R36, R37 ;  /* 0x0000002524257221 */ /* 0x000fe40000010000 */
[----:B------:R-:W-:-:S02]  /*8bb0*/  FADD.FTZ R33, R32, R33 ;  /* 0x0000002120217221 */ /* 0x000fc40000010000 */
[----:B------:R-:W-:Y:S02]  /*8bc0*/  FADD.FTZ R38, R37, R38 ;  /* 0x0000002625267221 */ /* 0x000fe40000010000 */
[----:B------:R-:W-:Y:S02]  /*8bd0*/  FADD.FTZ R34, R33, R34 ;  /* 0x0000002221227221 */ /* 0x000fe40000010000 */
[----:B------:R-:W-:Y:S02]  /*8be0*/  FADD.FTZ R42, R41, R42 ;  /* 0x0000002a292a7221 */ /* 0x000fe40000010000 */
[----:B----4-:R-:W-:Y:S02]  /*8bf0*/  FADD.FTZ R12, RZ, R12 ;  /* 0x0000000cff0c7221 */ /* 0x010fe40000010000 */
[----:B------:R-:W-:Y:S02]  /*8c00*/  FADD.FTZ R10, R10, R11 ;  /* 0x0000000b0a0a7221 */ /* 0x000fe40000010000 */
[----:B0-----:R-:W-:-:S02]  /*8c10*/  FADD.FTZ R24, RZ, R24 ;  /* 0x00000018ff187221 */ /* 0x001fc40000010000 */
[----:B------:R-:W-:Y:S01]  /*8c20*/  FADD.FTZ R13, R12, R13 ;  /* 0x0000000d0c0d7221 */ /* 0x000fe20000010000 */
[----:B------:R-:W-:Y:S01]  /*8c30*/  F2FP.BF16.PACK_AB R10, RZ, R10 ;  /* 0x0000000aff0a723e */ /* 0x000fe200000010ff */
[----:B-----5:R-:W-:Y:S02]  /*8c40*/  FADD.FTZ R4, RZ, R4 ;  /* 0x00000004ff047221 */ /* 0x020fe40000010000 */
[----:B------:R-:W-:Y:S02]  /*8c50*/  FADD.FTZ R25, R24, R25 ;  /* 0x0000001918197221 */ /* 0x000fe40000010000 */
[----:B-1----:R-:W-:Y:S01]  /*8c60*/  FADD.FTZ R16, RZ, R16 ;  /* 0x00000010ff107221 */ /* 0x002fe20000010000 */
[----:B------:R-:W-:Y:S01]  /*8c70*/  STG.E.U16 [R2.64+0x1500], R10 ;  /* 0x0015000a02007986 */ /* 0x000fe2000c101504 */
[----:B------:R-:W-:Y:S02]  /*8c80*/  FADD.FTZ R5, R4, R5 ;  /* 0x0000000504057221 */ /* 0x000fe40000010000 */
        /* <DEDUP_REMOVED lines=8> */
[----:B------:R-:W-:Y:S01]  /*8d10*/  F2FP.BF16.PACK_AB R22, RZ, R22 ;  /* 0x00000016ff16723e */ /* 0x000fe200000010ff */
        /* <DEDUP_REMOVED lines=12> */
[----:B------:R-:W-:Y:S01]  /*8de0*/  STG.E.U16 [R2.64+0x1800], R22 ;  /* 0x0018001602007986 */ /* 0x000fe2000c101504 */
[----:B------:R-:W-:-:S02]  /*8df0*/  F2FP.BF16.PACK_AB R42, RZ, R42 ;  /* 0x0000002aff2a723e */ /* 0x000fc400000010ff */
[----:B------:R-:W-:Y:S01]  /*8e00*/  F2FP.BF16.PACK_AB R18, RZ, R18 ;  /* 0x00000012ff12723e */ /* 0x000fe200000010ff */
[----:B------:R-:W-:Y:S04]  /*8e10*/  STG.E.U16 [R2.64+0x1b00], R30 ;  /* 0x001b001e02007986 */ /* 0x000fe8000c101504 */
[----:B------:R-:W-:Y:S04]  /*8e20*/  STG.E.U16 [R2.64+0x1e00], R38 ;  /* 0x001e002602007986 */ /* 0x000fe8000c101504 */
[----:B------:R-:W-:Y:S04]  /*8e30*/  STG.E.U16 [R2.64+0x2100], R34 ;  /* 0x0021002202007986 */ /* 0x000fe8000c101504 */
[----:B------:R-:W-:Y:S04]  /*8e40*/  STG.E.U16 [R2.64+0x2400], R14 ;  /* 0x0024000e02007986 */ /* 0x000fe8000c101504 */
[----:B------:R-:W-:Y:S04]  /*8e50*/  STG.E.U16 [R2.64+0x2700], R6 ;  /* 0x0027000602007986 */ /* 0x000fe8000c101504 */
[----:B------:R-:W-:Y:S04]  /*8e60*/  STG.E.U16 [R2.64+0x2a00], R26 ;  /* 0x002a001a02007986 */ /* 0x000fe8000c101504 */
[----:B------:R-:W-:Y:S04]  /*8e70*/  STG.E.U16 [R2.64], R42 ;  /* 0x0000002a02007986 */ /* 0x000fe8000c101504 */
[----:B------:R-:W-:Y:S01]  /*8e80*/  STG.E.U16 [R2.64+0x2d00], R18 ;  /* 0x002d001202007986 */ /* 0x000fe2000c101504 */
[----:B------:R-:W-:Y:S05]  /*8e90*/  EXIT ;  /* 0x000000000000794d */ /* 0x000fea0003800000 */
.L_x_0:
[----:B------:R-:W-:-:S00]  /*8ea0*/  BRA `(.L_x_0) ;  /* 0xfffffff000007947 */ /* 0x000fc0000383ffff */
[----:B------:R-:W-:-:S00]  /*8eb0*/  NOP ;  /* 0x0000000000007918 */ /* 0x000fc00000000000 */
        /* <DEDUP_REMOVED lines=12> */
.L_x_32:


//--------------------- .text._Z30router_gemm_kernel_bf16_outputI13__nv_bfloat16Li128ELi8ELi15ELi384ELi7168EEvPS0_PKT_S4_ --------------------------
	.section	.text._Z30router_gemm_kernel_bf16_outputI13__nv_bfloat16Li128ELi8ELi15ELi384ELi7168EEvPS0_PKT_S4_,"ax",@progbits
	.sectioninfo	@"SHI_REGISTERS=128"
	.align	128
        .global         _Z30router_gemm_kernel_bf16_outputI13__nv_bfloat16Li128ELi8ELi15ELi384ELi7168EEvPS0_PKT_S4_
        .type           _Z30router_gemm_kernel_bf16_outputI13__nv_bfloat16Li128ELi8ELi15ELi384ELi7168EEvPS0_PKT_S4_,@function
        .size           _Z30router_gemm_kernel_bf16_outputI13__nv_bfloat16Li128ELi8ELi15ELi384ELi7168EEvPS0_PKT_S4_,(.L_x_33 - _Z30router_gemm_kernel_bf16_outputI13__nv_bfloat16Li128ELi8ELi15ELi384ELi7168EEvPS0_PKT_S4_)
        .other          _Z30router_gemm_kernel_bf16_outputI13__nv_bfloat16Li128ELi8ELi15ELi384ELi7168EEvPS0_PKT_S4_,@"STO_CUDA_ENTRY STV_DEFAULT"
_Z30router_gemm_kernel_bf16_outputI13__nv_bfloat16Li128ELi8ELi15ELi384ELi7168EEvPS0_PKT_S4_:
.text._Z30router_gemm_kernel_bf16_outputI13__nv_bfloat16Li128ELi8ELi15ELi384ELi7168EEvPS0_PKT_S4_:
        /* <DEDUP_REMOVED lines=12> */
[----:B------:R-:W2:Y:S03]  /*00c0*/  LDG.E.128 R24, [R122.64+0x3800] ;  /* 0x003800047a187981 */ /* 0x000ea6000c1e1d00 */
[----:B------:R-:W-:Y:S01]  /*00d0*/  LEA.HI.X R125, R6, c[0x0][0x174], R5, 0x1, P0 ;  /* 0x00005d00067d7a11 */ /* 0x000fe200000f0c05 */
[----:B------:R-:W3:Y:S04]  /*00e0*/  LDG.E.128 R16, [R122.64+0x7000] ;  /* 0x007000047a107981 */ /* 0x000ee8000c1e1d00 */
[----:B------:R-:W4:Y:S04]  /*00f0*/  LDG.E.128 R4, [R122.64] ;  /* 0x000000047a047981 */ /* 0x000f28000c1e1d00 */
[----:B------:R-:W5:Y:S04]  /*0100*/  LDG.E.128 R72, [R124.64] ;  /* 0x000000047c487981 */ /* 0x000f68000c1e1d00 */
[----:B------:R-:W2:Y:S04]  /*0110*/  LDG.E.128 R56, [R122.64+0xa800] ;  /* 0x00a800047a387981 */ /* 0x000ea8000c1e1d00 */
[----:B------:R-:W2:Y:S04]  /*0120*/  LDG.E.128 R32, [R122.64+0xe000] ;  /* 0x00e000047a207981 */ /* 0x000ea8000c1e1d00 */
[----:B------:R-:W2:Y:S04]  /*0130*/  LDG.E.128 R52, [R122.64+0x11800] ;  /* 0x011800047a347981 */ /* 0x000ea8000c1e1d00 */
[----:B------:R-:W2:Y:S04]  /*0140*/  LDG.E.128 R28, [R122.64+0x15000] ;  /* 0x015000047a1c7981 */ /* 0x000ea8000c1e1d00 */
[----:B------:R-:W2:Y:S04]  /*0150*/  LDG.E.128 R48, [R122.64+0x18800] ;  /* 0x018800047a307981 */ /* 0x000ea8000c1e1d00 */
[----:B------:R-:W2:Y:S04]  /*0160*/  LDG.E.128 R44, [R122.64+0x1c000] ;  /* 0x01c000047a2c7981 */ /* 0x000ea8000c1e1d00 */
[----:B------:R-:W3:Y:S04]  /*0170*/  LDG.E.128 R84, [R122.64+0x1f800] ;  /* 0x01f800047a547981 */ /* 0x000ee8000c1e1d00 */
        /* <DEDUP_REMOVED lines=9> */
[----:B------:R-:W3:Y:S01]  /*0210*/  LDG.E.128 R88, [R124.64+0x1000] ;  /* 0x001000047c587981 */ /* 0x000ee2000c1e1d00 */
[----:B----4-:R-:W-:-:S02]  /*0220*/  PRMT R9, RZ, 0x5410, R4 ;  /* 0x00005410ff097816 */ /* 0x010fc40000000004 */
[--C-:B-----5:R-:W-:Y:S02]  /*0230*/  PRMT R102, RZ, 0x5410, R72.reuse ;  /* 0x00005410ff667816 */ /* 0x120fe40000000048 */
        /* <DEDUP_REMOVED lines=10> */
[----:B------:R-:W4:Y:S02]  /*02e0*/  LDG.E.128 R8, [R122.64+0xb000] ;  /* 0x00b000047a087981 */ /* 0x000f24000c1e1d00 */
[----:B------:R-:W-:Y:S01]  /*02f0*/  FFMA.FTZ R4, R100, R5, R4 ;  /* 0x0000000564047223 */ /* 0x000fe20000010004 */
[----:B------:R-:W-:-:S05]  /*0300*/  PRMT R5, RZ, 0x5410, R6 ;  /* 0x00005410ff057816 */ /* 0x000fca0000000006 */
[----:B------:R-:W-:Y:S01]  /*0310*/  FFMA.FTZ R4, R98, R5, R4 ;  /* 0x0000000562047223 */ /* 0x000fe20000010004 */
[----:B--2---:R-:W-:Y:S02]  /*0320*/  PRMT R5, RZ, 0x5410, R24 ;  /* 0x00005410ff057816 */ /* 0x004fe40000000018 */
[----:B------:R-:W-:-:S03]  /*0330*/  PRMT R96, RZ, 0x7610, R74 ;  /* 0x00007610ff607816 */ /* 0x000fc6000000004a */
[----:B------:R-:W-:Y:S01]  /*0340*/  FFMA.FTZ R72, R102, R5, RZ ;  /* 0x0000000566487223 */ /* 0x000fe200000100ff */
[----:B------:R-:W-:-:S05]  /*0350*/  PRMT R5, RZ, 0x7610, R6 ;  /* 0x00007610ff057816 */ /* 0x000fca0000000006 */
[----:B------:R-:W-:Y:S01]  /*0360*/  FFMA.FTZ R4, R96, R5, R4 ;  /* 0x0000000560047223 */ /* 0x000fe20000010004 */
[----:B------:R-:W-:Y:S02]  /*0370*/  PRMT R5, RZ, 0x7610, R24 ;  /* 0x00007610ff057816 */ /* 0x000fe40000000018 */
[----:B------:R-:W-:-:S03]  /*0380*/  PRMT R94, RZ, 0x5410, R75 ;  /* 0x00005410ff5e7816 */ /* 0x000fc6000000004b */
[----:B------:R-:W-:Y:S01]  /*0390*/  FFMA.FTZ R72, R104, R5, R72 ;  /* 0x0000000568487223 */ /* 0x000fe20000010048 */
[----:B------:R-:W-:Y:S02]  /*03a0*/  PRMT R5, RZ, 0x5410, R7 ;  /* 0x00005410ff057816 */ /* 0x000fe40000000007 */
[----:B------:R-:W-:Y:S02]  /*03b0*/  PRMT R6, RZ, 0x5410, R25 ;  /* 0x00005410ff067816 */ /* 0x000fe40000000019 */
[----:B------:R-:W-:Y:S01]  /*03c0*/  PRMT R92, RZ, 0x7610, R75 ;  /* 0x00007610ff5c7816 */ /* 0x000fe2000000004b */
[----:B------:R-:W-:Y:S01]  /*03d0*/  FFMA.FTZ R4, R94, R5, R4 ;  /* 0x000000055e047223 */ /* 0x000fe20000010004 */
[----:B------:R-:W-:Y:S02]  /*03e0*/  PRMT R101, RZ, 0x7610, R7 ;  /* 0x00007610ff657816 */ /* 0x000fe40000000007 */
[----:B---3--:R-:W-:Y:S01]  /*03f0*/  PRMT R5, RZ, 0x5410, R16 ;  /* 0x00005410ff057816 */ /* 0x008fe20000000010 */
[----:B------:R-:W-:Y:S01]  /*0400*/  FFMA.FTZ R6, R103, R6, R72 ;  /* 0x0000000667067223 */ /* 0x000fe20000010048 */
[----:B------:R-:W-:Y:S01]  /*0410*/  PRMT R25, RZ, 0x7610, R25 ;  /* 0x00007610ff197816 */ /* 0x000fe20000000019 */
[----:B------:R-:W-:Y:S01]  /*0420*/  FFMA.FTZ R101, R92, R101, R4 ;  /* 0x000000655c657223 */ /* 0x000fe20000010004 */
[----:B------:R-:W-:Y:S01]  /*0430*/  PRMT R121, RZ, 0x7610, R27 ;  /* 0x00007610ff797816 */ /* 0x000fe2000000001b */
[----:B------:R-:W-:Y:S01]  /*0440*/  FFMA.FTZ R4, R102, R5, RZ ;  /* 0x0000000566047223 */ /* 0x000fe200000100ff */
[----:B------:R-:W-:Y:S01]  /*0450*/  PRMT R5, RZ, 0x5410, R26 ;  /* 0x00005410ff057816 */ /* 0x000fe2000000001a */
[----:B------:R-:W-:Y:S01]  /*0460*/  FFMA.FTZ R6, R100, R25, R6 ;  /* 0x0000001964067223 */ /* 0x000fe20000010006 */
[----:B------:R-:W-:Y:S01]  /*0470*/  PRMT R95, RZ, 0x7610, R19 ;  /* 0x00007610ff5f7816 */ /* 0x000fe20000000013 */
[----:B------:R-:W2:Y:S02]  /*0480*/  LDG.E.128 R72, [R122.64+0xe800] ;  /* 0x00e800047a487981 */ /* 0x000ea4000c1e1d00 */
[----:B------:R-:W-:Y:S01]  /*0490*/  FFMA.FTZ R6, R98, R5, R6 ;  /* 0x0000000562067223 */ /* 0x000fe20000010006 */
[----:B------:R-:W-:-:S05]  /*04a0*/  PRMT R5, RZ, 0x7610, R16 ;  /* 0x00007610ff057816 */ /* 0x000fca0000000010 */
[----:B------:R-:W-:Y:S01]  /*04b0*/  FFMA.FTZ R7, R104, R5, R4 ;  /* 0x0000000568077223 */ /* 0x000fe20000010004 */
[--C-:B------:R-:W-:Y:S02]  /*04c0*/  PRMT R4, RZ, 0x5410, R17.reuse ;  /* 0x00005410ff047816 */ /* 0x100fe40000000011 */
        /* <DEDUP_REMOVED lines=11> */
[----:B------:R-:W3:Y:S02]  /*0580*/  LDG.E.128 R4, [R122.64+0x12000] ;  /* 0x012000047a047981 */ /* 0x000ee4000c1e1d00 */
[----:B------:R-:W-:Y:S02]  /*0590*/  FFMA.FTZ R121, R92, R121, R16 ;  /* 0x000000795c797223 */ /* 0x000fe40000010010 */
[----:B------:R-:W-:Y:S01]  /*05a0*/  FFMA.FTZ R16, R102, R17, RZ ;  /* 0x0000001166107223 */ /* 0x000fe200000100ff */
        /* <DEDUP_REMOVED lines=14> */
[----:B------:R-:W3:Y:S02]  /*0690*/  LDG.E.128 R24, [R122.64+0x15800] ;  /* 0x015800047a187981 */ /* 0x000ee4000c1e1d00 */
[----:B------:R-:W-:Y:S01]  /*06a0*/  FFMA.FTZ R18, R102, R17, RZ ;  /* 0x0000001166127223 */ /* 0x000fe200000100ff */
[----:B------:R-:W-:-:S05]  /*06b0*/  PRMT R17, RZ, 0x5410, R58 ;  /* 0x00005410ff117816 */ /* 0x000fca000000003a */
        /* <DEDUP_REMOVED lines=32> */
[----:B------:R-:W2:Y:S02]  /*08c0*/  LDG.E.128 R56, [R122.64+0x1c800] ;  /* 0x01c800047a387981 */ /* 0x000ea4000c1e1d00 */
[----:B------:R-:W-:Y:S01]  /*08d0*/  FFMA.FTZ R34, R102, R33, RZ ;  /* 0x0000002166227223 */ /* 0x000fe200000100ff */
[----:B------:R-:W-:-:S05]  /*08e0*/  PRMT R33, RZ, 0x5410, R54 ;  /* 0x00005410ff217816 */ /* 0x000fca0000000036 */
[----:B------:R-:W-:Y:S01]  /*08f0*/  FFMA.FTZ R32, R98, R33, R32 ;  /* 0x0000002162207223 */ /* 0x000fe20000010020 */
[----:B------:R-:W-:Y:S02]  /*0900*/  PRMT R33, RZ, 0x7610, R28 ;  /* 0x00007610ff217816 */ /* 0x000fe4000000001c */
[----:B------:R-:W-:-:S03]  /*0910*/  PRMT R28, RZ, 0x5410, R29 ;  /* 0x00005410ff1c7816 */ /* 0x000fc6000000001d */
        /* <DEDUP_REMOVED lines=24> */
[----:B------:R-:W2:Y:S01]  /*0aa0*/  LDG.E.128 R52, [R122.64+0x23800] ;  /* 0x023800047a347981 */ /* 0x000ea2000c1e1d00 */
[----:B------:R-:W-:Y:S01]  /*0ab0*/  FFMA.FTZ R113, R92, R113, R29 ;  /* 0x000000715c717223 */ /* 0x000fe2000001001d */
[----:B------:R-:W-:Y:S01]  /*0ac0*/  PRMT R29, RZ, 0x5410, R44 ;  /* 0x00005410ff1d7816 */ /* 0x000fe2000000002c */
[----:B------:R-:W-:-:S04]  /*0ad0*/  FFMA.FTZ R28, R100, R49, R28 ;  /* 0x00000031641c7223 */ /* 0x000fc8000001001c */
        /* <DEDUP_REMOVED lines=15> */
[----:B------:R-:W-:Y:S02]  /*0bd0*/  FFMA.FTZ R44, R94, R29, R28 ;  /* 0x0000001d5e2c7223 */ /* 0x000fe4000001001c */
        /* <DEDUP_REMOVED lines=12> */
[----:B------:R-:W3:Y:S01]  /*0ca0*/  LDG.E.128 R48, [R122.64+0x2a800] ;  /* 0x02a800047a307981 */ /* 0x000ee2000c1e1d00 */
[----:B------:R-:W-:Y:S01]  /*0cb0*/  FFMA.FTZ R109, R92, R109, R45 ;  /* 0x0000006d5c6d7223 */ /* 0x000fe2000001002d */
[----:B------:R-:W-:Y:S01]  /*0cc0*/  PRMT R45, RZ, 0x5410, R40 ;  /* 0x00005410ff2d7816 */ /* 0x000fe20000000028 */
[----:B------:R-:W-:-:S04]  /*0cd0*/  FFMA.FTZ R44, R100, R85, R44 ;  /* 0x00000055642c7223 */ /* 0x000fc8000001002c */
        /* <DEDUP_REMOVED lines=16> */
[----:B------:R-:W3:Y:S02]  /*0de0*/  LDG.E.128 R44, [R122.64+0x2e000] ;  /* 0x02e000047a2c7981 */ /* 0x000ee4000c1e1d00 */
[----:B------:R-:W-:Y:S02]  /*0df0*/  FFMA.FTZ R107, R92, R107, R40 ;  /* 0x0000006b5c6b7223 */ /* 0x000fe40000010028 */
[----:B------:R-:W-:Y:S01]  /*0e00*/  FFMA.FTZ R40, R102, R41, RZ ;  /* 0x0000002966287223 */ /* 0x000fe200000100ff */
[----:B------:R-:W-:-:S05]  /*0e10*/  PRMT R41, RZ, 0x7610, R42 ;  /* 0x00007610ff297816 */ /* 0x000fca000000002a */
[----:B------:R-:W-:Y:S01]  /*0e20*/  FFMA.FTZ R84, R96, R41, R84 ;  /* 0x0000002960547223 */ /* 0x000fe20000010054 */
[----:B------:R-:W-:Y:S02]  /*0e30*/  PRMT R41, RZ, 0x7610, R36 ;  /* 0x00007610ff297816 */ /* 0x000fe40000000024 */
[----:B------:R-:W-:-:S03]  /*0e40*/  PRMT R36, RZ, 0x5410, R37 ;  /* 0x00005410ff247816 */ /* 0x000fc60000000025 */
[----:B------:R-:W-:Y:S01]  /*0e50*/  FFMA.FTZ R40, R104, R41, R40 ;  /* 0x0000002968287223 */ /* 0x000fe20000010028 */
[----:B------:R-:W-:-:S03]  /*0e60*/  PRMT R37, RZ, 0x7610, R37 ;  /* 0x00007610ff257816 */ /* 0x000fc60000000025 */
[----:B------:R-:W-:Y:S01]  /*0e70*/  FFMA.FTZ R36, R103, R36, R40 ;  /* 0x0000002467247223 */ /* 0x000fe20000010028 */
[----:B------:R-:W-:-:S03]  /*0e80*/  PRMT R41, RZ, 0x5410, R43 ;  /* 0x00005410ff297816 */ /* 0x000fc6000000002b */
        /* <DEDUP_REMOVED lines=18> */
[----:B------:R-:W-:-:S04]  /*0fb0*/  FFMA.FTZ R80, R98, R37, R38 ;  /* 0x0000002562507223 */ /* 0x000fc80000010026 */
[----:B------:R-:W-:Y:S01]  /*0fc0*/  FFMA.FTZ R80, R96, R81, R80 ;  /* 0x0000005160507223 */ /* 0x000fe20000010050 */
[----:B------:R-:W-:-:S05]  /*0fd0*/  PRMT R81, RZ, 0x5410, R68 ;  /* 0x00005410ff517816 */ /* 0x000fca0000000044 */
        /* <DEDUP_REMOVED lines=11> */
[----:B------:R-:W-:-:S04]  /*1090*/  FFMA.FTZ R81, R102, R81, RZ ;  /* 0x0000005166517223 */ /* 0x000fc800000100ff */
        /* <DEDUP_REMOVED lines=16> */
[----:B------:R-:W-:-:S03]  /*11a0*/  PRMT R96, RZ, 0x5410, R20 ;  /* 0x00005410ff607816 */ /* 0x000fc60000000014 */
[----:B------:R-:W-:Y:S01]  /*11b0*/  FFMA.FTZ R76, R94, R77, R76 ;  /* 0x0000004d5e4c7223 */ /* 0x000fe2000001004c */
[--C-:B------:R-:W-:Y:S02]  /*11c0*/  PRMT R77, RZ, 0x5410, R64.reuse ;  /* 0x00005410ff4d7816 */ /* 0x100fe40000000040 */
[----:B------:R-:W-:Y:S02]  /*11d0*/  PRMT R99, RZ, 0x7610, R43 ;  /* 0x00007610ff637816 */ /* 0x000fe4000000002b */
[----:B------:R-:W-:Y:S02]  /*11e0*/  PRMT R97, RZ, 0x7610, R39 ;  /* 0x00007610ff617816 */ /* 0x000fe40000000027 */
[----:B------:R-:W-:Y:S02]  /*11f0*/  PRMT R105, RZ, 0x7610, R83 ;  /* 0x00007610ff697816 */ /* 0x000fe40000000053 */
[----:B------:R-:W-:Y:S02]  /*1200*/  PRMT R103, RZ, 0x7610, R71 ;  /* 0x00007610ff677816 */ /* 0x000fe40000000047 */
[----:B------:R-:W-:Y:S01]  /*1210*/  PRMT R79, RZ, 0x7610, R79 ;  /* 0x00007610ff4f7816 */ /* 0x000fe2000000004f */
[----:B------:R-:W-:Y:S01]  /*1220*/  FFMA.FTZ R77, R96, R77, R101 ;  /* 0x0000004d604d7223 */ /* 0x000fe20000010065 */
[----:B------:R-:W-:-:S02]  /*1230*/  PRMT R64, RZ, 0x7610, R64 ;  /* 0x00007610ff407816 */ /* 0x000fc40000000040 */
[----:B------:R-:W-:Y:S01]  /*1240*/  PRMT R87, RZ, 0x7610, R20 ;  /* 0x00007610ff577816 */ /* 0x000fe20000000014 */
[C---:B------:R-:W-:Y:S01]  /*1250*/  FFMA.FTZ R99, R92.reuse, R99, R41 ;  /* 0x000000635c637223 */ /* 0x040fe20000010029 */
[--C-:B------:R-:W-:Y:S01]  /*1260*/  PRMT R94, RZ, 0x5410, R21.reuse ;  /* 0x00005410ff5e7816 */ /* 0x100fe20000000015 */
[C---:B------:R-:W-:Y:S02]  /*1270*/  FFMA.FTZ R97, R92.reuse, R97, R36 ;  /* 0x000000615c617223 */ /* 0x040fe40000010024 */
[C---:B------:R-:W-:Y:S02]  /*1280*/  FFMA.FTZ R105, R92.reuse, R105, R80 ;  /* 0x000000695c697223 */ /* 0x040fe40000010050 */
[C---:B------:R-:W-:Y:S02]  /*1290*/  FFMA.FTZ R103, R92.reuse, R103, R68 ;  /* 0x000000675c677223 */ /* 0x040fe40000010044 */
[----:B------:R-:W-:Y:S01]  /*12a0*/  FFMA.FTZ R101, R92, R79, R76 ;  /* 0x0000004f5c657223 */ /* 0x000fe2000001004c */
[----:B------:R-:W-:Y:S01]  /*12b0*/  PRMT R92, RZ, 0x7610, R21 ;  /* 0x00007610ff5c7816 */ /* 0x000fe20000000015 */
[----:B------:R-:W-:Y:S01]  /*12c0*/  FFMA.FTZ R64, R87, R64, R77 ;  /* 0x0000004057407223 */ /* 0x000fe2000001004d */
[--C-:B------:R-:W-:Y:S01]  /*12d0*/  PRMT R21, RZ, 0x5410, R65.reuse ;  /* 0x00005410ff157816 */ /* 0x100fe20000000041 */
[----:B------:R-:W5:Y:S01]  /*12e0*/  LDG.E.128 R40, [R122.64+0x31800] ;  /* 0x031800047a287981 */ /* 0x000f62000c1e1d00 */
[----:B------:R-:W-:-:S03]  /*12f0*/  PRMT R65, RZ, 0x7610, R65 ;  /* 0x00007610ff417816 */ /* 0x000fc60000000041 */
        /* <DEDUP_REMOVED lines=28> */
[----:B------:R-:W5:Y:S02]  /*14c0*/  LDG.E.128 R20, [R122.64+0xb800] ;  /* 0x00b800047a147981 */ /* 0x000f64000c1e1d00 */
[----:B------:R-:W-:Y:S01]  /*14d0*/  FFMA.FTZ R121, R117, R12, R13 ;  /* 0x0000000c75797223 */ /* 0x000fe2000001000d */
[--C-:B------:R-:W-:Y:S02]  /*14e0*/  PRMT R12, RZ, 0x5410, R60.reuse ;  /* 0x00005410ff0c7816 */ /* 0x100fe4000000003c */
[----:B------:R-:W-:Y:S01]  /*14f0*/  PRMT R60, RZ, 0x7610, R60 ;  /* 0x00007610ff3c7816 */ /* 0x000fe2000000003c */
[----:B------:R-:W-:Y:S01]  /*1500*/  FFMA.FTZ R14, R85, R14, R65 ;  /* 0x0000000e550e7223 */ /* 0x000fe20000010041 */
[----:B------:R-:W-:Y:S01]  /*1510*/  PRMT R13, RZ, 0x5410, R15 ;  /* 0x00005410ff0d7816 */ /* 0x000fe2000000000f */
[----:B------:R-:W-:Y:S01]  /*1520*/  FFMA.FTZ R12, R96, R12, R95 ;  /* 0x0000000c600c7223 */ /* 0x000fe2000001005f */
[----:B------:R-:W5:Y:S03]  /*1530*/  LDG.E.128 R64, [R122.64+0x16000] ;  /* 0x016000047a407981 */ /* 0x000f66000c1e1d00 */
[----:B------:R-:W-:Y:S01]  /*1540*/  FFMA.FTZ R60, R87, R60, R12 ;  /* 0x0000003c573c7223 */ /* 0x000fe2000001000c */
[----:B------:R-:W-:Y:S01]  /*1550*/  PRMT R12, RZ, 0x7610, R15 ;  /* 0x00007610ff0c7816 */ /* 0x000fe2000000000f */
[----:B------:R-:W-:-:S04]  /*1560*/  FFMA.FTZ R13, R84, R13, R14 ;  /* 0x0000000d540d7223 */ /* 0x000fc8000001000e */
[----:B------:R-:W-:Y:S01]  /*1570*/  FFMA.FTZ R95, R117, R12, R13 ;  /* 0x0000000c755f7223 */ /* 0x000fe2000001000d */
[--C-:B------:R-:W-:Y:S02]  /*1580*/  PRMT R13, RZ, 0x5410, R61.reuse ;  /* 0x00005410ff0d7816 */ /* 0x100fe4000000003d */
[----:B------:R-:W-:-:S03]  /*1590*/  PRMT R61, RZ, 0x7610, R61 ;  /* 0x00007610ff3d7816 */ /* 0x000fc6000000003d */
[----:B------:R-:W-:Y:S01]  /*15a0*/  FFMA.FTZ R13, R94, R13, R60 ;  /* 0x0000000d5e0d7223 */ /* 0x000fe2000001003c */
[----:B----4-:R-:W-:-:S03]  /*15b0*/  PRMT R12, RZ, 0x5410, R8 ;  /* 0x00005410ff0c7816 */ /* 0x010fc60000000008 */
[----:B------:R-:W-:Y:S01]  /*15c0*/  FFMA.FTZ R60, R92, R61, R13 ;  /* 0x0000003d5c3c7223 */ /* 0x000fe2000001000d */
[----:B------:R-:W-:Y:S01]  /*15d0*/  PRMT R61, RZ, 0x5410, R62 ;  /* 0x00005410ff3d7816 */ /* 0x000fe2000000003e */
[----:B------:R-:W-:Y:S01]  /*15e0*/  FFMA.FTZ R93, R96, R12, R93 ;  /* 0x0000000c605d7223 */ /* 0x000fe2000001005d */
[----:B------:R-:W-:Y:S01]  /*15f0*/  PRMT R8, RZ, 0x7610, R8 ;  /* 0x00007610ff087816 */ /* 0x000fe20000000008 */
[----:B------:R-:W4:Y:S02]  /*1600*/  LDG.E.128 R12, [R122.64+0x12800] ;  /* 0x012800047a0c7981 */ /* 0x000f24000c1e1d00 */
[----:B------:R-:W-:Y:S01]  /*1610*/  FFMA.FTZ R60, R86, R61, R60 ;  /* 0x0000003d563c7223 */ /* 0x000fe2000001003c */
[----:B------:R-:W-:Y:S01]  /*1620*/  PRMT R61, RZ, 0x5410, R9 ;  /* 0x00005410ff3d7816 */ /* 0x000fe20000000009 */
[----:B------:R-:W-:Y:S01]  /*1630*/  FFMA.FTZ R8, R87, R8, R93 ;  /* 0x0000000857087223 */ /* 0x000fe2000001005d */
[----:B------:R-:W-:Y:S02]  /*1640*/  PRMT R9, RZ, 0x7610, R9 ;  /* 0x00007610ff097816 */ /* 0x000fe40000000009 */
[----:B------:R-:W-:Y:S01]  /*1650*/  PRMT R62, RZ, 0x7610, R62 ;  /* 0x00007610ff3e7816 */ /* 0x000fe2000000003e */
[----:B------:R-:W-:Y:S01]  /*1660*/  FFMA.FTZ R8, R94, R61, R8 ;  /* 0x0000003d5e087223 */ /* 0x000fe20000010008 */
[----:B------:R-:W-:-:S03]  /*1670*/  PRMT R61, RZ, 0x5410, R10 ;  /* 0x00005410ff3d7816 */ /* 0x000fc6000000000a */
[----:B------:R-:W-:Y:S01]  /*1680*/  FFMA.FTZ R8, R92, R9, R8 ;  /* 0x000000095c087223 */ /* 0x000fe20000010008 */
[--C-:B------:R-:W-:Y:S01]  /*1690*/  PRMT R9, RZ, 0x5410, R63.reuse ;  /* 0x00005410ff097816 */ /* 0x100fe2000000003f */
[----:B------:R-:W-:Y:S02]  /*16a0*/  FFMA.FTZ R60, R85, R62, R60 ;  /* 0x0000003e553c7223 */ /* 0x000fe4000001003c */
[----:B------:R-:W-:Y:S01]  /*16b0*/  FFMA.FTZ R61, R86, R61, R8 ;  /* 0x0000003d563d7223 */ /* 0x000fe20000010008 */
[----:B------:R-:W-:Y:S01]  /*16c0*/  PRMT R8, RZ, 0x7610, R63 ;  /* 0x00007610ff087816 */ /* 0x000fe2000000003f */
[----:B------:R-:W-:Y:S01]  /*16d0*/  FFMA.FTZ R9, R84, R9, R60 ;  /* 0x0000000954097223 */ /* 0x000fe2000001003c */
[----:B------:R-:W-:-:S03]  /*16e0*/  PRMT R10, RZ, 0x7610, R10 ;  /* 0x00007610ff0a7816 */ /* 0x000fc6000000000a */
[----:B------:R-:W-:Y:S01]  /*16f0*/  FFMA.FTZ R93, R117, R8, R9 ;  /* 0x00000008755d7223 */ /* 0x000fe20000010009 */
[--C-:B--2---:R-:W-:Y:S02]  /*1700*/  PRMT R8, RZ, 0x5410, R72.reuse ;  /* 0x00005410ff087816 */ /* 0x104fe40000000048 */
[----:B------:R-:W-:Y:S01]  /*1710*/  PRMT R72, RZ, 0x7610, R72 ;  /* 0x00007610ff487816 */ /* 0x000fe20000000048 */
[----:B------:R-:W-:Y:S01]  /*1720*/  FFMA.FTZ R10, R85, R10, R61 ;  /* 0x0000000a550a7223 */ /* 0x000fe2000001003d */
[----:B------:R-:W-:Y:S01]  /*1730*/  PRMT R9, RZ, 0x5410, R11 ;  /* 0x00005410ff097816 */ /* 0x000fe2000000000b */
[----:B------:R-:W-:Y:S01]  /*1740*/  FFMA.FTZ R8, R96, R8, R119 ;  /* 0x0000000860087223 */ /* 0x000fe20000010077 */
[----:B------:R-:W2:Y:S03]  /*1750*/  LDG.E.128 R60, [R122.64+0x19800] ;  /* 0x019800047a3c7981 */ /* 0x000ea6000c1e1d00 */
[----:B------:R-:W-:Y:S01]  /*1760*/  FFMA.FTZ R72, R87, R72, R8 ;  /* 0x0000004857487223 */ /* 0x000fe20000010008 */
[----:B------:R-:W-:Y:S01]  /*1770*/  PRMT R8, RZ, 0x7610, R11 ;  /* 0x00007610ff087816 */ /* 0x000fe2000000000b */
[----:B------:R-:W-:-:S04]  /*1780*/  FFMA.FTZ R9, R84, R9, R10 ;  /* 0x0000000954097223 */ /* 0x000fc8000001000a */
[----:B------:R-:W-:Y:S01]  /*1790*/  FFMA.FTZ R119, R117, R8, R9 ;  /* 0x0000000875777223 */ /* 0x000fe20000010009 */
[--C-:B------:R-:W-:Y:S02]  /*17a0*/  PRMT R9, RZ, 0x5410, R73.reuse ;  /* 0x00005410ff097816 */ /* 0x100fe40000000049 */
        /* <DEDUP_REMOVED lines=55> */
[----:B------:R-:W2:Y:S02]  /*1b20*/  LDG.E.128 R4, [R122.64+0x24000] ;  /* 0x024000047a047981 */ /* 0x000ea4000c1e1d00 */
[----:B------:R-:W-:Y:S01]  /*1b30*/  FFMA.FTZ R111, R117, R16, R17 ;  /* 0x00000010756f7223 */ /* 0x000fe20000010011 */
[----:B------:R-:W-:-:S02]  /*1b40*/  PRMT R16, RZ, 0x5410, R56 ;  /* 0x00005410ff107816 */ /* 0x000fc40000000038 */
[----:B------:R-:W-:Y:S01]  /*1b50*/  PRMT R56, RZ, 0x7610, R56 ;  /* 0x00007610ff387816 */ /* 0x000fe20000000038 */
        /* <DEDUP_REMOVED lines=73> */
[----:B------:R-:W-:Y:S01]  /*1ff0*/  PRMT R88, RZ, 0x5410, R90 ;  /* 0x00005410ff587816 */ /* 0x000fe2000000005a */
[----:B------:R-:W3:Y:S02]  /*2000*/  LDG.E.128 R52, [R124.64+0x1800] ;  /* 0x001800047c347981 */ /* 0x000ee4000c1e1d00 */
        /* <DEDUP_REMOVED lines=15> */
[----:B------:R-:W-:Y:S01]  /*2100*/  PRMT R45, RZ, 0x7610, R45 ;  /* 0x00007610ff2d7816 */ /* 0x000fe2000000002d */
[----:B------:R-:W3:Y:S01]  /*2110*/  LDG.E.128 R28, [R122.64+0x1800] ;  /* 0x001800047a1c7981 */ /* 0x000ee2000c1e1d00 */
        /* <DEDUP_REMOVED lines=11> */
[--C-:B-----5:R-:W-:Y:S02]  /*21d0*/  PRMT R44, RZ, 0x5410, R40.reuse ;  /* 0x00005410ff2c7816 */ /* 0x120fe40000000028 */
        /* <DEDUP_REMOVED lines=16> */
[----:B------:R-:W5:Y:S01]  /*22e0*/  LDG.E.128 R44, [R122.64+0x8800] ;  /* 0x008800047a2c7981 */ /* 0x000f62000c1e1d00 */
[----:B------:R-:W-:Y:S02]  /*22f0*/  PRMT R43, RZ, 0x5410, R36 ;  /* 0x00005410ff2b7816 */ /* 0x000fe40000000024 */
[----:B------:R-:W-:Y:S01]  /*2300*/  PRMT R42, RZ, 0x7610, R42 ;  /* 0x00007610ff2a7816 */ /* 0x000fe2000000002a */
[----:B------:R-:W-:-:S02]  /*2310*/  FFMA.FTZ R41, R86, R101, R41 ;  /* 0x0000006556297223 */ /* 0x000fc40000010029 */
        /* <DEDUP_REMOVED lines=8> */
[----:B------:R-:W-:-:S04]  /*23a0*/  FFMA.FTZ R36, R85, R36, R43 ;  /* 0x0000002455247223 */ /* 0x000fc8000001002b */
[----:B------:R-:W-:Y:S01]  /*23b0*/  FFMA.FTZ R36, R96, R37, R36 ;  /* 0x0000002560247223 */ /* 0x000fe20000010024 */
[----:B------:R-:W-:Y:S02]  /*23c0*/  PRMT R37, RZ, 0x5410, R38 ;  /* 0x00005410ff257816 */ /* 0x000fe40000000026 */
[----:B------:R-:W-:-:S03]  /*23d0*/  PRMT R86, RZ, 0x7610, R90 ;  /* 0x00007610ff567816 */ /* 0x000fc6000000005a */
[----:B------:R-:W-:Y:S01]  /*23e0*/  FFMA.FTZ R36, R88, R37, R36 ;  /* 0x0000002558247223 */ /* 0x000fe20000010024 */
[----:B------:R-:W-:-:S05]  /*23f0*/  PRMT R37, RZ, 0x7610, R38 ;  /* 0x00007610ff257816 */ /* 0x000fca0000000026 */
        /* <DEDUP_REMOVED lines=8> */
[----:B------:R-:W-:Y:S02]  /*2480*/  PRMT R36, RZ, 0x7610, R39 ;  /* 0x00007610ff247816 */ /* 0x000fe40000000027 */
[----:B------:R-:W-:-:S03]  /*2490*/  PRMT R89, RZ, 0x7610, R80 ;  /* 0x00007610ff597816 */ /* 0x000fc60000000050 */
[----:B------:R-:W-:Y:S01]  /*24a0*/  FFMA.FTZ R101, R121, R36, R37 ;  /* 0x0000002479657223 */ /* 0x000fe20000010025 */
[----:B------:R-:W-:Y:S01]  /*24b0*/  PRMT R36, RZ, 0x5410, R81 ;  /* 0x00005410ff247816 */ /* 0x000fe20000000051 */
[----:B------:R-:W-:Y:S01]  /*24c0*/  FFMA.FTZ R89, R100, R89, R95 ;  /* 0x0000005964597223 */ /* 0x000fe2000001005f */
[----:B------:R-:W-:Y:S02]  /*24d0*/  PRMT R81, RZ, 0x7610, R81 ;  /* 0x00007610ff517816 */ /* 0x000fe40000000051 */
[--C-:B------:R-:W-:Y:S01]  /*24e0*/  PRMT R80, RZ, 0x5410, R68.reuse ;  /* 0x00005410ff507816 */ /* 0x100fe20000000044 */
[----:B------:R-:W-:Y:S02]  /*24f0*/  FFMA.FTZ R89, R85, R36, R89 ;  /* 0x0000002455597223 */ /* 0x000fe40000010059 */
[----:B------:R-:W-:Y:S01]  /*2500*/  FFMA.FTZ R117, R117, R40, R41 ;  /* 0x0000002875757223 */ /* 0x000fe20000010029 */
[----:B------:R-:W5:Y:S01]  /*2510*/  LDG.E.128 R36, [R122.64+0xf800] ;  /* 0x00f800047a247981 */ /* 0x000f62000c1e1d00 */
[----:B------:R-:W-:Y:S01]  /*2520*/  FFMA.FTZ R89, R96, R81, R89 ;  /* 0x0000005160597223 */ /* 0x000fe20000010059 */
[----:B------:R-:W-:Y:S01]  /*2530*/  PRMT R81, RZ, 0x7610, R68 ;  /* 0x00007610ff517816 */ /* 0x000fe20000000044 */
[----:B------:R-:W-:Y:S01]  /*2540*/  FFMA.FTZ R80, R98, R80, R93 ;  /* 0x0000005062507223 */ /* 0x000fe2000001005d */
[--C-:B------:R-:W-:Y:S01]  /*2550*/  PRMT R68, RZ, 0x5410, R69.reuse ;  /* 0x00005410ff447816 */ /* 0x100fe20000000045 */
[----:B------:R-:W5:Y:S02]  /*2560*/  LDG.E.128 R40, [R122.64+0xc000] ;  /* 0x00c000047a287981 */ /* 0x000f64000c1e1d00 */
[----:B------:R-:W-:Y:S01]  /*2570*/  FFMA.FTZ R80, R100, R81, R80 ;  /* 0x0000005164507223 */ /* 0x000fe20000010050 */
[----:B------:R-:W-:Y:S01]  /*2580*/  PRMT R81, RZ, 0x5410, R82 ;  /* 0x00005410ff517816 */ /* 0x000fe20000000052 */
[----:B------:R-:W5:Y:S01]  /*2590*/  LDG.E.128 R92, [R122.64+0x13000] ;  /* 0x013000047a5c7981 */ /* 0x000f62000c1e1d00 */
[----:B------:R-:W-:Y:S01]  /*25a0*/  PRMT R69, RZ, 0x7610, R69 ;  /* 0x00007610ff457816 */ /* 0x000fe20000000045 */
[----:B------:R-:W-:-:S02]  /*25b0*/  FFMA.FTZ R68, R85, R68, R80 ;  /* 0x0000004455447223 */ /* 0x000fc40000010050 */
[----:B------:R-:W-:Y:S01]  /*25c0*/  FFMA.FTZ R89, R88, R81, R89 ;  /* 0x0000005158597223 */ /* 0x000fe20000010059 */
[----:B------:R-:W-:Y:S01]  /*25d0*/  PRMT R81, RZ, 0x7610, R82 ;  /* 0x00007610ff517816 */ /* 0x000fe20000000052 */
[----:B------:R-:W-:Y:S01]  /*25e0*/  FFMA.FTZ R80, R96, R69, R68 ;  /* 0x0000004560507223 */ /* 0x000fe20000010044 */
[----:B------:R-:W-:-:S03]  /*25f0*/  PRMT R69, RZ, 0x5410, R83 ;  /* 0x00005410ff457816 */ /* 0x000fc60000000053 */
        /* <DEDUP_REMOVED lines=9> */
[--C-:B------:R-:W-:Y:S02]  /*2690*/  PRMT R69, RZ, 0x5410, R71.reuse ;  /* 0x00005410ff457816 */ /* 0x100fe40000000047 */
[----:B------:R-:W-:Y:S02]  /*26a0*/  PRMT R81, RZ, 0x7610, R20 ;  /* 0x00007610ff517816 */ /* 0x000fe40000000014 */
[----:B------:R-:W-:Y:S01]  /*26b0*/  PRMT R20, RZ, 0x7610, R71 ;  /* 0x00007610ff147816 */ /* 0x000fe20000000047 */
[----:B------:R-:W-:Y:S02]  /*26c0*/  FFMA.FTZ R69, R84, R69, R80 ;  /* 0x0000004554457223 */ /* 0x000fe40000010050 */
[----:B------:R-:W-:Y:S02]  /*26d0*/  FFMA.FTZ R68, R98, R68, R119 ;  /* 0x0000004462447223 */ /* 0x000fe40000010077 */
[----:B------:R-:W-:Y:S01]  /*26e0*/  FFMA.FTZ R89, R121, R20, R69 ;  /* 0x0000001479597223 */ /* 0x000fe20000010045 */
[--C-:B------:R-:W-:Y:S01]  /*26f0*/  PRMT R20, RZ, 0x5410, R21.reuse ;  /* 0x00005410ff147816 */ /* 0x100fe20000000015 */
[----:B------:R-:W-:Y:S01]  /*2700*/  FFMA.FTZ R68, R100, R81, R68 ;  /* 0x0000005164447223 */ /* 0x000fe20000010044 */
[----:B------:R-:W-:-:S02]  /*2710*/  PRMT R21, RZ, 0x7610, R21 ;  /* 0x00007610ff157816 */ /* 0x000fc40000000015 */
[----:B------:R-:W-:Y:S01]  /*2720*/  PRMT R80, RZ, 0x5410, R76 ;  /* 0x00005410ff507816 */ /* 0x000fe2000000004c */
[----:B------:R-:W-:Y:S01]  /*2730*/  FFMA.FTZ R20, R85, R20, R68 ;  /* 0x0000001455147223 */ /* 0x000fe20000010044 */
[----:B----4-:R-:W-:Y:S01]  /*2740*/  PRMT R81, RZ, 0x7610, R12 ;  /* 0x00007610ff517816 */ /* 0x010fe2000000000c */
[----:B------:R-:W4:Y:S02]  /*2750*/  LDG.E.128 R68, [R122.64+0x16800] ;  /* 0x016800047a447981 */ /* 0x000f24000c1e1d00 */
        /* <DEDUP_REMOVED lines=22> */
[--C-:B------:R-:W-:Y:S02]  /*28c0*/  PRMT R77, RZ, 0x5410, R79.reuse ;  /* 0x00005410ff4d7816 */ /* 0x100fe4000000004f */
[----:B------:R-:W-:Y:S01]  /*28d0*/  PRMT R12, RZ, 0x7610, R79 ;  /* 0x00007610ff0c7816 */ /* 0x000fe2000000004f */
[----:B------:R-:W-:-:S02]  /*28e0*/  FFMA.FTZ R76, R98, R76, R113 ;  /* 0x0000004c624c7223 */ /* 0x000fc40000010071 */
[----:B------:R-:W-:Y:S02]  /*28f0*/  FFMA.FTZ R77, R84, R77, R80 ;  /* 0x0000004d544d7223 */ /* 0x000fe40000010050 */
[----:B------:R-:W-:Y:S02]  /*2900*/  FFMA.FTZ R76, R100, R81, R76 ;  /* 0x00000051644c7223 */ /* 0x000fe4000001004c */
[----:B------:R-:W-:Y:S01]  /*2910*/  FFMA.FTZ R113, R121, R12, R77 ;  /* 0x0000000c79717223 */ /* 0x000fe2000001004d */
[--C-:B------:R-:W-:Y:S01]  /*2920*/  PRMT R12, RZ, 0x5410, R13.reuse ;  /* 0x00005410ff0c7816 */ /* 0x100fe2000000000d */
[----:B------:R-:W4:Y:S01]  /*2930*/  LDG.E.128 R80, [R122.64+0x1d800] ;  /* 0x01d800047a507981 */ /* 0x000f22000c1e1d00 */
        /* <DEDUP_REMOVED lines=22> */
[----:B--2---:R-:W-:Y:S01]  /*2aa0*/  PRMT R64, RZ, 0x5410, R60 ;  /* 0x00005410ff407816 */ /* 0x004fe2000000003c */
[----:B------:R-:W2:Y:S02]  /*2ab0*/  LDG.E.128 R12, [R122.64+0x21000] ;  /* 0x021000047a0c7981 */ /* 0x000ea4000c1e1d00 */
[----:B------:R-:W-:Y:S01]  /*2ac0*/  FFMA.FTZ R76, R86, R65, R76 ;  /* 0x00000041564c7223 */ /* 0x000fe2000001004c */
[--C-:B------:R-:W-:Y:S02]  /*2ad0*/  PRMT R65, RZ, 0x5410, R67.reuse ;  /* 0x00005410ff417816 */ /* 0x100fe40000000043 */
[----:B------:R-:W-:Y:S02]  /*2ae0*/  PRMT R77, RZ, 0x7610, R60 ;  /* 0x00007610ff4d7816 */ /* 0x000fe4000000003c */
[----:B------:R-:W-:Y:S01]  /*2af0*/  PRMT R60, RZ, 0x7610, R67 ;  /* 0x00007610ff3c7816 */ /* 0x000fe20000000043 */
[----:B------:R-:W-:-:S02]  /*2b00*/  FFMA.FTZ R65, R84, R65, R76 ;  /* 0x0000004154417223 */ /* 0x000fc4000001004c */
[----:B------:R-:W-:Y:S02]  /*2b10*/  FFMA.FTZ R64, R98, R64, R109 ;  /* 0x0000004062407223 */ /* 0x000fe4000001006d */
[----:B------:R-:W-:Y:S01]  /*2b20*/  FFMA.FTZ R109, R121, R60, R65 ;  /* 0x0000003c796d7223 */ /* 0x000fe20000010041 */
[--C-:B------:R-:W-:Y:S01]  /*2b30*/  PRMT R60, RZ, 0x5410, R61.reuse ;  /* 0x00005410ff3c7816 */ /* 0x100fe2000000003d */
[----:B------:R-:W-:Y:S01]  /*2b40*/  FFMA.FTZ R64, R100, R77, R64 ;  /* 0x0000004d64407223 */ /* 0x000fe20000010040 */
[----:B------:R-:W-:Y:S02]  /*2b50*/  PRMT R61, RZ, 0x7610, R61 ;  /* 0x00007610ff3d7816 */ /* 0x000fe4000000003d */
[----:B---3--:R-:W-:Y:S01]  /*2b60*/  PRMT R76, RZ, 0x5410, R8 ;  /* 0x00005410ff4c7816 */ /* 0x008fe20000000008 */
[----:B------:R-:W-:Y:S01]  /*2b70*/  FFMA.FTZ R60, R85, R60, R64 ;  /* 0x0000003c553c7223 */ /* 0x000fe20000010040 */
[----:B------:R-:W-:Y:S01]  /*2b80*/  PRMT R77, RZ, 0x7610, R72 ;  /* 0x00007610ff4d7816 */ /* 0x000fe20000000048 */
[----:B------:R-:W3:Y:S02]  /*2b90*/  LDG.E.128 R64, [R122.64+0x24800] ;  /* 0x024800047a407981 */ /* 0x000ee4000c1e1d00 */
[----:B------:R-:W-:Y:S01]  /*2ba0*/  FFMA.FTZ R60, R96, R61, R60 ;  /* 0x0000003d603c7223 */ /* 0x000fe2000001003c */
[----:B------:R-:W-:Y:S01]  /*2bb0*/  PRMT R61, RZ, 0x7610, R8 ;  /* 0x00007610ff3d7816 */ /* 0x000fe20000000008 */
        /* <DEDUP_REMOVED lines=51> */
[----:B------:R-:W-:Y:S02]  /*2ef0*/  PRMT R5, RZ, 0x7610, R6 ;  /* 0x00007610ff057816 */ /* 0x000fe40000000006 */
[----:B------:R-:W-:-:S03]  /*2f00*/  PRMT R4, RZ, 0x5410, R24 ;  /* 0x00005410ff047816 */ /* 0x000fc60000000018 */
        /* <DEDUP_REMOVED lines=35> */
[--C-:B------:R-:W-:Y:S01]  /*3140*/  PRMT R17, RZ, 0x5410, R56.reuse ;  /* 0x00005410ff117816 */ /* 0x100fe20000000038 */
[----:B------:R-:W2:Y:S04]  /*3150*/  LDG.E.128 R24, [R122.64+0x2000] ;  /* 0x002000047a187981 */ /* 0x000ea8000c1e1d00 */
        /* <DEDUP_REMOVED lines=18> */
[----:B------:R-:W-:Y:S01]  /*3280*/  FFMA.FTZ R100, R100, R17, R16 ;  /* 0x0000001164647223 */ /* 0x000fe20000010010 */
[----:B------:R-:W-:Y:S01]  /*3290*/  PRMT R33, RZ, 0x7610, R33 ;  /* 0x00007610ff217816 */ /* 0x000fe20000000021 */
[----:B------:R-:W-:Y:S01]  /*32a0*/  FFMA.FTZ R56, R86, R57, R56 ;  /* 0x0000003956387223 */ /* 0x000fe20000010038 */
[--C-:B------:R-:W-:Y:S01]  /*32b0*/  PRMT R57, RZ, 0x5410, R59.reuse ;  /* 0x00005410ff397816 */ /* 0x100fe2000000003b */
        /* <DEDUP_REMOVED lines=12> */
[----:B------:R-:W-:Y:S02]  /*3380*/  PRMT R101, RZ, 0x5410, R53 ;  /* 0x00005410ff657816 */ /* 0x000fe40000000035 */
[----:B------:R-:W-:Y:S02]  /*3390*/  PRMT R29, RZ, 0x7610, R29 ;  /* 0x00007610ff1d7816 */ /* 0x000fe4000000001d */
[----:B------:R-:W-:Y:S01]  /*33a0*/  PRMT R100, RZ, 0x7610, R53 ;  /* 0x00007610ff647816 */ /* 0x000fe20000000035 */
[----:B------:R-:W-:-:S04]  /*33b0*/  FFMA.FTZ R28, R101, R28, R59 ;  /* 0x0000001c651c7223 */ /* 0x000fc8000001003b */
[----:B------:R-:W-:Y:S01]  /*33c0*/  FFMA.FTZ R28, R100, R29, R28 ;  /* 0x0000001d641c7223 */ /* 0x000fe2000001001c */
[----:B------:R-:W-:Y:S02]  /*33d0*/  PRMT R29, RZ, 0x5410, R30 ;  /* 0x00005410ff1d7816 */ /* 0x000fe4000000001e */
[----:B------:R-:W-:-:S03]  /*33e0*/  PRMT R33, RZ, 0x5410, R34 ;  /* 0x00005410ff217816 */ /* 0x000fc60000000022 */
[----:B------:R-:W-:Y:S01]  /*33f0*/  FFMA.FTZ R28, R90, R29, R28 ;  /* 0x0000001d5a1c7223 */ /* 0x000fe2000001001c */
[----:B-----5:R-:W-:Y:S01]  /*3400*/  PRMT R29, RZ, 0x5410, R48 ;  /* 0x00005410ff1d7816 */ /* 0x020fe20000000030 */
[----:B------:R-:W-:Y:S01]  /*3410*/  FFMA.FTZ R96, R88, R33, R96 ;  /* 0x0000002158607223 */ /* 0x000fe20000010060 */
[----:B------:R-:W-:-:S03]  /*3420*/  PRMT R88, RZ, 0x7610, R54 ;  /* 0x00007610ff587816 */ /* 0x000fc60000000036 */
[----:B------:R-:W-:Y:S01]  /*3430*/  FFMA.FTZ R91, R102, R29, R91 ;  /* 0x0000001d665b7223 */ /* 0x000fe2000001005b */
[----:B------:R-:W-:-:S05]  /*3440*/  PRMT R29, RZ, 0x7610, R30 ;  /* 0x00007610ff1d7816 */ /* 0x000fca000000001e */
[----:B------:R-:W-:Y:S01]  /*3450*/  FFMA.FTZ R28, R88, R29, R28 ;  /* 0x0000001d581c7223 */ /* 0x000fe2000001001c */
[----:B------:R-:W-:Y:S02]  /*3460*/  PRMT R29, RZ, 0x7610, R48 ;  /* 0x00007610ff1d7816 */ /* 0x000fe40000000030 */
[----:B------:R-:W-:-:S03]  /*3470*/  PRMT R30, RZ, 0x5410, R49 ;  /* 0x00005410ff1e7816 */ /* 0x000fc60000000031 */
[----:B------:R-:W-:Y:S01]  /*3480*/  FFMA.FTZ R91, R104, R29, R91 ;  /* 0x0000001d685b7223 */ /* 0x000fe2000001005b */
[----:B------:R-:W-:-:S03]  /*3490*/  PRMT R49, RZ, 0x7610, R49 ;  /* 0x00007610ff317816 */ /* 0x000fc60000000031 */
[----:B------:R-:W-:-:S04]  /*34a0*/  FFMA.FTZ R30, R101, R30, R91 ;  /* 0x0000001e651e7223 */ /* 0x000fc8000001005b */
        /* <DEDUP_REMOVED lines=58> */
[----:B----4-:R-:W-:Y:S01]  /*3850*/  PRMT R40, RZ, 0x5410, R68 ;  /* 0x00005410ff287816 */ /* 0x010fe20000000044 */
[----:B------:R-:W-:-:S04]  /*3860*/  FFMA.FTZ R93, R100, R93, R38 ;  /* 0x0000005d645d7223 */ /* 0x000fc80000010026 */
[----:B------:R-:W-:Y:S01]  /*3870*/  FFMA.FTZ R93, R90, R41, R93 ;  /* 0x000000295a5d7223 */ /* 0x000fe2000001005d */
[----:B------:R-:W-:Y:S01]  /*3880*/  PRMT R41, RZ, 0x7610, R68 ;  /* 0x00007610ff297816 */ /* 0x000fe20000000044 */
[----:B------:R-:W-:Y:S01]  /*3890*/  FFMA.FTZ R40, R102, R40, R109 ;  /* 0x0000002866287223 */ /* 0x000fe2000001006d */
[----:B------:R-:W-:Y:S02]  /*38a0*/  PRMT R56, RZ, 0x7610, R35 ;  /* 0x00007610ff387816 */ /* 0x000fe40000000023 */
[----:B------:R-:W4:Y:S01]  /*38b0*/  LDG.E.128 R32, [R122.64+0x9000] ;  /* 0x009000047a207981 */ /* 0x000f22000c1e1d00 */
[----:B------:R-:W-:Y:S01]  /*38c0*/  FFMA.FTZ R42, R104, R41, R40 ;  /* 0x00000029682a7223 */ /* 0x000fe20000010028 */
[--C-:B------:R-:W-:Y:S02]  /*38d0*/  PRMT R40, RZ, 0x5410, R69.reuse ;  /* 0x00005410ff287816 */ /* 0x100fe40000000045 */
[----:B------:R-:W-:-:S03]  /*38e0*/  PRMT R69, RZ, 0x7610, R69 ;  /* 0x00007610ff457816 */ /* 0x000fc60000000045 */
[----:B------:R-:W-:-:S04]  /*38f0*/  FFMA.FTZ R40, R101, R40, R42 ;  /* 0x0000002865287223 */ /* 0x000fc8000001002a */
[----:B------:R-:W-:Y:S01]  /*3900*/  FFMA.FTZ R68, R100, R69, R40 ;  /* 0x0000004564447223 */ /* 0x000fe20000010028 */
[----:B------:R-:W-:-:S05]  /*3910*/  PRMT R69, RZ, 0x5410, R70 ;  /* 0x00005410ff457816 */ /* 0x000fca0000000046 */
[----:B------:R-:W-:Y:S01]  /*3920*/  FFMA.FTZ R68, R90, R69, R68 ;  /* 0x000000455a447223 */ /* 0x000fe20000010044 */
[----:B------:R-:W-:-:S05]  /*3930*/  PRMT R69, RZ, 0x5410, R20 ;  /* 0x00005410ff457816 */ /* 0x000fca0000000014 */
[----:B------:R-:W-:Y:S01]  /*3940*/  FFMA.FTZ R107, R102, R69, R107 ;  /* 0x00000045666b7223 */ /* 0x000fe2000001006b */
[----:B------:R-:W-:Y:S01]  /*3950*/  PRMT R69, RZ, 0x7610, R70 ;  /* 0x00007610ff457816 */ /* 0x000fe20000000046 */
[----:B------:R-:W-:Y:S02]  /*3960*/  FFMA.FTZ R121, R121, R56, R57 ;  /* 0x0000003879797223 */ /* 0x000fe40000010039 */
[----:B------:R-:W5:Y:S02]  /*3970*/  LDG.E.128 R56, [R122.64+0xc800] ;  /* 0x00c800047a387981 */ /* 0x000f64000c1e1d00 */
[----:B------:R-:W-:Y:S01]  /*3980*/  FFMA.FTZ R68, R88, R69, R68 ;  /* 0x0000004558447223 */ /* 0x000fe20000010044 */
[----:B------:R-:W-:Y:S02]  /*3990*/  PRMT R69, RZ, 0x7610, R20 ;  /* 0x00007610ff457816 */ /* 0x000fe40000000014 */
[----:B------:R-:W-:-:S03]  /*39a0*/  PRMT R20, RZ, 0x5410, R21 ;  /* 0x00005410ff147816 */ /* 0x000fc60000000015 */
[----:B------:R-:W-:Y:S01]  /*39b0*/  FFMA.FTZ R107, R104, R69, R107 ;  /* 0x00000045686b7223 */ /* 0x000fe2000001006b */
[----:B------:R-:W-:Y:S02]  /*39c0*/  PRMT R21, RZ, 0x7610, R21 ;  /* 0x00007610ff157816 */ /* 0x000fe40000000015 */
[----:B------:R-:W-:Y:S01]  /*39d0*/  PRMT R29, RZ, 0x5410, R31 ;  /* 0x00005410ff1d7816 */ /* 0x000fe2000000001f */
[----:B------:R-:W-:Y:S01]  /*39e0*/  FFMA.FTZ R20, R101, R20, R107 ;  /* 0x0000001465147223 */ /* 0x000fe2000001006b */
[----:B------:R-:W-:-:S03]  /*39f0*/  PRMT R91, RZ, 0x7610, R31 ;  /* 0x00007610ff5b7816 */ /* 0x000fc6000000001f */
[----:B------:R-:W-:Y:S01]  /*3a00*/  FFMA.FTZ R20, R100, R21, R20 ;  /* 0x0000001564147223 */ /* 0x000fe20000010014 */
[----:B------:R-:W-:Y:S01]  /*3a10*/  PRMT R21, RZ, 0x5410, R80 ;  /* 0x00005410ff157816 */ /* 0x000fe20000000050 */
[----:B------:R-:W-:-:S04]  /*3a20*/  FFMA.FTZ R28, R86, R29, R28 ;  /* 0x0000001d561c7223 */ /* 0x000fc8000001001c */
[----:B------:R-:W-:Y:S01]  /*3a30*/  FFMA.FTZ R99, R102, R21, R99 ;  /* 0x0000001566637223 */ /* 0x000fe20000010063 */
[----:B------:R-:W-:Y:S01]  /*3a40*/  PRMT R21, RZ, 0x5410, R22 ;  /* 0x00005410ff157816 */ /* 0x000fe20000000016 */
[----:B------:R-:W-:Y:S02]  /*3a50*/  FFMA.FTZ R91, R84, R91, R28 ;  /* 0x0000005b545b7223 */ /* 0x000fe4000001001c */
[----:B------:R-:W5:Y:S02]  /*3a60*/  LDG.E.128 R28, [R122.64+0x10000] ;  /* 0x010000047a1c7981 */ /* 0x000f64000c1e1d00 */
[----:B------:R-:W-:Y:S01]  /*3a70*/  FFMA.FTZ R20, R90, R21, R20 ;  /* 0x000000155a147223 */ /* 0x000fe20000010014 */
[----:B------:R-:W-:-:S05]  /*3a80*/  PRMT R21, RZ, 0x7610, R80 ;  /* 0x00007610ff157816 */ /* 0x000fca0000000050 */
[----:B------:R-:W-:Y:S01]  /*3a90*/  FFMA.FTZ R99, R104, R21, R99 ;  /* 0x0000001568637223 */ /* 0x000fe20000010063 */
[----:B------:R-:W-:Y:S02]  /*3aa0*/  PRMT R21, RZ, 0x7610, R22 ;  /* 0x00007610ff157816 */ /* 0x000fe40000000016 */
[--C-:B------:R-:W-:Y:S02]  /*3ab0*/  PRMT R22, RZ, 0x5410, R81.reuse ;  /* 0x00005410ff167816 */ /* 0x100fe40000000051 */
[----:B------:R-:W-:-:S03]  /*3ac0*/  PRMT R81, RZ, 0x7610, R81 ;  /* 0x00007610ff517816 */ /* 0x000fc60000000051 */
[----:B------:R-:W-:-:S04]  /*3ad0*/  FFMA.FTZ R22, R101, R22, R99 ;  /* 0x0000001665167223 */ /* 0x000fc80000010063 */
[----:B------:R-:W-:Y:S01]  /*3ae0*/  FFMA.FTZ R80, R100, R81, R22 ;  /* 0x0000005164507223 */ /* 0x000fe20000010016 */
[----:B------:R-:W-:-:S05]  /*3af0*/  PRMT R81, RZ, 0x5410, R82 ;  /* 0x00005410ff517816 */ /* 0x000fca0000000052 */
[----:B------:R-:W-:Y:S01]  /*3b00*/  FFMA.FTZ R80, R90, R81, R80 ;  /* 0x000000515a507223 */ /* 0x000fe20000010050 */
[----:B--2---:R-:W-:-:S05]  /*3b10*/  PRMT R81, RZ, 0x5410, R12 ;  /* 0x00005410ff517816 */ /* 0x004fca000000000c */
        /* <DEDUP_REMOVED lines=10> */
[----:B------:R-:W-:Y:S02]  /*3bc0*/  FFMA.FTZ R119, R84, R119, R44 ;  /* 0x0000007754777223 */ /* 0x000fe4000001002c */
[----:B------:R-:W2:Y:S01]  /*3bd0*/  LDG.E.128 R44, [R122.64+0x17000] ;  /* 0x017000047a2c7981 */ /* 0x000ea2000c1e1d00 */
[----:B------:R-:W-:Y:S01]  /*3be0*/  FFMA.FTZ R12, R101, R12, R97 ;  /* 0x0000000c650c7223 */ /* 0x000fe20000010061 */
[----:B------:R-:W-:-:S02]  /*3bf0*/  PRMT R49, RZ, 0x7610, R50 ;  /* 0x00007610ff317816 */ /* 0x000fc40000000032 */
[----:B------:R-:W-:Y:S01]  /*3c00*/  PRMT R89, RZ, 0x7610, R51 ;  /* 0x00007610ff597816 */ /* 0x000fe20000000033 */
[----:B------:R-:W-:Y:S01]  /*3c10*/  FFMA.FTZ R12, R100, R13, R12 ;  /* 0x0000000d640c7223 */ /* 0x000fe2000001000c */
[----:B---3--:R-:W-:Y:S01]  /*3c20*/  PRMT R13, RZ, 0x5410, R64 ;  /* 0x00005410ff0d7816 */ /* 0x008fe20000000040 */
[----:B------:R-:W-:Y:S01]  /*3c30*/  FFMA.FTZ R48, R88, R49, R48 ;  /* 0x0000003158307223 */ /* 0x000fe20000010030 */
[--C-:B------:R-:W-:Y:S02]  /*3c40*/  PRMT R81, RZ, 0x5410, R83.reuse ;  /* 0x00005410ff517816 */ /* 0x100fe40000000053 */
[----:B------:R-:W-:Y:S01]  /*3c50*/  PRMT R107, RZ, 0x7610, R83 ;  /* 0x00007610ff6b7816 */ /* 0x000fe20000000053 */
[----:B------:R-:W-:Y:S01]  /*3c60*/  FFMA.FTZ R105, R102, R13, R105 ;  /* 0x0000000d66697223 */ /* 0x000fe20000010069 */
[----:B------:R-:W-:Y:S02]  /*3c70*/  PRMT R13, RZ, 0x5410, R14 ;  /* 0x00005410ff0d7816 */ /* 0x000fe4000000000e */
[----:B------:R-:W-:-:S02]  /*3c80*/  PRMT R37, RZ, 0x5410, R39 ;  /* 0x00005410ff257816 */ /* 0x000fc40000000027 */
[----:B------:R-:W-:Y:S01]  /*3c90*/  PRMT R115, RZ, 0x7610, R39 ;  /* 0x00007610ff737816 */ /* 0x000fe20000000027 */
[----:B------:R-:W-:Y:S01]  /*3ca0*/  FFMA.FTZ R12, R90, R13, R12 ;  /* 0x0000000d5a0c7223 */ /* 0x000fe2000001000c */
[----:B------:R-:W-:Y:S02]  /*3cb0*/  PRMT R49, RZ, 0x5410, R51 ;  /* 0x00005410ff317816 */ /* 0x000fe40000000033 */
[----:B------:R-:W-:Y:S02]  /*3cc0*/  PRMT R41, RZ, 0x7610, R94 ;  /* 0x00007610ff297816 */ /* 0x000fe4000000005e */
[--C-:B------:R-:W-:Y:S02]  /*3cd0*/  PRMT R69, RZ, 0x5410, R71.reuse ;  /* 0x00005410ff457816 */ /* 0x100fe40000000047 */
        /* <DEDUP_REMOVED lines=8> */
[----:B------:R-:W-:Y:S01]  /*3d60*/  FFMA.FTZ R89, R84, R89, R48 ;  /* 0x0000005954597223 */ /* 0x000fe20000010030 */
[--C-:B------:R-:W-:Y:S01]  /*3d70*/  PRMT R14, RZ, 0x5410, R65.reuse ;  /* 0x00005410ff0e7816 */ /* 0x100fe20000000041 */
[----:B------:R-:W3:Y:S01]  /*3d80*/  LDG.E.128 R48, [R122.64+0x1a800] ;  /* 0x01a800047a307981 */ /* 0x000ee2000c1e1d00 */
[----:B------:R-:W-:Y:S01]  /*3d90*/  FFMA.FTZ R80, R86, R81, R80 ;  /* 0x0000005156507223 */ /* 0x000fe20000010050 */
[----:B------:R-:W-:-:S02]  /*3da0*/  PRMT R65, RZ, 0x7610, R65 ;  /* 0x00007610ff417816 */ /* 0x000fc40000000041 */
[----:B------:R-:W-:Y:S02]  /*3db0*/  FFMA.FTZ R14, R101, R14, R105 ;  /* 0x0000000e650e7223 */ /* 0x000fe40000010069 */
[----:B------:R-:W-:Y:S01]  /*3dc0*/  FFMA.FTZ R12, R88, R13, R12 ;  /* 0x0000000d580c7223 */ /* 0x000fe2000001000c */
[--C-:B------:R-:W-:Y:S01]  /*3dd0*/  PRMT R13, RZ, 0x5410, R15.reuse ;  /* 0x00005410ff0d7816 */ /* 0x100fe2000000000f */
[----:B------:R-:W-:Y:S02]  /*3de0*/  FFMA.FTZ R107, R84, R107, R80 ;  /* 0x0000006b546b7223 */ /* 0x000fe40000010050 */
[----:B------:R-:W-:Y:S01]  /*3df0*/  FFMA.FTZ R80, R100, R65, R14 ;  /* 0x0000004164507223 */ /* 0x000fe2000001000e */
[----:B------:R-:W-:Y:S01]  /*3e00*/  PRMT R65, RZ, 0x5410, R66 ;  /* 0x00005410ff417816 */ /* 0x000fe20000000042 */
[C---:B------:R-:W-:Y:S01]  /*3e10*/  FFMA.FTZ R64, R86.reuse, R13, R12 ;  /* 0x0000000d56407223 */ /* 0x040fe2000001000c */
[----:B------:R-:W-:Y:S01]  /*3e20*/  PRMT R105, RZ, 0x7610, R15 ;  /* 0x00007610ff697816 */ /* 0x000fe2000000000f */
[----:B------:R-:W-:-:S02]  /*3e30*/  FFMA.FTZ R36, R86, R37, R36 ;  /* 0x0000002556247223 */ /* 0x000fc40000010024 */
[----:B------:R-:W-:Y:S02]  /*3e40*/  FFMA.FTZ R93, R88, R41, R93 ;  /* 0x00000029585d7223 */ /* 0x000fe4000001005d */
[----:B------:R-:W-:Y:S01]  /*3e50*/  FFMA.FTZ R68, R86, R69, R68 ;  /* 0x0000004556447223 */ /* 0x000fe20000010044 */
        /* <DEDUP_REMOVED lines=9> */
[----:B------:R-:W-:Y:S01]  /*3ef0*/  PRMT R60, RZ, 0x5410, R61 ;  /* 0x00005410ff3c7816 */ /* 0x000fe2000000003d */
[----:B------:R-:W-:-:S02]  /*3f00*/  FFMA.FTZ R115, R84, R115, R36 ;  /* 0x0000007354737223 */ /* 0x000fc40000010024 */
[----:B------:R-:W-:Y:S01]  /*3f10*/  FFMA.FTZ R64, R104, R65, R64 ;  /* 0x0000004168407223 */ /* 0x000fe20000010040 */
[----:B------:R-:W3:Y:S01]  /*3f20*/  LDG.E.128 R36, [R122.64+0x1e000] ;  /* 0x01e000047a247981 */ /* 0x000ee2000c1e1d00 */
[----:B------:R-:W-:Y:S02]  /*3f30*/  PRMT R61, RZ, 0x7610, R61 ;  /* 0x00007610ff3d7816 */ /* 0x000fe4000000003d */
        /* <DEDUP_REMOVED lines=8> */
[----:B------:R-:W-:Y:S02]  /*3fc0*/  FFMA.FTZ R93, R86, R41, R93 ;  /* 0x00000029565d7223 */ /* 0x000fe4000001005d */
[----:B------:R-:W3:Y:S02]  /*3fd0*/  LDG.E.128 R40, [R122.64+0x21800] ;  /* 0x021800047a287981 */ /* 0x000ee4000c1e1d00 */
        /* <DEDUP_REMOVED lines=15> */
[----:B------:R-:W-:Y:S02]  /*40d0*/  FFMA.FTZ R111, R84, R111, R68 ;  /* 0x0000006f546f7223 */ /* 0x000fe40000010044 */
[----:B------:R-:W3:Y:S01]  /*40e0*/  LDG.E.128 R68, [R122.64+0x25000] ;  /* 0x025000047a447981 */ /* 0x000ee2000c1e1d00 */
        /* <DEDUP_REMOVED lines=9> */
[----:B------:R-:W-:-:S04]  /*4180*/  FFMA.FTZ R8, R101, R8, R85 ;  /* 0x0000000865087223 */ /* 0x000fc80000010055 */
[----:B------:R-:W-:Y:S01]  /*4190*/  FFMA.FTZ R8, R100, R9, R8 ;  /* 0x0000000964087223 */ /* 0x000fe20000010008 */
[----:B------:R-:W-:Y:S01]  /*41a0*/  PRMT R9, RZ, 0x5410, R4 ;  /* 0x00005410ff097816 */ /* 0x000fe20000000004 */
[----:B------:R-:W-:Y:S02]  /*41b0*/  FFMA.FTZ R109, R84, R109, R20 ;  /* 0x0000006d546d7223 */ /* 0x000fe40000010014 */
[----:B------:R-:W3:Y:S02]  /*41c0*/  LDG.E.128 R20, [R122.64+0x28800] ;  /* 0x028800047a147981 */ /* 0x000ee4000c1e1d00 */
[----:B------:R-:W-:Y:S01]  /*41d0*/  FFMA.FTZ R121, R102, R9, R121 ;  /* 0x0000000966797223 */ /* 0x000fe20000010079 */
        /* <DEDUP_REMOVED lines=26> */
[----:B------:R-:W-:Y:S02]  /*4380*/  PRMT R7, RZ, 0x5410, R25 ;  /* 0x00005410ff077816 */ /* 0x000fe40000000019 */
        /* <DEDUP_REMOVED lines=27> */
[----:B------:R-:W3:Y:S01]  /*4540*/  LDG.E.128 R72, [R122.64+0xd000] ;  /* 0x00d000047a487981 */ /* 0x000ee2000c1e1d00 */
[----:B------:R-:W-:Y:S01]  /*4550*/  PRMT R17, RZ, 0x5410, R18 ;  /* 0x00005410ff117816 */ /* 0x000fe20000000012 */
[----:B------:R-:W-:Y:S01]  /*4560*/  FFMA.FTZ R102, R100, R27, R16 ;  /* 0x0000001b64667223 */ /* 0x000fe20000010010 */
[--C-:B----4-:R-:W-:Y:S01]  /*4570*/  PRMT R16, RZ, 0x5410, R32.reuse ;  /* 0x00005410ff107816 */ /* 0x110fe20000000020 */
[----:B------:R-:W-:Y:S01]  /*4580*/  FFMA.FTZ R24, R7, R24, R25 ;  /* 0x0000001807187223 */ /* 0x000fe20000010019 */
[----:B------:R-:W-:Y:S01]  /*4590*/  PRMT R32, RZ, 0x7610, R32 ;  /* 0x00007610ff207816 */ /* 0x000fe20000000020 */
[----:B------:R-:W4:Y:S02]  /*45a0*/  LDG.E.128 R88, [R122.64+0x10800] ;  /* 0x010800047a587981 */ /* 0x000f24000c1e1d00 */
[----:B------:R-:W-:Y:S01]  /*45b0*/  FFMA.FTZ R24, R8, R17, R24 ;  /* 0x0000001108187223 */ /* 0x000fe20000010018 */
[----:B------:R-:W-:Y:S01]  /*45c0*/  PRMT R17, RZ, 0x7610, R18 ;  /* 0x00007610ff117816 */ /* 0x000fe20000000012 */
[----:B------:R-:W-:-:S04]  /*45d0*/  FFMA.FTZ R16, R4, R16, R119 ;  /* 0x0000001004107223 */ /* 0x000fc80000010077 */
        /* <DEDUP_REMOVED lines=11> */
[----:B-----5:R-:W-:Y:S01]  /*4690*/  PRMT R16, RZ, 0x5410, R56 ;  /* 0x00005410ff107816 */ /* 0x020fe20000000038 */
[----:B------:R-:W-:Y:S01]  /*46a0*/  FFMA.FTZ R65, R86, R65, R80 ;  /* 0x0000004156417223 */ /* 0x000fe20000010050 */
[----:B------:R-:W-:Y:S01]  /*46b0*/  PRMT R103, RZ, 0x7610, R67 ;  /* 0x00007610ff677816 */ /* 0x000fe20000000043 */
[----:B------:R-:W5:Y:S01]  /*46c0*/  LDG.E.128 R80, [R122.64+0x6000] ;  /* 0x006000047a507981 */ /* 0x000f62000c1e1d00 */
[----:B------:R-:W-:Y:S01]  /*46d0*/  PRMT R56, RZ, 0x7610, R56 ;  /* 0x00007610ff387816 */ /* 0x000fe20000000038 */
[----:B------:R-:W-:Y:S02]  /*46e0*/  FFMA.FTZ R117, R4, R16, R117 ;  /* 0x0000001004757223 */ /* 0x000fe40000010075 */
[----:B------:R-:W-:Y:S01]  /*46f0*/  FFMA.FTZ R103, R84, R103, R65 ;  /* 0x0000006754677223 */ /* 0x000fe20000010041 */
[----:B------:R-:W-:Y:S01]  /*4700*/  PRMT R27, RZ, 0x5410, R57 ;  /* 0x00005410ff1b7816 */ /* 0x000fe20000000039 */
[----:B------:R-:W4:Y:S01]  /*4710*/  LDG.E.128 R64, [R124.64+0x2800] ;  /* 0x002800047c407981 */ /* 0x000f22000c1e1d00 */
[----:B------:R-:W-:Y:S01]  /*4720*/  FFMA.FTZ R56, R5, R56, R117 ;  /* 0x0000003805387223 */ /* 0x000fe20000010075 */
[----:B------:R-:W-:-:S02]  /*4730*/  PRMT R32, RZ, 0x7610, R57 ;  /* 0x00007610ff207816 */ /* 0x000fc40000000039 */
[----:B------:R-:W-:Y:S01]  /*4740*/  PRMT R33, RZ, 0x5410, R58 ;  /* 0x00005410ff217816 */ /* 0x000fe2000000003a */
[----:B------:R-:W-:Y:S01]  /*4750*/  FFMA.FTZ R56, R6, R27, R56 ;  /* 0x0000001b06387223 */ /* 0x000fe20000010038 */
[----:B------:R-:W-:Y:S01]  /*4760*/  PRMT R77, RZ, 0x5410, R79 ;  /* 0x00005410ff4d7816 */ /* 0x000fe2000000004f */
[----:B------:R-:W4:Y:S02]  /*4770*/  LDG.E.128 R16, [R122.64+0x14000] ;  /* 0x014000047a107981 */ /* 0x000f24000c1e1d00 */
[----:B------:R-:W-:-:S04]  /*4780*/  FFMA.FTZ R32, R7, R32, R56 ;  /* 0x0000002007207223 */ /* 0x000fc80000010038 */
[----:B------:R-:W-:Y:S01]  /*4790*/  FFMA.FTZ R32, R8, R33, R32 ;  /* 0x0000002108207223 */ /* 0x000fe20000010020 */
[--C-:B------:R-:W-:Y:S02]  /*47a0*/  PRMT R33, RZ, 0x5410, R28.reuse ;  /* 0x00005410ff217816 */ /* 0x100fe4000000001c */
[----:B------:R-:W-:-:S03]  /*47b0*/  PRMT R28, RZ, 0x7610, R28 ;  /* 0x00007610ff1c7816 */ /* 0x000fc6000000001c */
[----:B------:R-:W-:Y:S01]  /*47c0*/  FFMA.FTZ R115, R4, R33, R115 ;  /* 0x0000002104737223 */ /* 0x000fe20000010073 */
[----:B------:R-:W-:-:S03]  /*47d0*/  PRMT R33, RZ, 0x7610, R58 ;  /* 0x00007610ff217816 */ /* 0x000fc6000000003a */
[----:B------:R-:W-:Y:S01]  /*47e0*/  FFMA.FTZ R115, R5, R28, R115 ;  /* 0x0000001c05737223 */ /* 0x000fe20000010073 */
[--C-:B------:R-:W-:Y:S01]  /*47f0*/  PRMT R28, RZ, 0x5410, R59.reuse ;  /* 0x00005410ff1c7816 */ /* 0x100fe2000000003b */
[----:B------:R-:W-:Y:S01]  /*4800*/  FFMA.FTZ R32, R10, R33, R32 ;  /* 0x000000210a207223 */ /* 0x000fe20000010020 */
[----:B------:R-:W-:Y:S01]  /*4810*/  PRMT R59, RZ, 0x7610, R59 ;  /* 0x00007610ff3b7816 */ /* 0x000fe2000000003b */
[----:B------:R-:W-:Y:S02]  /*4820*/  FFMA.FTZ R76, R86, R77, R76 ;  /* 0x0000004d564c7223 */ /* 0x000fe4000001004c */
[----:B------:R-:W-:Y:S01]  /*4830*/  FFMA.FTZ R28, R9, R28, R32 ;  /* 0x0000001c091c7223 */ /* 0x000fe20000010020 */
[----:B------:R-:W-:Y:S02]  /*4840*/  PRMT R85, RZ, 0x7610, R79 ;  /* 0x00007610ff557816 */ /* 0x000fe4000000004f */
[--C-:B------:R-:W-:Y:S01]  /*4850*/  PRMT R33, RZ, 0x5410, R29.reuse ;  /* 0x00005410ff217816 */ /* 0x100fe2000000001d */
[----:B------:R-:W-:Y:S01]  /*4860*/  FFMA.FTZ R108, R100, R59, R28 ;  /* 0x0000003b646c7223 */ /* 0x000fe2000001001c */
[----:B------:R-:W-:Y:S01]  /*4870*/  PRMT R28, RZ, 0x7610, R29 ;  /* 0x00007610ff1c7816 */ /* 0x000fe2000000001d */
[----:B------:R-:W-:Y:S01]  /*4880*/  FFMA.FTZ R85, R84, R85, R76 ;  /* 0x0000005554557223 */ /* 0x000fe2000001004c */
[----:B------:R-:W-:Y:S01]  /*4890*/  PRMT R29, RZ, 0x5410, R52 ;  /* 0x00005410ff1d7816 */ /* 0x000fe20000000034 */
[----:B------:R-:W5:Y:S01]  /*48a0*/  LDG.E.128 R76, [R122.64+0x9800] ;  /* 0x009800047a4c7981 */ /* 0x000f62000c1e1d00 */
[----:B------:R-:W-:-:S03]  /*48b0*/  FFMA.FTZ R33, R6, R33, R115 ;  /* 0x0000002106217223 */ /* 0x000fc60000010073 */
[----:B------:R-:W-:Y:S01]  /*48c0*/  FFMA.FTZ R113, R4, R29, R113 ;  /* 0x0000001d04717223 */ /* 0x000fe20000010071 */
[----:B------:R-:W-:Y:S01]  /*48d0*/  PRMT R29, RZ, 0x5410, R30 ;  /* 0x00005410ff1d7816 */ /* 0x000fe2000000001e */
[----:B------:R-:W-:Y:S01]  /*48e0*/  FFMA.FTZ R28, R7, R28, R33 ;  /* 0x0000001c071c7223 */ /* 0x000fe20000010021 */
[----:B------:R-:W-:Y:S01]  /*48f0*/  PRMT R25, RZ, 0x5410, R34 ;  /* 0x00005410ff197816 */ /* 0x000fe20000000022 */
[----:B------:R-:W5:Y:S02]  /*4900*/  LDG.E.128 R56, [R122.64+0x1b000] ;  /* 0x01b000047a387981 */ /* 0x000f64000c1e1d00 */
        /* <DEDUP_REMOVED lines=13> */
[----:B--2---:R-:W-:Y:S01]  /*49e0*/  PRMT R28, RZ, 0x5410, R44 ;  /* 0x00005410ff1c7816 */ /* 0x004fe2000000002c */
[----:B------:R-:W-:Y:S01]  /*49f0*/  FFMA.FTZ R30, R7, R30, R52 ;  /* 0x0000001e071e7223 */ /* 0x000fe20000010034 */
[----:B------:R-:W-:-:S03]  /*4a00*/  PRMT R44, RZ, 0x7610, R44 ;  /* 0x00007610ff2c7816 */ /* 0x000fc6000000002c */
[----:B------:R-:W-:Y:S01]  /*4a10*/  FFMA.FTZ R30, R8, R29, R30 ;  /* 0x0000001d081e7223 */ /* 0x000fe2000001001e */
[----:B------:R-:W-:Y:S01]  /*4a20*/  PRMT R29, RZ, 0x7610, R54 ;  /* 0x00007610ff1d7816 */ /* 0x000fe20000000036 */
[----:B------:R-:W-:-:S04]  /*4a30*/  FFMA.FTZ R28, R4, R28, R111 ;  /* 0x0000001c041c7223 */ /* 0x000fc8000001006f */
[----:B------:R-:W-:Y:S01]  /*4a40*/  FFMA.FTZ R44, R5, R44, R28 ;  /* 0x0000002c052c7223 */ /* 0x000fe2000001001c */
[--C-:B------:R-:W-:Y:S01]  /*4a50*/  PRMT R28, RZ, 0x5410, R55.reuse ;  /* 0x00005410ff1c7816 */ /* 0x100fe20000000037 */
[----:B------:R-:W-:Y:S01]  /*4a60*/  FFMA.FTZ R29, R10, R29, R30 ;  /* 0x0000001d0a1d7223 */ /* 0x000fe2000001001e */
[----:B------:R-:W-:Y:S02]  /*4a70*/  PRMT R111, RZ, 0x7610, R55 ;  /* 0x00007610ff6f7816 */ /* 0x000fe40000000037 */
[----:B---3--:R-:W-:Y:S01]  /*4a80*/  PRMT R31, RZ, 0x5410, R49 ;  /* 0x00005410ff1f7816 */ /* 0x008fe20000000031 */
[----:B------:R-:W-:Y:S01]  /*4a90*/  FFMA.FTZ R28, R9, R28, R29 ;  /* 0x0000001c091c7223 */ /* 0x000fe2000001001d */
[--C-:B------:R-:W-:Y:S01]  /*4aa0*/  PRMT R29, RZ, 0x5410, R45.reuse ;  /* 0x00005410ff1d7816 */ /* 0x100fe2000000002d */
[----:B------:R-:W-:Y:S01]  /*4ab0*/  FFMA.FTZ R24, R8, R25, R24 ;  /* 0x0000001908187223 */ /* 0x000fe20000010018 */
[----:B------:R-:W2:Y:S01]  /*4ac0*/  LDG.E.128 R52, [R122.64+0x22000] ;  /* 0x022000047a347981 */ /* 0x000ea2000c1e1d00 */
        /* <DEDUP_REMOVED lines=27> */
[--C-:B------:R-:W-:Y:S01]  /*4c80*/  PRMT R36, RZ, 0x5410, R51.reuse ;  /* 0x00005410ff247816 */ /* 0x100fe20000000033 */
        /* <DEDUP_REMOVED lines=11> */
[----:B------:R-:W-:Y:S02]  /*4d40*/  FFMA.FTZ R106, R9, R24, R25 ;  /* 0x00000018096a7223 */ /* 0x000fe40000010019 */
[----:B------:R-:W2:Y:S01]  /*4d50*/  LDG.E.128 R24, [R122.64+0x17800] ;  /* 0x017800047a187981 */ /* 0x000ea2000c1e1d00 */
        /* <DEDUP_REMOVED lines=35> */
[----:B------:R-:W-:Y:S02]  /*4f90*/  FFMA.FTZ R106, R100, R35, R106 ;  /* 0x00000023646a7223 */ /* 0x000fe4000001006a */
[----:B------:R-:W-:Y:S01]  /*4fa0*/  FFMA.FTZ R68, R7, R40, R41 ;  /* 0x0000002807447223 */ /* 0x000fe20000010029 */
[----:B------:R-:W3:Y:S03]  /*4fb0*/  LDG.E.128 R32, [R122.64+0x1e800] ;  /* 0x01e800047a207981 */ /* 0x000ee6000c1e1d00 */
[----:B------:R-:W-:Y:S01]  /*4fc0*/  FFMA.FTZ R68, R8, R69, R68 ;  /* 0x0000004508447223 */ /* 0x000fe20000010044 */
[----:B------:R-:W-:Y:S01]  /*4fd0*/  PRMT R69, RZ, 0x7610, R70 ;  /* 0x00007610ff457816 */ /* 0x000fe20000000046 */
[----:B------:R-:W3:Y:S01]  /*4fe0*/  LDG.E.128 R40, [R122.64+0x2c800] ;  /* 0x02c800047a287981 */ /* 0x000ee2000c1e1d00 */
        /* <DEDUP_REMOVED lines=8> */
[----:B------:R-:W-:Y:S02]  /*5070*/  PRMT R68, RZ, 0x7610, R21 ;  /* 0x00007610ff447816 */ /* 0x000fe40000000015 */
[----:B------:R-:W-:Y:S01]  /*5080*/  PRMT R21, RZ, 0x5410, R22 ;  /* 0x00005410ff157816 */ /* 0x000fe20000000016 */
[----:B------:R-:W-:Y:S01]  /*5090*/  FFMA.FTZ R112, R100, R71, R20 ;  /* 0x0000004764707223 */ /* 0x000fe20000010014 */
[--C-:B------:R-:W-:Y:S01]  /*50a0*/  PRMT R20, RZ, 0x5410, R96.reuse ;  /* 0x00005410ff147816 */ /* 0x100fe20000000060 */
        /* <DEDUP_REMOVED lines=8> */
[----:B------:R-:W-:Y:S01]  /*5130*/  PRMT R20, RZ, 0x5410, R23 ;  /* 0x00005410ff147816 */ /* 0x000fe20000000017 */
[----:B------:R-:W-:-:S04]  /*5140*/  FFMA.FTZ R21, R10, R21, R68 ;  /* 0x000000150a157223 */ /* 0x000fc80000010044 */
        /* <DEDUP_REMOVED lines=17> */
[----:B------:R-:W-:Y:S01]  /*5260*/  PRMT R101, RZ, 0x7610, R99 ;  /* 0x00007610ff657816 */ /* 0x000fe20000000063 */
[----:B------:R-:W3:Y:S02]  /*5270*/  LDG.E.128 R20, [R122.64+0x33800] ;  /* 0x033800047a147981 */ /* 0x000ee4000c1e1d00 */
[----:B------:R-:W-:Y:S01]  /*5280*/  FFMA.FTZ R12, R9, R12, R96 ;  /* 0x0000000c090c7223 */ /* 0x000fe20000010060 */
[----:B------:R-:W-:Y:S01]  /*5290*/  PRMT R96, RZ, 0x7610, R13 ;  /* 0x00007610ff607816 */ /* 0x000fe2000000000d */
[----:B------:R-:W3:Y:S02]  /*52a0*/  LDG.E.128 R68, [R122.64+0x6800] ;  /* 0x006800047a447981 */ /* 0x000ee4000c1e1d00 */
[----:B------:R-:W-:Y:S01]  /*52b0*/  FFMA.FTZ R101, R100, R101, R12 ;  /* 0x0000006564657223 */ /* 0x000fe2000001000c */
[----:B------:R-:W-:Y:S01]  /*52c0*/  PRMT R12, RZ, 0x5410, R92 ;  /* 0x00005410ff0c7816 */ /* 0x000fe2000000005c */
[----:B------:R-:W-:Y:S01]  /*52d0*/  FFMA.FTZ R114, R7, R96, R97 ;  /* 0x0000006007727223 */ /* 0x000fe20000010061 */
[--C-:B------:R-:W-:Y:S01]  /*52e0*/  PRMT R13, RZ, 0x5410, R14.reuse ;  /* 0x00005410ff0d7816 */ /* 0x100fe2000000000e */
[----:B------:R-:W3:Y:S02]  /*52f0*/  LDG.E.128 R96, [R122.64+0xa000] ;  /* 0x00a000047a607981 */ /* 0x000ee4000c1e1d00 */
        /* <DEDUP_REMOVED lines=17> */
[----:B----4-:R-:W-:Y:S01]  /*5410*/  PRMT R93, RZ, 0x5410, R64 ;  /* 0x00005410ff5d7816 */ /* 0x010fe20000000040 */
[----:B------:R-:W4:Y:S02]  /*5420*/  LDG.E.128 R36, [R124.64+0x3000] ;  /* 0x003000047c247981 */ /* 0x000f24000c1e1d00 */
[----:B------:R-:W-:Y:S01]  /*5430*/  FFMA.FTZ R8, R8, R5, R4 ;  /* 0x0000000508087223 */ /* 0x000fe20000010004 */
[----:B------:R-:W-:Y:S02]  /*5440*/  PRMT R4, RZ, 0x5410, R60 ;  /* 0x00005410ff047816 */ /* 0x000fe4000000003c */
[----:B------:R-:W-:Y:S02]  /*5450*/  PRMT R13, RZ, 0x7610, R94 ;  /* 0x00007610ff0d7816 */ /* 0x000fe4000000005e */
[----:B------:R-:W-:-:S02]  /*5460*/  PRMT R114, RZ, 0x5410, R95 ;  /* 0x00005410ff727816 */ /* 0x000fc4000000005f */
[----:B------:R-:W-:Y:S01]  /*5470*/  PRMT R11, RZ, 0x7610, R95 ;  /* 0x00007610ff0b7816 */ /* 0x000fe2000000005f */
[----:B------:R-:W-:Y:S01]  /*5480*/  FFMA.FTZ R102, R93, R4, R102 ;  /* 0x000000045d667223 */ /* 0x000fe20000010066 */
[----:B------:R-:W-:Y:S01]  /*5490*/  PRMT R60, RZ, 0x7610, R60 ;  /* 0x00007610ff3c7816 */ /* 0x000fe2000000003c */
[----:B------:R-:W-:Y:S01]  /*54a0*/  FFMA.FTZ R8, R10, R13, R8 ;  /* 0x0000000d0a087223 */ /* 0x000fe20000010008 */
[----:B------:R-:W-:Y:S01]  /*54b0*/  PRMT R95, RZ, 0x7610, R64 ;  /* 0x00007610ff5f7816 */ /* 0x000fe20000000040 */
[----:B------:R-:W4:Y:S01]  /*54c0*/  LDG.E.128 R4, [R122.64+0xd800] ;  /* 0x00d800047a047981 */ /* 0x000f22000c1e1d00 */
        /* <DEDUP_REMOVED lines=11> */
[----:B-----5:R-:W-:Y:S01]  /*5580*/  PRMT R8, RZ, 0x5410, R80 ;  /* 0x00005410ff087816 */ /* 0x020fe20000000050 */
[----:B------:R-:W5:Y:S01]  /*5590*/  LDG.E.128 R12, [R122.64+0x11000] ;  /* 0x011000047a0c7981 */ /* 0x000f62000c1e1d00 */
[----:B------:R-:W-:Y:S01]  /*55a0*/  PRMT R116, RZ, 0x7610, R66 ;  /* 0x00007610ff747816 */ /* 0x000fe20000000042 */
[----:B------:R-:W-:Y:S01]  /*55b0*/  FFMA.FTZ R60, R100, R9, R60 ;  /* 0x00000009643c7223 */ /* 0x000fe2000001003c */
[----:B------:R-:W-:Y:S01]  /*55c0*/  PRMT R9, RZ, 0x7610, R62 ;  /* 0x00007610ff097816 */ /* 0x000fe2000000003e */
[----:B------:R-:W-:Y:S01]  /*55d0*/  FFMA.FTZ R104, R93, R8, R104 ;  /* 0x000000085d687223 */ /* 0x000fe20000010068 */
[----:B------:R-:W-:-:S02]  /*55e0*/  PRMT R115, RZ, 0x5410, R67 ;  /* 0x00005410ff737816 */ /* 0x000fc40000000043 */
        /* <DEDUP_REMOVED lines=9> */
[----:B------:R-:W-:Y:S02]  /*5680*/  PRMT R65, RZ, 0x5410, R82 ;  /* 0x00005410ff417816 */ /* 0x000fe40000000052 */
[----:B------:R-:W-:Y:S01]  /*5690*/  PRMT R76, RZ, 0x7610, R76 ;  /* 0x00007610ff4c7816 */ /* 0x000fe2000000004c */
[----:B------:R-:W-:-:S02]  /*56a0*/  FFMA.FTZ R81, R102, R81, R104 ;  /* 0x0000005166517223 */ /* 0x000fc40000010068 */
        /* <DEDUP_REMOVED lines=64> */
[----:B------:R-:W-:Y:S01]  /*5ab0*/  PRMT R17, RZ, 0x5410, R18 ;  /* 0x00005410ff117816 */ /* 0x000fe20000000012 */
[----:B------:R-:W2:Y:S01]  /*5ac0*/  LDG.E.128 R60, [R122.64+0x18000] ;  /* 0x018000047a3c7981 */ /* 0x000ea2000c1e1d00 */
[----:B------:R-:W-:Y:S01]  /*5ad0*/  PRMT R24, RZ, 0x7610, R24 ;  /* 0x00007610ff187816 */ /* 0x000fe20000000018 */
[----:B------:R-:W-:-:S02]  /*5ae0*/  FFMA.FTZ R16, R93, R16, R109 ;  /* 0x000000105d107223 */ /* 0x000fc4000001006d */
[----:B------:R-:W-:Y:S01]  /*5af0*/  FFMA.FTZ R111, R100, R17, R111 ;  /* 0x00000011646f7223 */ /* 0x000fe2000001006f */
[--C-:B------:R-:W-:Y:S01]  /*5b00*/  PRMT R17, RZ, 0x5410, R25.reuse ;  /* 0x00005410ff117816 */ /* 0x100fe20000000019 */
[----:B------:R-:W-:Y:S01]  /*5b10*/  FFMA.FTZ R16, R95, R24, R16 ;  /* 0x000000185f107223 */ /* 0x000fe20000010010 */
[----:B------:R-:W-:Y:S01]  /*5b20*/  PRMT R25, RZ, 0x7610, R25 ;  /* 0x00007610ff197816 */ /* 0x000fe20000000019 */
[----:B------:R-:W2:Y:S02]  /*5b30*/  LDG.E.128 R64, [R122.64+0x1b800] ;  /* 0x01b800047a407981 */ /* 0x000ea4000c1e1d00 */
        /* <DEDUP_REMOVED lines=22> */
[----:B---3--:R-:W-:Y:S01]  /*5ca0*/  PRMT R88, RZ, 0x5410, R32 ;  /* 0x00005410ff587816 */ /* 0x008fe20000000020 */
[----:B------:R-:W3:Y:S01]  /*5cb0*/  LDG.E.128 R8, [R122.64+0x14800] ;  /* 0x014800047a087981 */ /* 0x000ee2000c1e1d00 */
        /* <DEDUP_REMOVED lines=13> */
[----:B------:R-:W-:-:S05]  /*5d90*/  PRMT R57, RZ, 0x7610, R58 ;  /* 0x00007610ff397816 */ /* 0x000fca000000003a */
        /* <DEDUP_REMOVED lines=10> */
[----:B------:R-:W-:-:S04]  /*5e40*/  FFMA.FTZ R52, R95, R52, R103 ;  /* 0x000000345f347223 */ /* 0x000fc80000010067 */
        /* <DEDUP_REMOVED lines=11> */
[----:B------:R-:W-:-:S05]  /*5f00*/  PRMT R53, RZ, 0x7610, R54 ;  /* 0x00007610ff357816 */ /* 0x000fca0000000036 */
[----:B------:R-:W-:Y:S02]  /*5f10*/  FFMA.FTZ R52, R116, R53, R52 ;  /* 0x0000003574347223 */ /* 0x000fe40000010034 */
        /* <DEDUP_REMOVED lines=13> */
[--C-:B------:R-:W-:Y:S02]  /*5ff0*/  PRMT R28, RZ, 0x5410, R31.reuse ;  /* 0x00005410ff1c7816 */ /* 0x100fe4000000001f */
[----:B------:R-:W-:Y:S02]  /*6000*/  PRMT R44, RZ, 0x7610, R44 ;  /* 0x00007610ff2c7816 */ /* 0x000fe4000000002c */
[----:B------:R-:W-:Y:S01]  /*6010*/  PRMT R90, RZ, 0x7610, R31 ;  /* 0x00007610ff5a7816 */ /* 0x000fe2000000001f */
[----:B------:R-:W-:-:S02]  /*6020*/  FFMA.FTZ R91, R115, R28, R29 ;  /* 0x0000001c735b7223 */ /* 0x000fc4000001001d */
[----:B------:R-:W-:Y:S01]  /*6030*/  FFMA.FTZ R113, R95, R44, R113 ;  /* 0x0000002c5f717223 */ /* 0x000fe20000010071 */
[----:B------:R-:W-:Y:S01]  /*6040*/  PRMT R82, RZ, 0x7610, R27 ;  /* 0x00007610ff527816 */ /* 0x000fe2000000001b */
[----:B------:R-:W-:Y:S01]  /*6050*/  FFMA.FTZ R44, R117, R90, R91 ;  /* 0x0000005a752c7223 */ /* 0x000fe2000001005b */
[--C-:B------:R-:W-:Y:S01]  /*6060*/  PRMT R91, RZ, 0x5410, R45.reuse ;  /* 0x00005410ff5b7816 */ /* 0x100fe2000000002d */
[----:B------:R-:W2:Y:S01]  /*6070*/  LDG.E.128 R28, [R122.64+0x34000] ;  /* 0x034000047a1c7981 */ /* 0x000ea2000c1e1d00 */
[----:B------:R-:W-:-:S03]  /*6080*/  PRMT R45, RZ, 0x7610, R45 ;  /* 0x00007610ff2d7816 */ /* 0x000fc6000000002d */
[----:B------:R-:W-:Y:S01]  /*6090*/  FFMA.FTZ R113, R94, R91, R113 ;  /* 0x0000005b5e717223 */ /* 0x000fe20000010071 */
[----:B------:R-:W-:Y:S02]  /*60a0*/  PRMT R91, RZ, 0x5410, R46 ;  /* 0x00005410ff5b7816 */ /* 0x000fe4000000002e */
[----:B------:R-:W-:Y:S01]  /*60b0*/  PRMT R46, RZ, 0x5410, R48 ;  /* 0x00005410ff2e7816 */ /* 0x000fe20000000030 */
[----:B------:R-:W-:Y:S01]  /*60c0*/  FFMA.FTZ R113, R102, R45, R113 ;  /* 0x0000002d66717223 */ /* 0x000fe20000010071 */
[----:B----4-:R-:W-:Y:S02]  /*60d0*/  PRMT R45, RZ, 0x5410, R36 ;  /* 0x00005410ff2d7816 */ /* 0x010fe40000000024 */
[----:B------:R-:W-:Y:S02]  /*60e0*/  PRMT R90, RZ, 0x7610, R47 ;  /* 0x00007610ff5a7816 */ /* 0x000fe4000000002f */
[----:B------:R-:W-:Y:S01]  /*60f0*/  PRMT R47, RZ, 0x7610, R48 ;  /* 0x00007610ff2f7816 */ /* 0x000fe20000000030 */
[----:B------:R-:W-:Y:S01]  /*6100*/  FFMA.FTZ R80, R45, R46, R80 ;  /* 0x0000002e2d507223 */ /* 0x000fe20000010050 */
[----:B------:R-:W-:-:S02]  /*6110*/  PRMT R46, RZ, 0x7610, R36 ;  /* 0x00007610ff2e7816 */ /* 0x000fc40000000024 */
        /* <DEDUP_REMOVED lines=22> */
[----:B------:R-:W-:Y:S02]  /*6280*/  FFMA.FTZ R49, R94, R49, R40 ;  /* 0x000000315e317223 */ /* 0x000fe40000010028 */
[C---:B------:R-:W-:Y:S02]  /*6290*/  FFMA.FTZ R82, R117.reuse, R82, R24 ;  /* 0x0000005275527223 */ /* 0x040fe40000010018 */
[----:B------:R-:W-:Y:S01]  /*62a0*/  FFMA.FTZ R50, R102, R41, R49 ;  /* 0x0000002966327223 */ /* 0x000fe20000010031 */
[----:B------:R-:W4:Y:S01]  /*62b0*/  LDG.E.128 R24, [R122.64+0x26000] ;  /* 0x026000047a187981 */ /* 0x000f22000c1e1d00 */
        /* <DEDUP_REMOVED lines=43> */
[----:B------:R-:W4:Y:S01]  /*6570*/  LDG.E.128 R56, [R122.64+0x29800] ;  /* 0x029800047a387981 */ /* 0x000f22000c1e1d00 */
[----:B------:R-:W-:Y:S01]  /*6580*/  FFMA.FTZ R48, R37, R20, R48 ;  /* 0x0000001425307223 */ /* 0x000fe20000010030 */
[----:B------:R-:W-:Y:S02]  /*6590*/  PRMT R20, RZ, 0x5410, R70 ;  /* 0x00005410ff147816 */ /* 0x000fe40000000046 */
        /* <DEDUP_REMOVED lines=14> */
[----:B------:R-:W4:Y:S01]  /*6680*/  LDG.E.128 R32, [R122.64+0x2d000] ;  /* 0x02d000047a207981 */ /* 0x000f22000c1e1d00 */
        /* <DEDUP_REMOVED lines=13> */
[--C-:B-----5:R-:W-:Y:S02]  /*6760*/  PRMT R4, RZ, 0x5410, R12.reuse ;  /* 0x00005410ff047816 */ /* 0x120fe4000000000c */
[----:B------:R-:W-:Y:S01]  /*6770*/  PRMT R69, RZ, 0x7610, R12 ;  /* 0x00007610ff457816 */ /* 0x000fe2000000000c */
[----:B------:R-:W-:Y:S02]  /*6780*/  FFMA.FTZ R78, R46, R51, R78 ;  /* 0x000000332e4e7223 */ /* 0x000fe4000001004e */
[----:B------:R-:W-:Y:S01]  /*6790*/  FFMA.FTZ R4, R45, R4, R79 ;  /* 0x000000042d047223 */ /* 0x000fe2000001004f */
[----:B------:R-:W-:-:S03]  /*67a0*/  PRMT R51, RZ, 0x5410, R5 ;  /* 0x00005410ff337816 */ /* 0x000fc60000000005 */
[----:B------:R-:W-:Y:S01]  /*67b0*/  FFMA.FTZ R69, R46, R69, R4 ;  /* 0x000000452e457223 */ /* 0x000fe20000010004 */
[----:B------:R-:W-:Y:S01]  /*67c0*/  PRMT R4, RZ, 0x7610, R5 ;  /* 0x00007610ff047816 */ /* 0x000fe20000000005 */
[C---:B------:R-:W-:Y:S01]  /*67d0*/  FFMA.FTZ R51, R36.reuse, R51, R78 ;  /* 0x0000003324337223 */ /* 0x040fe2000001004e */
        /* <DEDUP_REMOVED lines=19> */
[----:B---3--:R-:W-:-:S05]  /*6910*/  PRMT R6, RZ, 0x5410, R8 ;  /* 0x00005410ff067816 */ /* 0x008fca0000000008 */
[----:B------:R-:W-:Y:S01]  /*6920*/  FFMA.FTZ R81, R45, R6, R81 ;  /* 0x000000062d517223 */ /* 0x000fe20000010051 */
[----:B------:R-:W-:Y:S02]  /*6930*/  PRMT R6, RZ, 0x7610, R15 ;  /* 0x00007610ff067816 */ /* 0x000fe4000000000f */
[----:B------:R-:W-:-:S03]  /*6940*/  PRMT R7, RZ, 0x7610, R8 ;  /* 0x00007610ff077816 */ /* 0x000fc60000000008 */
[----:B------:R-:W-:Y:S01]  /*6950*/  FFMA.FTZ R5, R39, R6, R5 ;  /* 0x0000000627057223 */ /* 0x000fe20000010005 */
[----:B--2---:R-:W-:Y:S01]  /*6960*/  PRMT R6, RZ, 0x5410, R60 ;  /* 0x00005410ff067816 */ /* 0x004fe2000000003c */
[----:B------:R-:W-:Y:S01]  /*6970*/  FFMA.FTZ R91, R40, R91, R104 ;  /* 0x0000005b285b7223 */ /* 0x000fe20000010068 */
[----:B------:R-:W-:Y:S01]  /*6980*/  PRMT R13, RZ, 0x7610, R60 ;  /* 0x00007610ff0d7816 */ /* 0x000fe2000000003c */
[C---:B------:R-:W-:Y:S01]  /*6990*/  FFMA.FTZ R81, R46.reuse, R7, R81 ;  /* 0x000000072e517223 */ /* 0x040fe20000010051 */
[----:B------:R-:W-:Y:S01]  /*69a0*/  PRMT R7, RZ, 0x5410, R9 ;  /* 0x00005410ff077816 */ /* 0x000fe20000000009 */
[----:B------:R-:W-:Y:S02]  /*69b0*/  FFMA.FTZ R6, R45, R6, R82 ;  /* 0x000000062d067223 */ /* 0x000fe40000010052 */
[----:B------:R-:W-:Y:S02]  /*69c0*/  FFMA.FTZ R41, R39, R80, R91 ;  /* 0x0000005027297223 */ /* 0x000fe4000001005b */
[----:B------:R-:W-:Y:S01]  /*69d0*/  FFMA.FTZ R13, R46, R13, R6 ;  /* 0x0000000d2e0d7223 */ /* 0x000fe20000010006 */
[----:B------:R-:W-:Y:S01]  /*69e0*/  PRMT R6, RZ, 0x7610, R9 ;  /* 0x00007610ff067816 */ /* 0x000fe20000000009 */
[----:B------:R-:W-:Y:S01]  /*69f0*/  FFMA.FTZ R7, R36, R7, R81 ;  /* 0x0000000724077223 */ /* 0x000fe20000010051 */
[----:B------:R-:W0:Y:S01]  /*6a00*/  SHFL.BFLY PT, R80, R41, 0x10, 0x1f ;  /* 0x0e001f0029507f89 */ /* 0x000e2200000e0000 */
[----:B------:R-:W-:-:S02]  /*6a10*/  PRMT R9, RZ, 0x5410, R61 ;  /* 0x00005410ff097816 */ /* 0x000fc4000000003d */
[----:B------:R-:W-:Y:S01]  /*6a20*/  FFMA.FTZ R7, R37, R6, R7 ;  /* 0x0000000625077223 */ /* 0x000fe20000010007 */
[--C-:B------:R-:W-:Y:S02]  /*6a30*/  PRMT R6, RZ, 0x5410, R10.reuse ;  /* 0x00005410ff067816 */ /* 0x100fe4000000000a */
        /* <DEDUP_REMOVED lines=12> */
[----:B------:R-:W-:Y:S02]  /*6b00*/  FFMA.FTZ R8, R38, R9, R8 ;  /* 0x0000000926087223 */ /* 0x000fe40000010008 */
[----:B0-----:R-:W-:Y:S02]  /*6b10*/  FADD.FTZ R41, R41, R80 ;  /* 0x0000005029297221 */ /* 0x001fe40000010000 */
[----:B------:R-:W-:Y:S01]  /*6b20*/  FFMA.FTZ R9, R39, R6, R7 ;  /* 0x0000000627097223 */ /* 0x000fe20000010007 */
[--C-:B------:R-:W-:Y:S02]  /*6b30*/  PRMT R7, RZ, 0x5410, R63.reuse ;  /* 0x00005410ff077816 */ /* 0x100fe4000000003f */
[----:B------:R-:W0:Y:S01]  /*6b40*/  SHFL.BFLY PT, R12, R41, 0x8, 0x1f ;  /* 0x0d001f00290c7f89 */ /* 0x000e2200000e0000 */
[----:B------:R-:W-:-:S02]  /*6b50*/  PRMT R6, RZ, 0x7610, R63 ;  /* 0x00007610ff067816 */ /* 0x000fc4000000003f */
[----:B------:R-:W-:Y:S01]  /*6b60*/  FFMA.FTZ R7, R40, R7, R8 ;  /* 0x0000000728077223 */ /* 0x000fe20000010008 */
[----:B------:R-:W-:-:S03]  /*6b70*/  PRMT R21, RZ, 0x7610, R21 ;  /* 0x00007610ff157816 */ /* 0x000fc60000000015 */
[----:B------:R-:W-:Y:S01]  /*6b80*/  FFMA.FTZ R10, R39, R6, R7 ;  /* 0x00000006270a7223 */ /* 0x000fe20000010007 */
[----:B------:R-:W-:Y:S01]  /*6b90*/  PRMT R7, RZ, 0x5410, R22 ;  /* 0x00005410ff077816 */ /* 0x000fe20000000016 */
[----:B------:R-:W-:Y:S01]  /*6ba0*/  FFMA.FTZ R21, R102, R21, R49 ;  /* 0x0000001566157223 */ /* 0x000fe20000010031 */
[----:B------:R-:W-:Y:S01]  /*6bb0*/  PRMT R86, RZ, 0x7610, R86 ;  /* 0x00007610ff567816 */ /* 0x000fe20000000056 */
[----:B------:R-:W1:Y:S01]  /*6bc0*/  SHFL.BFLY PT, R50, R9, 0x10, 0x1f ;  /* 0x0e001f0009327f89 */ /* 0x000e6200000e0000 */
[----:B------:R-:W-:Y:S01]  /*6bd0*/  PRMT R6, RZ, 0x5410, R87 ;  /* 0x00005410ff067816 */ /* 0x000fe20000000057 */
[----:B------:R-:W-:Y:S02]  /*6be0*/  FFMA.FTZ R21, R100, R7, R21 ;  /* 0x0000000764157223 */ /* 0x000fe40000010015 */
[----:B------:R-:W2:Y:S01]  /*6bf0*/  SHFL.BFLY PT, R49, R10, 0x10, 0x1f ;  /* 0x0e001f000a317f89 */ /* 0x000ea200000e0000 */
[----:B------:R-:W-:Y:S01]  /*6c00*/  FFMA.FTZ R43, R116, R86, R43 ;  /* 0x00000056742b7223 */ /* 0x000fe2000001002b */
[----:B------:R-:W-:-:S02]  /*6c10*/  PRMT R7, RZ, 0x7610, R22 ;  /* 0x00007610ff077816 */ /* 0x000fc40000000016 */
[----:B------:R-:W3:Y:S01]  /*6c20*/  SHFL.BFLY PT, R11, R20, 0x10, 0x1f ;  /* 0x0e001f00140b7f89 */ /* 0x000ee200000e0000 */
[----:B------:R-:W-:Y:S01]  /*6c30*/  FFMA.FTZ R43, R115, R6, R43 ;  /* 0x00000006732b7223 */ /* 0x000fe2000001002b */
[----:B------:R-:W-:Y:S01]  /*6c40*/  PRMT R6, RZ, 0x5410, R23 ;  /* 0x00005410ff067816 */ /* 0x000fe20000000017 */
[----:B------:R-:W-:Y:S01]  /*6c50*/  FFMA.FTZ R7, R116, R7, R21 ;  /* 0x0000000774077223 */ /* 0x000fe20000010015 */
[----:B------:R-:W-:Y:S01]  /*6c60*/  PRMT R8, RZ, 0x7610, R23 ;  /* 0x00007610ff087816 */ /* 0x000fe20000000017 */
[----:B0-----:R-:W-:Y:S01]  /*6c70*/  FADD.FTZ R41, R41, R12 ;  /* 0x0000000c29297221 */ /* 0x001fe20000010000 */
[--C-:B------:R-:W-:Y:S01]  /*6c80*/  PRMT R12, RZ, 0x5410, R64.reuse ;  /* 0x00005410ff0c7816 */ /* 0x100fe20000000040 */
[----:B------:R-:W-:Y:S01]  /*6c90*/  FFMA.FTZ R7, R115, R6, R7 ;  /* 0x0000000673077223 */ /* 0x000fe20000010007 */
[----:B------:R-:W0:Y:S03]  /*6ca0*/  SHFL.BFLY PT, R13, R48, 0x10, 0x1f ;  /* 0x0e001f00300d7f89 */ /* 0x000e2600000e0000 */
[----:B------:R-:W-:Y:S01]  /*6cb0*/  FFMA.FTZ R8, R117, R8, R7 ;  /* 0x0000000875087223 */ /* 0x000fe20000010007 */
[----:B------:R-:W-:Y:S01]  /*6cc0*/  PRMT R7, RZ, 0x7610, R64 ;  /* 0x00007610ff077816 */ /* 0x000fe20000000040 */
[----:B------:R-:W-:-:S04]  /*6cd0*/  FFMA.FTZ R12, R45, R12, R83 ;  /* 0x0000000c2d0c7223 */ /* 0x000fc80000010053 */
[----:B------:R-:W-:Y:S02]  /*6ce0*/  FFMA.FTZ R12, R46, R7, R12 ;  /* 0x000000072e0c7223 */ /* 0x000fe4000001000c */
[----:B-1----:R-:W-:Y:S02]  /*6cf0*/  FADD.FTZ R7, R9, R50 ;  /* 0x0000003209077221 */ /* 0x002fe40000010000 */
[----:B--2---:R-:W-:Y:S01]  /*6d00*/  FADD.FTZ R9, R10, R49 ;  /* 0x000000310a097221 */ /* 0x004fe20000010000 */
[----:B------:R-:W-:Y:S01]  /*6d10*/  PRMT R10, RZ, 0x5410, R72 ;  /* 0x00005410ff0a7816 */ /* 0x000fe20000000048 */
[----:B---3--:R-:W-:Y:S01]  /*6d20*/  FADD.FTZ R20, R20, R11 ;  /* 0x0000000b14147221 */ /* 0x008fe20000010000 */
[----:B------:R-:W-:-:S03]  /*6d30*/  PRMT R11, RZ, 0x5410, R65 ;  /* 0x00005410ff0b7816 */ /* 0x000fc60000000041 */
[----:B------:R-:W-:Y:S01]  /*6d40*/  FFMA.FTZ R88, R45, R10, R88 ;  /* 0x0000000a2d587223 */ /* 0x000fe20000010058 */
[----:B------:R-:W-:Y:S01]  /*6d50*/  PRMT R10, RZ, 0x7610, R65 ;  /* 0x00007610ff0a7816 */ /* 0x000fe20000000041 */
[----:B------:R-:W-:Y:S02]  /*6d60*/  FFMA.FTZ R11, R36, R11, R12 ;  /* 0x0000000b240b7223 */ /* 0x000fe4000001000c */
[----:B0-----:R-:W-:Y:S02]  /*6d70*/  FADD.FTZ R48, R48, R13 ;  /* 0x0000000d30307221 */ /* 0x001fe40000010000 */
        /* <DEDUP_REMOVED lines=8> */
[----:B------:R-:W0:Y:S01]  /*6e00*/  SHFL.BFLY PT, R14, R5, 0x10, 0x1f ;  /* 0x0e001f00050e7f89 */ /* 0x000e2200000e0000 */
        /* <DEDUP_REMOVED lines=9> */
[----:B------:R-:W-:Y:S01]  /*6ea0*/  PRMT R11, RZ, 0x7610, R74 ;  /* 0x00007610ff0b7816 */ /* 0x000fe2000000004a */
[----:B------:R-:W1:Y:S04]  /*6eb0*/  SHFL.BFLY PT, R15, R4, 0x10, 0x1f ;  /* 0x0e001f00040f7f89 */ /* 0x000e6800000e0000 */
[----:B------:R-:W-:Y:S01]  /*6ec0*/  FFMA.FTZ R12, R38, R11, R12 ;  /* 0x0000000b260c7223 */ /* 0x000fe2000001000c */
[----:B------:R-:W-:Y:S01]  /*6ed0*/  PRMT R11, RZ, 0x5410, R75 ;  /* 0x00005410ff0b7816 */ /* 0x000fe2000000004b */
[----:B0-----:R-:W-:Y:S01]  /*6ee0*/  FADD.FTZ R5, R5, R14 ;  /* 0x0000000e05057221 */ /* 0x001fe20000010000 */
[----:B------:R-:W-:-:S03]  /*6ef0*/  PRMT R14, RZ, 0x5410, R16 ;  /* 0x00005410ff0e7816 */ /* 0x000fc60000000010 */
[----:B------:R-:W-:Y:S01]  /*6f00*/  FFMA.FTZ R11, R40, R11, R12 ;  /* 0x0000000b280b7223 */ /* 0x000fe2000001000c */
[----:B------:R-:W-:Y:S01]  /*6f10*/  PRMT R12, RZ, 0x7610, R75 ;  /* 0x00007610ff0c7816 */ /* 0x000fe2000000004b */
[----:B------:R-:W-:Y:S01]  /*6f20*/  FFMA.FTZ R14, R45, R14, R89 ;  /* 0x0000000e2d0e7223 */ /* 0x000fe20000010059 */
[----:B------:R-:W-:-:S03]  /*6f30*/  PRMT R13, RZ, 0x7610, R16 ;  /* 0x00007610ff0d7816 */ /* 0x000fc60000000010 */
[----:B------:R-:W-:Y:S01]  /*6f40*/  FFMA.FTZ R11, R39, R12, R11 ;  /* 0x0000000c270b7223 */ /* 0x000fe2000001000b */
[----:B----4-:R-:W-:Y:S01]  /*6f50*/  PRMT R12, RZ, 0x5410, R24 ;  /* 0x00005410ff0c7816 */ /* 0x010fe20000000018 */
[----:B------:R-:W-:Y:S01]  /*6f60*/  FFMA.FTZ R14, R46, R13, R14 ;  /* 0x0000000d2e0e7223 */ /* 0x000fe2000001000e */
[----:B------:R-:W-:-:S03]  /*6f70*/  PRMT R13, RZ, 0x5410, R17 ;  /* 0x00005410ff0d7816 */ /* 0x000fc60000000011 */
[----:B------:R-:W-:Y:S01]  /*6f80*/  FFMA.FTZ R44, R45, R12, R44 ;  /* 0x0000000c2d2c7223 */ /* 0x000fe2000001002c */
[----:B------:R-:W-:Y:S01]  /*6f90*/  PRMT R12, RZ, 0x7610, R17 ;  /* 0x00007610ff0c7816 */ /* 0x000fe20000000011 */
[----:B------:R-:W-:Y:S02]  /*6fa0*/  FFMA.FTZ R13, R36, R13, R14 ;  /* 0x0000000d240d7223 */ /* 0x000fe4000001000e */
[----:B-1----:R-:W-:Y:S02]  /*6fb0*/  FADD.FTZ R4, R4, R15 ;  /* 0x0000000f04047221 */ /* 0x002fe40000010000 */
        /* <DEDUP_REMOVED lines=83> */
[----:B------:R-:W-:-:S05]  /*74f0*/  PRMT R8, RZ, 0x7610, R55 ;  /* 0x00007610ff087816 */ /* 0x000fca0000000037 */
[----:B------:R-:W-:Y:S01]  /*7500*/  FFMA.FTZ R8, R39, R8, R15 ;  /* 0x0000000827087223 */ /* 0x000fe2000001000f */
[--C-:B------:R-:W-:Y:S02]  /*7510*/  PRMT R15, RZ, 0x5410, R31.reuse ;  /* 0x00005410ff0f7816 */ /* 0x100fe4000000001f */
[----:B------:R-:W-:-:S03]  /*7520*/  PRMT R16, RZ, 0x7610, R31 ;  /* 0x00007610ff107816 */ /* 0x000fc6000000001f */
[----:B------:R-:W-:-:S04]  /*7530*/  FFMA.FTZ R15, R40, R15, R17 ;  /* 0x0000000f280f7223 */ /* 0x000fc80000010011 */
[----:B------:R-:W-:Y:S01]  /*7540*/  FFMA.FTZ R15, R39, R16, R15 ;  /* 0x00000010270f7223 */ /* 0x000fe2000001000f */
[----:B------:R-:W0:Y:S04]  /*7550*/  SHFL.BFLY PT, R17, R20, 0x8, 0x1f ;  /* 0x0d001f0014117f89 */ /* 0x000e2800000e0000 */
[----:B------:R-:W1:Y:S04]  /*7560*/  SHFL.BFLY PT, R23, R10, 0x10, 0x1f ;  /* 0x0e001f000a177f89 */ /* 0x000e6800000e0000 */
[----:B------:R-:W2:Y:S04]  /*7570*/  SHFL.BFLY PT, R26, R11, 0x10, 0x1f ;  /* 0x0e001f000b1a7f89 */ /* 0x000ea800000e0000 */
[----:B------:R-:W3:Y:S04]  /*7580*/  SHFL.BFLY PT, R25, R12, 0x10, 0x1f ;  /* 0x0e001f000c197f89 */ /* 0x000ee800000e0000 */
        /* <DEDUP_REMOVED lines=40> */
[----:B------:R-:W-:Y:S01]  /*7810*/  FADD.FTZ R35, R32, R35 ;  /* 0x0000002320237221 */ /* 0x000fe20000010000 */
[----:B------:R-:W0:Y:S01]  /*7820*/  SHFL.BFLY PT, R4, R17, 0x4, 0x1f ;  /* 0x0c801f0011047f89 */ /* 0x000e2200000e0000 */
[----:B------:R-:W-:-:S03]  /*7830*/  FADD.FTZ R18, R41, R18 ;  /* 0x0000001229127221 */ /* 0x000fc60000010000 */
        /* <DEDUP_REMOVED lines=38> */
[----:B------:R-:W1:Y:S04]  /*7aa0*/  SHFL.BFLY PT, R27, R14, 0x2, 0x1f ;  /* 0x0c401f000e1b7f89 */ /* 0x000e6800000e0000 */
[----:B------:R-:W3:Y:S04]  /*7ab0*/  SHFL.BFLY PT, R28, R29, 0x2, 0x1f ;  /* 0x0c401f001d1c7f89 */ /* 0x000ee800000e0000 */
[----:B------:R-:W5:Y:S04]  /*7ac0*/  SHFL.BFLY PT, R30, R31, 0x2, 0x1f ;  /* 0x0c401f001f1e7f89 */ /* 0x000f6800000e0000 */
[----:B------:R-:W5:Y:S04]  /*7ad0*/  SHFL.BFLY PT, R32, R33, 0x2, 0x1f ;  /* 0x0c401f0021207f89 */ /* 0x000f6800000e0000 */
[----:B------:R-:W5:Y:S04]  /*7ae0*/  SHFL.BFLY PT, R34, R35, 0x2, 0x1f ;  /* 0x0c401f0023227f89 */ /* 0x000f6800000e0000 */
[----:B------:R-:W5:Y:S01]  /*7af0*/  SHFL.BFLY PT, R7, R18, 0x1, 0x1f ;  /* 0x0c201f0012077f89 */ /* 0x000f6200000e0000 */
[----:B------:R-:W-:Y:S01]  /*7b00*/  LOP3.LUT P0, RZ, R2, 0x1f, RZ, 0xc0, !PT ;  /* 0x0000001f02ff7812 */ /* 0x000fe2000780c0ff */
[----:B0-----:R-:W-:Y:S01]  /*7b10*/  FADD.FTZ R9, R4, R9 ;  /* 0x0000000904097221 */ /* 0x001fe20000010000 */
[----:B------:R-:W-:Y:S01]  /*7b20*/  SHF.R.S32.HI R5, RZ, 0x1f, R2 ;  /* 0x0000001fff057819 */ /* 0x000fe20000011402 */
[----:B-1----:R-:W-:-:S02]  /*7b30*/  FADD.FTZ R11, R6, R11 ;  /* 0x0000000b060b7221 */ /* 0x002fc40000010000 */
[----:B--2---:R-:W-:Y:S02]  /*7b40*/  FADD.FTZ R13, R8, R13 ;  /* 0x0000000d080d7221 */ /* 0x004fe40000010000 */
[----:B---3--:R-:W-:Y:S02]  /*7b50*/  FADD.FTZ R15, R10, R15 ;  /* 0x0000000f0a0f7221 */ /* 0x008fe40000010000 */
[----:B----4-:R-:W-:Y:S02]  /*7b60*/  FADD.FTZ R17, R16, R17 ;  /* 0x0000001110117221 */ /* 0x010fe40000010000 */
[----:B-----5:R-:W-:Y:S02]  /*7b70*/  FADD.FTZ R19, R22, R19 ;  /* 0x0000001316137221 */ /* 0x020fe40000010000 */
[----:B------:R-:W-:Y:S02]  /*7b80*/  FADD.FTZ R21, R24, R21 ;  /* 0x0000001518157221 */ /* 0x000fe40000010000 */
[----:B------:R-:W-:-:S02]  /*7b90*/  FADD.FTZ R23, R26, R23 ;  /* 0x000000171a177221 */ /* 0x000fc40000010000 */
[----:B------:R-:W-:Y:S02]  /*7ba0*/  FADD.FTZ R25, R12, R25 ;  /* 0x000000190c197221 */ /* 0x000fe40000010000 */
[----:B------:R-:W-:Y:S02]  /*7bb0*/  FADD.FTZ R27, R14, R27 ;  /* 0x0000001b0e1b7221 */ /* 0x000fe40000010000 */
[----:B------:R-:W-:Y:S02]  /*7bc0*/  FADD.FTZ R28, R29, R28 ;  /* 0x0000001c1d1c7221 */ /* 0x000fe40000010000 */
[----:B------:R-:W-:Y:S02]  /*7bd0*/  FADD.FTZ R30, R31, R30 ;  /* 0x0000001e1f1e7221 */ /* 0x000fe40000010000 */
[----:B------:R-:W-:Y:S02]  /*7be0*/  FADD.FTZ R32, R33, R32 ;  /* 0x0000002021207221 */ /* 0x000fe40000010000 */
[----:B------:R-:W-:Y:S01]  /*7bf0*/  FADD.FTZ R34, R35, R34 ;  /* 0x0000002223227221 */ /* 0x000fe20000010000 */
[----:B------:R-:W-:Y:S01]  /*7c00*/  ISETP.NE.AND P1, PT, R2, RZ, PT ;  /* 0x000000ff0200720c */ /* 0x000fe20003f25270 */
[----:B------:R-:W-:Y:S01]  /*7c10*/  @!P0 FADD.FTZ R18, R18, R7 ;  /* 0x0000000712128221 */ /* 0x000fe20000010000 */
[----:B------:R-:W-:Y:S01]  /*7c20*/  LEA.HI R5, R5, R2, RZ, 0x5 ;  /* 0x0000000205057211 */ /* 0x000fe200078f28ff */
[----:B------:R-:W-:Y:S04]  /*7c30*/  SHFL.BFLY PT, R4, R11, 0x1, 0x1f ;  /* 0x0c201f000b047f89 */ /* 0x000fe800000e0000 */
        /* <DEDUP_REMOVED lines=8> */
[----:B------:R-:W2:Y:S04]  /*7cc0*/  SHFL.BFLY PT, R22, R27, 0x1, 0x1f ;  /* 0x0c201f001b167f89 */ /* 0x000ea800000e0000 */
[----:B------:R-:W4:Y:S04]  /*7cd0*/  SHFL.BFLY PT, R7, R28, 0x1, 0x1f ;  /* 0x0c201f001c077f89 */ /* 0x000f2800000e0000 */
[----:B------:R-:W5:Y:S04]  /*7ce0*/  SHFL.BFLY PT, R29, R30, 0x1, 0x1f ;  /* 0x0c201f001e1d7f89 */ /* 0x000f6800000e0000 */
[----:B------:R-:W5:Y:S04]  /*7cf0*/  SHFL.BFLY PT, R31, R32, 0x1, 0x1f ;  /* 0x0c201f00201f7f89 */ /* 0x000f6800000e0000 */
[----:B------:R-:W5:Y:S01]  /*7d00*/  SHFL.BFLY PT, R33, R34, 0x1, 0x1f ;  /* 0x0c201f0022217f89 */ /* 0x000f6200000e0000 */
[----:B------:R-:W-:Y:S01]  /*7d10*/  SHF.R.S32.HI R5, RZ, 0x5, R5 ;  /* 0x00000005ff057819 */ /* 0x000fe20000011405 */
        /* <DEDUP_REMOVED lines=14> */
[----:B------:R0:W-:Y:S04]  /*7e00*/  @!P0 STS [R5.X4], R18 ;  /* 0x0000001205008388 */ /* 0x0001e80000004800 */
        /* <DEDUP_REMOVED lines=22> */
[----:B------:R-:W5:Y:S04]  /*7f70*/  LDS.128 R8, [0x70] ;  /* 0x00007000ff087984 */ /* 0x000f680000000c00 */
[----:B------:R-:W5:Y:S04]  /*7f80*/  LDS.128 R12, [0x80] ;  /* 0x00008000ff0c7984 */ /* 0x000f680000000c00 */
[----:B------:R-:W5:Y:S04]  /*7f90*/  LDS.128 R24, [0x90] ;  /* 0x00009000ff187984 */ /* 0x000f680000000c00 */
[----:B------:R-:W5:Y:S01]  /*7fa0*/  LDS.128 R40, [RZ] ;  /* 0x00000000ff287984 */ /* 0x000f620000000c00 */
[----:B0-----:R-:W-:-:S04]  /*7fb0*/  FADD.FTZ R20, RZ, R20 ;  /* 0x00000014ff147221 */ /* 0x001fc80000010000 */
[----:B------:R-:W-:Y:S02]  /*7fc0*/  FADD.FTZ R21, R20, R21 ;  /* 0x0000001514157221 */ /* 0x000fe40000010000 */
[----:B-1----:R-:W-:Y:S02]  /*7fd0*/  FADD.FTZ R36, RZ, R36 ;  /* 0x00000024ff247221 */ /* 0x002fe40000010000 */
[----:B--2---:R-:W-:Y:S02]  /*7fe0*/  FADD.FTZ R32, RZ, R32 ;  /* 0x00000020ff207221 */ /* 0x004fe40000010000 */
[----:B------:R-:W-:Y:S02]  /*7ff0*/  FADD.FTZ R22, R21, R22 ;  /* 0x0000001615167221 */ /* 0x000fe40000010000 */
[----:B---3--:R-:W-:Y:S02]  /*8000*/  FADD.FTZ R28, RZ, R28 ;  /* 0x0000001cff1c7221 */ /* 0x008fe40000010000 */
[----:B------:R-:W-:-:S02]  /*8010*/  FADD.FTZ R37, R36, R37 ;  /* 0x0000002524257221 */ /* 0x000fc40000010000 */
[----:B------:R-:W-:Y:S02]  /*8020*/  FADD.FTZ R33, R32, R33 ;  /* 0x0000002120217221 */ /* 0x000fe40000010000 */
[----:B------:R-:W-:Y:S02]  /*8030*/  FADD.FTZ R29, R28, R29 ;  /* 0x0000001d1c1d7221 */ /* 0x000fe40000010000 */
[----:B----4-:R-:W-:Y:S02]  /*8040*/  FADD.FTZ R16, RZ, R16 ;  /* 0x00000010ff107221 */ /* 0x010fe40000010000 */
[----:B------:R-:W-:Y:S02]  /*8050*/  FADD.FTZ R2, R22, R23 ;  /* 0x0000001716027221 */ /* 0x000fe40000010000 */
[----:B------:R-:W-:Y:S01]  /*8060*/  FADD.FTZ R38, R37, R38 ;  /* 0x0000002625267221 */ /* 0x000fe20000010000 */
[----:B------:R-:W0:Y:S01]  /*8070*/  LDS.128 R20, [0xa0] ;  /* 0x0000a000ff147984 */ /* 0x000e220000000c00 */
[----:B------:R-:W-:Y:S01]  /*8080*/  FADD.FTZ R34, R33, R34 ;  /* 0x0000002221227221 */ /* 0x000fe20000010000 */
[----:B------:R-:W-:Y:S01]  /*8090*/  F2FP.BF16.PACK_AB R28, RZ, R2 ;  /* 0x00000002ff1c723e */ /* 0x000fe200000010ff */
[----:B------:R-:W-:-:S02]  /*80a0*/  FADD.FTZ R30, R29, R30 ;  /* 0x0000001e1d1e7221 */ /* 0x000fc40000010000 */
[----:B------:R-:W-:Y:S01]  /*80b0*/  FADD.FTZ R17, R16, R17 ;  /* 0x0000001110117221 */ /* 0x000fe20000010000 */
[----:B------:R-:W-:Y:S01]  /*80c0*/  PRMT R32, R28, 0x7610, R32 ;  /* 0x000076101c207816 */ /* 0x000fe20000000020 */
[----:B------:R-:W-:Y:S02]  /*80d0*/  FADD.FTZ R38, R38, R39 ;  /* 0x0000002726267221 */ /* 0x000fe40000010000 */
[----:B------:R-:W-:Y:S02]  /*80e0*/  FADD.FTZ R34, R34, R35 ;  /* 0x0000002322227221 */ /* 0x000fe40000010000 */
[----:B------:R-:W-:Y:S01]  /*80f0*/  FADD.FTZ R30, R30, R31 ;  /* 0x0000001f1e1e7221 */ /* 0x000fe20000010000 */
[----:B------:R-:W-:Y:S01]  /*8100*/  F2FP.BF16.PACK_AB R38, RZ, R38 ;  /* 0x00000026ff26723e */ /* 0x000fe200000010ff */
[----:B------:R-:W-:Y:S01]  /*8110*/  FADD.FTZ R18, R17, R18 ;  /* 0x0000001211127221 */ /* 0x000fe20000010000 */
[----:B------:R-:W-:Y:S01]  /*8120*/  F2FP.BF16.PACK_AB R34, RZ, R34 ;  /* 0x00000022ff22723e */ /* 0x000fe200000010ff */
[----:B------:R-:W-:Y:S01]  /*8130*/  IMAD.WIDE R2, R0, R3, c[0x0][0x160] ;  /* 0x0000580000027625 */ /* 0x000fe200078e0203 */
[----:B------:R-:W-:-:S02]  /*8140*/  F2FP.BF16.PACK_AB R0, RZ, R30 ;  /* 0x0000001eff00723e */ /* 0x000fc400000010ff */
[----:B------:R-:W-:Y:S01]  /*8150*/  PRMT R44, R38, 0x7610, R44 ;  /* 0x00007610262c7816 */ /* 0x000fe2000000002c */
[----:B------:R-:W-:Y:S01]  /*8160*/  FADD.FTZ R18, R18, R19 ;  /* 0x0000001312127221 */ /* 0x000fe20000010000 */
[----:B------:R-:W-:Y:S01]  /*8170*/  PRMT R46, R0, 0x7610, R46 ;  /* 0x00007610002e7816 */ /* 0x000fe2000000002e */
[----:B------:R-:W-:Y:S01]  /*8180*/  STG.E.U16 [R2.64+0x300], R32 ;  /* 0x0003002002007986 */ /* 0x000fe2000c101504 */
[----:B------:R-:W-:Y:S01]  /*8190*/  PRMT R45, R34, 0x7610, R45 ;  /* 0x00007610222d7816 */ /* 0x000fe2000000002d */
[----:B-----5:R-:W-:Y:S01]  /*81a0*/  FADD.FTZ R4, RZ, R4 ;  /* 0x00000004ff047221 */ /* 0x020fe20000010000 */
[----:B------:R-:W-:Y:S01]  /*81b0*/  F2FP.BF16.PACK_AB R0, RZ, R18 ;  /* 0x00000012ff00723e */ /* 0x000fe200000010ff */
[----:B------:R-:W1:Y:S01]  /*81c0*/  LDS.128 R28, [0xb0] ;  /* 0x0000b000ff1c7984 */ /* 0x000e620000000c00 */
[----:B------:R-:W-:Y:S02]  /*81d0*/  FADD.FTZ R8, RZ, R8 ;  /* 0x00000008ff087221 */ /* 0x000fe40000010000 */
[----:B------:R-:W-:Y:S01]  /*81e0*/  FADD.FTZ R12, RZ, R12 ;  /* 0x0000000cff0c7221 */ /* 0x000fe20000010000 */
[----:B------:R-:W2:Y:S01]  /*81f0*/  LDS.128 R16, [0xc0] ;  /* 0x0000c000ff107984 */ /* 0x000ea20000000c00 */
[----:B------:R-:W-:-:S02]  /*8200*/  FADD.FTZ R24, RZ, R24 ;  /* 0x00000018ff187221 */ /* 0x000fc40000010000 */
[----:B------:R-:W-:Y:S01]  /*8210*/  FADD.FTZ R40, RZ, R40 ;  /* 0x00000028ff287221 */ /* 0x000fe20000010000 */
[----:B------:R-:W3:Y:S01]  /*8220*/  LDS.128 R36, [0xd0] ;  /* 0x0000d000ff247984 */ /* 0x000ee20000000c00 */
[----:B------:R-:W-:Y:S02]  /*8230*/  FADD.FTZ R5, R4, R5 ;  /* 0x0000000504057221 */ /* 0x000fe40000010000 */
[----:B------:R-:W-:Y:S01]  /*8240*/  FADD.FTZ R9, R8, R9 ;  /* 0x0000000908097221 */ /* 0x000fe20000010000 */
[----:B------:R-:W4:Y:S01]  /*8250*/  LDS.128 R32, [0xe0] ;  /* 0x0000e000ff207984 */ /* 0x000f220000000c00 */
[----:B------:R-:W-:Y:S02]  /*8260*/  FADD.FTZ R13, R12, R13 ;  /* 0x0000000d0c0d7221 */ /* 0x000fe40000010000 */
[----:B0-----:R-:W-:Y:S01]  /*8270*/  FADD.FTZ R20, RZ, R20 ;  /* 0x00000014ff147221 */ /* 0x001fe20000010000 */
[----:B------:R-:W-:Y:S01]  /*8280*/  STG.E.U16 [R2.64+0x600], R44 ;  /* 0x0006002c02007986 */ /* 0x000fe2000c101504 */
[----:B------:R-:W-:-:S02]  /*8290*/  FADD.FTZ R25, R24, R25 ;  /* 0x0000001918197221 */ /* 0x000fc40000010000 */
[----:B------:R-:W-:Y:S01]  /*82a0*/  FADD.FTZ R21, R20, R21 ;  /* 0x0000001514157221 */ /* 0x000fe20000010000 */
[----:B------:R-:W-:Y:S01]  /*82b0*/  STG.E.U16 [R2.64+0x900], R45 ;  /* 0x0009002d02007986 */ /* 0x000fe2000c101504 */
[----:B------:R-:W-:Y:S02]  /*82c0*/  FADD.FTZ R41, R40, R41 ;  /* 0x0000002928297221 */ /* 0x000fe40000010000 */
[----:B------:R-:W-:Y:S01]  /*82d0*/  FADD.FTZ R6, R5, R6 ;  /* 0x0000000605067221 */ /* 0x000fe20000010000 */
[----:B------:R-:W-:Y:S01]  /*82e0*/  STG.E.U16 [R2.64+0xc00], R46 ;  /* 0x000c002e02007986 */ /* 0x000fe2000c101504 */
[----:B------:R-:W-:Y:S02]  /*82f0*/  FADD.FTZ R10, R9, R10 ;  /* 0x0000000a090a7221 */ /* 0x000fe40000010000 */
[----:B------:R-:W-:Y:S01]  /*8300*/  FADD.FTZ R14, R13, R14 ;  /* 0x0000000e0d0e7221 */ /* 0x000fe20000010000 */
[----:B------:R-:W-:Y:S01]  /*8310*/  STG.E.U16 [R2.64+0xf00], R0 ;  /* 0x000f000002007986 */ /* 0x000fe2000c101504 */
[----:B------:R-:W-:-:S02]  /*8320*/  FADD.FTZ R26, R25, R26 ;  /* 0x0000001a191a7221 */ /* 0x000fc40000010000 */
[----:B------:R-:W-:Y:S02]  /*8330*/  FADD.FTZ R22, R21, R22 ;  /* 0x0000001615167221 */ /* 0x000fe40000010000 */
[----:B------:R-:W-:Y:S02]  /*8340*/  FADD.FTZ R42, R41, R42 ;  /* 0x0000002a292a7221 */ /* 0x000fe40000010000 */
[----:B------:R-:W-:Y:S02]  /*8350*/  FADD.FTZ R6, R6, R7 ;  /* 0x0000000706067221 */ /* 0x000fe40000010000 */
[----:B------:R-:W-:Y:S02]  /*8360*/  FADD.FTZ R10, R10, R11 ;  /* 0x0000000b0a0a7221 */ /* 0x000fe40000010000 */
[----:B------:R-:W-:Y:S01]  /*8370*/  FADD.FTZ R14, R14, R15 ;  /* 0x0000000f0e0e7221 */ /* 0x000fe20000010000 */
[----:B------:R-:W-:Y:S01]  /*8380*/  F2FP.BF16.PACK_AB R6, RZ, R6 ;  /* 0x00000006ff06723e */ /* 0x000fe200000010ff */
[----:B-1----:R-:W-:Y:S01]  /*8390*/  FADD.FTZ R28, RZ, R28 ;  /* 0x0000001cff1c7221 */ /* 0x002fe20000010000 */
[----:B------:R-:W-:Y:S01]  /*83a0*/  F2FP.BF16.PACK_AB R10, RZ, R10 ;  /* 0x0000000aff0a723e */ /* 0x000fe200000010ff */
[----:B------:R-:W-:Y:S01]  /*83b0*/  FADD.FTZ R26, R26, R27 ;  /* 0x0000001b1a1a7221 */ /* 0x000fe20000010000 */
[----:B------:R-:W-:Y:S01]  /*83c0*/  F2FP.BF16.PACK_AB R14, RZ, R14 ;  /* 0x0000000eff0e723e */ /* 0x000fe200000010ff */
[----:B--2---:R-:W-:Y:S01]  /*83d0*/  FADD.FTZ R16, RZ, R16 ;  /* 0x00000010ff107221 */ /* 0x004fe20000010000 */
[----:B------:R-:W-:Y:S01]  /*83e0*/  STG.E.U16 [R2.64+0x1200], R6 ;  /* 0x0012000602007986 */ /* 0x000fe2000c101504 */
[----:B------:R-:W-:Y:S01]  /*83f0*/  FADD.FTZ R29, R28, R29 ;  /* 0x0000001d1c1d7221 */ /* 0x000fe20000010000 */
[----:B------:R-:W-:Y:S01]  /*8400*/  F2FP.BF16.PACK_AB R26, RZ, R26 ;  /* 0x0000001aff1a723e */ /* 0x000fe200000010ff */
[----:B---3--:R-:W-:Y:S01]  /*8410*/  FADD.FTZ R36, RZ, R36 ;  /* 0x00000024ff247221 */ /* 0x008fe20000010000 */
[----:B------:R-:W-:Y:S01]  /*8420*/  STG.E.U16 [R2.64+0x1500], R10 ;  /* 0x0015000a02007986 */ /* 0x000fe2000c101504 */
[----:B------:R-:W-:-:S02]  /*8430*/  FADD.FTZ R17, R16, R17 ;  /* 0x0000001110117221 */ /* 0x000fc40000010000 */
[----:B----4-:R-:W-:Y:S01]  /*8440*/  FADD.FTZ R32, RZ, R32 ;  /* 0x00000020ff207221 */ /* 0x010fe20000010000 */
[----:B------:R-:W-:Y:S01]  /*8450*/  STG.E.U16 [R2.64+0x1800], R14 ;  /* 0x0018000e02007986 */ /* 0x000fe2000c101504 */
[----:B------:R-:W-:Y:S02]  /*8460*/  FADD.FTZ R37, R36, R37 ;  /* 0x0000002524257221 */ /* 0x000fe40000010000 */
[----:B------:R-:W-:Y:S01]  /*8470*/  FADD.FTZ R33, R32, R33 ;  /* 0x0000002120217221 */ /* 0x000fe20000010000 */
[----:B------:R-:W-:Y:S01]  /*8480*/  STG.E.U16 [R2.64+0x1b00], R26 ;  /* 0x001b001a02007986 */ /* 0x000fe2000c101504 */
[----:B------:R-:W-:Y:S02]  /*8490*/  FADD.FTZ R30, R29, R30 ;  /* 0x0000001e1d1e7221 */ /* 0x000fe40000010000 */
[----:B------:R-:W-:Y:S02]  /*84a0*/  FADD.FTZ R18, R17, R18 ;  /* 0x0000001211127221 */ /* 0x000fe40000010000 */
[----:B------:R-:W-:-:S02]  /*84b0*/  FADD.FTZ R38, R37, R38 ;  /* 0x0000002625267221 */ /* 0x000fc40000010000 */
[----:B------:R-:W-:Y:S02]  /*84c0*/  FADD.FTZ R34, R33, R34 ;  /* 0x0000002221227221 */ /* 0x000fe40000010000 */
[----:B------:R-:W-:Y:S02]  /*84d0*/  FADD.FTZ R22, R22, R23 ;  /* 0x0000001716167221 */ /* 0x000fe40000010000 */
[----:B------:R-:W-:Y:S02]  /*84e0*/  FADD.FTZ R30, R30, R31 ;  /* 0x0000001f1e1e7221 */ /* 0x000fe40000010000 */
        /* <DEDUP_REMOVED lines=14> */
[----:B------:R-:W-:Y:S04]  /*85d0*/  STG.E.U16 [R2.64], R42 ;  /* 0x0000002a02007986 */ /* 0x000fe8000c101504 */
[----:B------:R-:W-:Y:S01]  /*85e0*/  STG.E.U16 [R2.64+0x2a00], R34 ;  /* 0x002a002202007986 */ /* 0x000fe2000c101504 */
[----:B------:R-:W-:Y:S05]  /*85f0*/  EXIT ;  /* 0x000000000000794d */ /* 0x000fea0003800000 */
.L_x_1:
        /* <DEDUP_REMOVED lines=16> */
.L_x_33:


//--------------------- .text._Z30router_gemm_kernel_bf16_outputI13__nv_bfloat16Li128ELi8ELi14ELi384ELi7168EEvPS0_PKT_S4_ --------------------------
	.section	.text._Z30router_gemm_kernel_bf16_outputI13__nv_bfloat16Li128ELi8ELi14ELi384ELi7168EEvPS0_PKT_S4_,"ax",@progbits
	.sectioninfo	@"SHI_REGISTERS=128"
	.align	128
        .global         _Z30router_gemm_kernel_bf16_outputI13__nv_bfloat16Li128ELi8ELi14ELi384ELi7168EEvPS0_PKT_S4_
        .type           _Z30router_gemm_kernel_bf16_outputI13__nv_bfloat16Li128ELi8ELi14ELi384ELi7168EEvPS0_PKT_S4_,@function
        .size           _Z30router_gemm_kernel_bf16_outputI13__nv_bfloat16Li128ELi8ELi14ELi384ELi7168EEvPS0_PKT_S4_,(.L_x_34 - _Z30router_gemm_kernel_bf16_outputI13__nv_bfloat16Li128ELi8ELi14ELi384ELi7168EEvPS0_PKT_S4_)
        .other          _Z30router_gemm_kernel_bf16_outputI13__nv_bfloat16Li128ELi8ELi14ELi384ELi7168EEvPS0_PKT_S4_,@"STO_CUDA_ENTRY STV_DEFAULT"
_Z30router_gemm_kernel_bf16_outputI13__nv_bfloat16Li128ELi8ELi14ELi384ELi7168EEvPS0_PKT_S4_:
.text._Z30router_gemm_kernel_bf16_outputI13__nv_bfloat16Li128ELi8ELi14ELi384ELi7168EEvPS0_PKT_S4_:
[----:B------:R-:W-:Y:S02]  /*0000*/  MOV R1, c[0x0][0x28] ;  /* 0x00000a0000017a02 */ /* 0x000fe40000000f00 */
[----:B------:R-:W0:Y:S01]  /*0010*/  S2R R0, SR_CTAID.X ;  /* 0x0000000000007919 */ /* 0x000e220000002500 */
[----:B------:R-:W-:-:S03]  /*0020*/  ULDC.64 UR4, c[0x0][0x118] ;  /* 0x0000460000047ab9 */ /* 0x000fc60000000a00 */
[----:B------:R-:W1:Y:S01]  /*0030*/  S2R R2, SR_TID.X ;  /* 0x0000000000027919 */ /* 0x000e620000002100 */
[----:B0-----:R-:W-:Y:S01]  /*0040*/  IMAD R3, R0, 0x1c00, RZ ;  /* 0x00001c0000037824 */ /* 0x001fe200078e02ff */
[----:B-1----:R-:W-:-:S04]  /*0050*/  SHF.L.U32 R120, R2, 0x3, RZ ;  /* 0x0000000302787819 */ /* 0x002fc800000006ff */
[----:B------:R-:W-:Y:S02]  /*0060*/  SHF.R.S32.HI R4, RZ, 0x1f, R120 ;  /* 0x0000001fff047819 */ /* 0x000fe40000011478 */
[----:B------:R-:W-:-:S04]  /*0070*/  IADD3 R5, P0, R120, R3, RZ ;  /* 0x0000000378057210 */ /* 0x000fc80007f1e0ff */
[----:B------:R-:W-:Y:S01]  /*0080*/  LEA.HI.X.SX32 R4, R3, R4, 0x1, P0 ;  /* 0x0000000403047211 */ /* 0x000fe200000f0eff */
[----:B------:R-:W-:Y:S01]  /*0090*/  HFMA2.MMA R3, -RZ, RZ, 0, 1.1920928955078125e-07 ;  /* 0x00000002ff037435 */ /* 0x000fe200000001ff */
[----:B------:R-:W-:-:S04]  /*00a0*/  LEA R122, P0, R5, c[0x0][0x170], 0x1 ;  /* 0x00005c00057a7a11 */ /* 0x000fc800078008ff */
[----:B------:R-:W-:-:S05]  /*00b0*/  LEA.HI.X R123, R5, c[0x0][0x174], R4, 0x1, P0 ;  /* 0x00005d00057b7a11 */ /* 0x000fca00000f0c04 */
[----:B------:R-:W-:Y:S01]  /*00c0*/  IMAD.WIDE R120, R120, R3, c[0x0][0x168] ;  /* 0x00005a0078787625 */ /* 0x000fe200078e0203 */
[----:B------:R-:W2:Y:S04]  /*00d0*/  LDG.E.128 R88, [R122.64] ;  /* 0x000000047a587981 */ /* 0x000ea8000c1e1d00 */
[----:B------:R-:W3:Y:S04]  /*00e0*/  LDG.E.128 R68, [R120.64] ;  /* 0x0000000478447981 */ /* 0x000ee8000c1e1d00 */
[----:B------:R-:W4:Y:S04]  /*00f0*/  LDG.E.128 R60, [R120.64+0x3800] ;  /* 0x00380004783c7981 */ /* 0x000f28000c1e1d00 */
[----:B------:R-:W5:Y:S04]  /*0100*/  LDG.E.128 R72, [R120.64+0x7000] ;  /* 0x0070000478487981 */ /* 0x000f68000c1e1d00 */
        /* <DEDUP_REMOVED lines=17> */
[----:B------:R-:W5:Y:S01]  /*0220*/  LDG.E.128 R84, [R120.64+0x23800] ;  /* 0x0238000478547981 */ /* 0x000f62000c1e1d00 */
[----:B--2---:R-:W-:-:S02]  /*0230*/  PRMT R100, RZ, 0x5410, R88 ;  /* 0x00005410ff647816 */ /* 0x004fc40000000058 */
[----:B------:R-:W-:Y:S02]  /*0240*/  PRMT R98, RZ, 0x7610, R88 ;  /* 0x00007610ff627816 */ /* 0x000fe40000000058 */
[----:B---3--:R-:W-:Y:S02]  /*0250*/  PRMT R49, RZ, 0x5410, R68 ;  /* 0x00005410ff317816 */ /* 0x008fe40000000044 */
[--C-:B------:R-:W-:Y:S02]  /*0260*/  PRMT R96, RZ, 0x5410, R89.reuse ;  /* 0x00005410ff607816 */ /* 0x100fe40000000059 */
[----:B------:R-:W-:Y:S01]  /*0270*/  PRMT R102, RZ, 0x7610, R89 ;  /* 0x00007610ff667816 */ /* 0x000fe20000000059 */
[----:B------:R-:W-:Y:S01]  /*0280*/  FFMA.FTZ R48, R100, R49, RZ ;  /* 0x0000003164307223 */ /* 0x000fe200000100ff */
[----:B----4-:R-:W-:Y:S02]  /*0290*/  PRMT R49, RZ, 0x5410, R60 ;  /* 0x00005410ff317816 */ /* 0x010fe4000000003c */
[----:B------:R-:W-:-:S02]  /*02a0*/  PRMT R101, RZ, 0x5410, R90 ;  /* 0x00005410ff657816 */ /* 0x000fc4000000005a */
[----:B------:R-:W-:Y:S01]  /*02b0*/  PRMT R90, RZ, 0x7610, R90 ;  /* 0x00007610ff5a7816 */ /* 0x000fe2000000005a */
[----:B------:R-:W-:Y:S01]  /*02c0*/  FFMA.FTZ R50, R100, R49, RZ ;  /* 0x0000003164327223 */ /* 0x000fe200000100ff */
[----:B------:R-:W-:Y:S02]  /*02d0*/  PRMT R49, RZ, 0x7610, R68 ;  /* 0x00007610ff317816 */ /* 0x000fe40000000044 */
[--C-:B------:R-:W-:Y:S02]  /*02e0*/  PRMT R88, RZ, 0x5410, R91.reuse ;  /* 0x00005410ff587816 */ /* 0x100fe4000000005b */
[----:B------:R-:W-:Y:S01]  /*02f0*/  PRMT R99, RZ, 0x7610, R91 ;  /* 0x00007610ff637816 */ /* 0x000fe2000000005b */
[----:B------:R-:W-:Y:S01]  /*0300*/  FFMA.FTZ R48, R98, R49, R48 ;  /* 0x0000003162307223 */ /* 0x000fe20000010030 */
[----:B------:R-:W-:-:S05]  /*0310*/  PRMT R49, RZ, 0x7610, R60 ;  /* 0x00007610ff317816 */ /* 0x000fca000000003c */
[----:B------:R-:W-:Y:S01]  /*0320*/  FFMA.FTZ R50, R98, R49, R50 ;  /* 0x0000003162327223 */ /* 0x000fe20000010032 */
[----:B------:R-:W-:-:S05]  /*0330*/  PRMT R49, RZ, 0x5410, R69 ;  /* 0x00005410ff317816 */ /* 0x000fca0000000045 */
[C---:B------:R-:W-:Y:S01]  /*0340*/  FFMA.FTZ R48, R96.reuse, R49, R48 ;  /* 0x0000003160307223 */ /* 0x040fe20000010030 */
[----:B------:R-:W-:Y:S02]  /*0350*/  PRMT R49, RZ, 0x5410, R61 ;  /* 0x00005410ff317816 */ /* 0x000fe4000000003d */
[----:B------:R-:W-:Y:S02]  /*0360*/  PRMT R69, RZ, 0x7610, R69 ;  /* 0x00007610ff457816 */ /* 0x000fe40000000045 */
[----:B------:R-:W-:Y:S01]  /*0370*/  PRMT R61, RZ, 0x7610, R61 ;  /* 0x00007610ff3d7816 */ /* 0x000fe2000000003d */
[----:B------:R-:W-:Y:S01]  /*0380*/  FFMA.FTZ R49, R96, R49, R50 ;  /* 0x0000003160317223 */ /* 0x000fe20000010032 */
[----:B------:R-:W-:Y:S01]  /*0390*/  PRMT R60, RZ, 0x5410, R62 ;  /* 0x00005410ff3c7816 */ /* 0x000fe2000000003e */
[C---:B------:R-:W-:Y:S01]  /*03a0*/  FFMA.FTZ R69, R102.reuse, R69, R48 ;  /* 0x0000004566457223 */ /* 0x040fe20000010030 */
[----:B------:R-:W-:Y:S01]  /*03b0*/  PRMT R48, RZ, 0x5410, R70 ;  /* 0x00005410ff307816 */ /* 0x000fe20000000046 */
[----:B------:R-:W-:-:S04]  /*03c0*/  FFMA.FTZ R61, R102, R61, R49 ;  /* 0x0000003d663d7223 */ /* 0x000fc80000010031 */
[C---:B------:R-:W-:Y:S01]  /*03d0*/  FFMA.FTZ R60, R101.reuse, R60, R61 ;  /* 0x0000003c653c7223 */ /* 0x040fe2000001003d */
[----:B------:R-:W-:Y:S01]  /*03e0*/  PRMT R61, RZ, 0x7610, R70 ;  /* 0x00007610ff3d7816 */ /* 0x000fe20000000046 */
[----:B------:R-:W-:Y:S02]  /*03f0*/  FFMA.FTZ R69, R101, R48, R69 ;  /* 0x0000003065457223 */ /* 0x000fe40000010045 */
        /* <DEDUP_REMOVED lines=11> */
[----:B-----5:R-:W-:-:S03]  /*04b0*/  PRMT R61, RZ, 0x5410, R72 ;  /* 0x00005410ff3d7816 */ /* 0x020fc60000000048 */
[----:B------:R-:W-:Y:S02]  /*04c0*/  FFMA.FTZ R119, R99, R60, R69 ;  /* 0x0000003c63777223 */ /* 0x000fe40000010045 */
[C---:B------:R-:W-:Y:S01]  /*04d0*/  FFMA.FTZ R60, R100.reuse, R61, RZ ;  /* 0x0000003d643c7223 */ /* 0x040fe200000100ff */
[----:B------:R-:W-:Y:S01]  /*04e0*/  PRMT R61, RZ, 0x5410, R64 ;  /* 0x00005410ff3d7816 */ /* 0x000fe20000000040 */
[----:B------:R-:W3:Y:S04]  /*04f0*/  LDG.E.128 R68, [R120.64+0x15800] ;  /* 0x0158000478447981 */ /* 0x000ee8000c1e1d00 */
[----:B------:R-:W-:Y:S01]  /*0500*/  FFMA.FTZ R62, R100, R61, RZ ;  /* 0x0000003d643e7223 */ /* 0x000fe200000100ff */
[----:B------:R-:W-:-:S05]  /*0510*/  PRMT R61, RZ, 0x7610, R72 ;  /* 0x00007610ff3d7816 */ /* 0x000fca0000000048 */
        /* <DEDUP_REMOVED lines=28> */
[----:B------:R-:W-:Y:S02]  /*06e0*/  FFMA.FTZ R115, R99, R64, R73 ;  /* 0x0000004063737223 */ /* 0x000fe40000010049 */
[C---:B------:R-:W-:Y:S01]  /*06f0*/  FFMA.FTZ R64, R100.reuse, R65, RZ ;  /* 0x0000004164407223 */ /* 0x040fe200000100ff */
[----:B------:R-:W-:Y:S01]  /*0700*/  PRMT R65, RZ, 0x5410, R76 ;  /* 0x00005410ff417816 */ /* 0x000fe2000000004c */
[----:B------:R-:W5:Y:S04]  /*0710*/  LDG.E.128 R72, [R120.64+0x1c800] ;  /* 0x01c8000478487981 */ /* 0x000f68000c1e1d00 */
        /* <DEDUP_REMOVED lines=33> */
[----:B------:R-:W2:Y:S04]  /*0930*/  LDG.E.128 R80, [R120.64+0x27000] ;  /* 0x0270000478507981 */ /* 0x000ea8000c1e1d00 */
[----:B------:R-:W-:Y:S01]  /*0940*/  FFMA.FTZ R78, R100, R77, RZ ;  /* 0x0000004d644e7223 */ /* 0x000fe200000100ff */
[----:B------:R-:W-:-:S05]  /*0950*/  PRMT R77, RZ, 0x7610, R40 ;  /* 0x00007610ff4d7816 */ /* 0x000fca0000000028 */
[----:B------:R-:W-:Y:S01]  /*0960*/  FFMA.FTZ R76, R98, R77, R76 ;  /* 0x0000004d624c7223 */ /* 0x000fe2000001004c */
[----:B------:R-:W-:-:S05]  /*0970*/  PRMT R77, RZ, 0x7610, R32 ;  /* 0x00007610ff4d7816 */ /* 0x000fca0000000020 */
[----:B------:R-:W-:Y:S01]  /*0980*/  FFMA.FTZ R78, R98, R77, R78 ;  /* 0x0000004d624e7223 */ /* 0x000fe2000001004e */
[----:B------:R-:W-:-:S05]  /*0990*/  PRMT R77, RZ, 0x5410, R41 ;  /* 0x00005410ff4d7816 */ /* 0x000fca0000000029 */
[C---:B------:R-:W-:Y:S01]  /*09a0*/  FFMA.FTZ R76, R96.reuse, R77, R76 ;  /* 0x0000004d604c7223 */ /* 0x040fe2000001004c */
[--C-:B------:R-:W-:Y:S02]  /*09b0*/  PRMT R77, RZ, 0x5410, R33.reuse ;  /* 0x00005410ff4d7816 */ /* 0x100fe40000000021 */
[----:B------:R-:W-:Y:S02]  /*09c0*/  PRMT R33, RZ, 0x7610, R33 ;  /* 0x00007610ff217816 */ /* 0x000fe40000000021 */
[----:B------:R-:W-:Y:S01]  /*09d0*/  PRMT R41, RZ, 0x7610, R41 ;  /* 0x00007610ff297816 */ /* 0x000fe20000000029 */
[----:B------:R-:W-:Y:S01]  /*09e0*/  FFMA.FTZ R77, R96, R77, R78 ;  /* 0x0000004d604d7223 */ /* 0x000fe2000001004e */
[----:B------:R-:W-:Y:S02]  /*09f0*/  PRMT R40, RZ, 0x5410, R34 ;  /* 0x00005410ff287816 */ /* 0x000fe40000000022 */
[----:B------:R-:W-:Y:S01]  /*0a00*/  PRMT R32, RZ, 0x5410, R42 ;  /* 0x00005410ff207816 */ /* 0x000fe2000000002a */
[----:B------:R-:W-:-:S02]  /*0a10*/  FFMA.FTZ R33, R102, R33, R77 ;  /* 0x0000002166217223 */ /* 0x000fc4000001004d */
[----:B------:R-:W-:Y:S02]  /*0a20*/  FFMA.FTZ R41, R102, R41, R76 ;  /* 0x0000002966297223 */ /* 0x000fe4000001004c */
[C---:B------:R-:W-:Y:S01]  /*0a30*/  FFMA.FTZ R40, R101.reuse, R40, R33 ;  /* 0x0000002865287223 */ /* 0x040fe20000010021 */
[----:B------:R-:W-:Y:S01]  /*0a40*/  PRMT R33, RZ, 0x7610, R42 ;  /* 0x00007610ff217816 */ /* 0x000fe2000000002a */
[----:B------:R-:W-:Y:S01]  /*0a50*/  FFMA.FTZ R32, R101, R32, R41 ;  /* 0x0000002065207223 */ /* 0x000fe20000010029 */
[----:B------:R-:W-:Y:S01]  /*0a60*/  PRMT R104, RZ, 0x7610, R21 ;  /* 0x00007610ff687816 */ /* 0x000fe20000000015 */
[----:B------:R-:W2:Y:S02]  /*0a70*/  LDG.E.128 R76, [R122.64+0x1000] ;  /* 0x001000047a4c7981 */ /* 0x000ea4000c1e1d00 */
[----:B------:R-:W-:Y:S01]  /*0a80*/  FFMA.FTZ R32, R90, R33, R32 ;  /* 0x000000215a207223 */ /* 0x000fe20000010020 */
[----:B------:R-:W-:-:S05]  /*0a90*/  PRMT R33, RZ, 0x7610, R34 ;  /* 0x00007610ff217816 */ /* 0x000fca0000000022 */
[----:B------:R-:W-:Y:S01]  /*0aa0*/  FFMA.FTZ R40, R90, R33, R40 ;  /* 0x000000215a287223 */ /* 0x000fe20000010028 */
[----:B------:R-:W-:Y:S02]  /*0ab0*/  PRMT R33, RZ, 0x5410, R43 ;  /* 0x00005410ff217816 */ /* 0x000fe4000000002b */
[----:B------:R-:W-:-:S03]  /*0ac0*/  PRMT R41, RZ, 0x5410, R35 ;  /* 0x00005410ff297816 */ /* 0x000fc60000000023 */
[C---:B------:R-:W-:Y:S01]  /*0ad0*/  FFMA.FTZ R33, R88.reuse, R33, R32 ;  /* 0x0000002158217223 */ /* 0x040fe20000010020 */
[----:B------:R-:W-:Y:S01]  /*0ae0*/  PRMT R32, RZ, 0x7610, R43 ;  /* 0x00007610ff207816 */ /* 0x000fe2000000002b */
[----:B------:R-:W-:-:S04]  /*0af0*/  FFMA.FTZ R40, R88, R41, R40 ;  /* 0x0000002958287223 */ /* 0x000fc80000010028 */
        /* <DEDUP_REMOVED lines=25> */
[----:B------:R-:W3:Y:S03]  /*0c90*/  LDG.E.128 R32, [R120.64+0x2e000] ;  /* 0x02e0000478207981 */ /* 0x000ee6000c1e1d00 */
        /* <DEDUP_REMOVED lines=33> */
[----:B------:R-:W5:Y:S03]  /*0eb0*/  LDG.E.128 R16, [R120.64+0x1000] ;  /* 0x0010000478107981 */ /* 0x000f66000c1e1d00 */
        /* <DEDUP_REMOVED lines=32> */
[----:B------:R-:W-:-:S04]  /*10c0*/  FFMA.FTZ R12, R101, R12, R93 ;  /* 0x0000000c650c7223 */ /* 0x000fc8000001005d */
[----:B------:R-:W-:Y:S01]  /*10d0*/  FFMA.FTZ R12, R90, R13, R12 ;  /* 0x0000000d5a0c7223 */ /* 0x000fe2000001000c */
[----:B------:R-:W-:-:S05]  /*10e0*/  PRMT R13, RZ, 0x7610, R38 ;  /* 0x00007610ff0d7816 */ /* 0x000fca0000000026 */
[----:B------:R-:W-:Y:S01]  /*10f0*/  FFMA.FTZ R90, R90, R13, R14 ;  /* 0x0000000d5a5a7223 */ /* 0x000fe2000001000e */
[--C-:B------:R-:W-:Y:S02]  /*1100*/  PRMT R13, RZ, 0x5410, R95.reuse ;  /* 0x00005410ff0d7816 */ /* 0x100fe4000000005f */
[----:B------:R-:W-:Y:S02]  /*1110*/  PRMT R36, RZ, 0x7610, R95 ;  /* 0x00007610ff247816 */ /* 0x000fe4000000005f */
[----:B------:R-:W-:Y:S01]  /*1120*/  PRMT R37, RZ, 0x5410, R39 ;  /* 0x00005410ff257816 */ /* 0x000fe20000000027 */
[C---:B------:R-:W-:Y:S01]  /*1130*/  FFMA.FTZ R101, R88.reuse, R13, R12 ;  /* 0x0000000d58657223 */ /* 0x040fe2000001000c */
[----:B------:R-:W-:Y:S01]  /*1140*/  PRMT R98, RZ, 0x5410, R20 ;  /* 0x00005410ff627816 */ /* 0x000fe20000000014 */
[----:B------:R-:W5:Y:S02]  /*1150*/  LDG.E.128 R12, [R120.64+0xb800] ;  /* 0x00b80004780c7981 */ /* 0x000f64000c1e1d00 */
        /* <DEDUP_REMOVED lines=8> */
[----:B------:R-:W-:Y:S02]  /*11e0*/  PRMT R21, RZ, 0x7610, R8 ;  /* 0x00007610ff157816 */ /* 0x000fe40000000008 */
[----:B------:R-:W-:-:S03]  /*11f0*/  PRMT R8, RZ, 0x5410, R4 ;  /* 0x00005410ff087816 */ /* 0x000fc60000000004 */
[----:B------:R-:W-:Y:S01]  /*1200*/  FFMA.FTZ R36, R102, R21, R36 ;  /* 0x0000001566247223 */ /* 0x000fe20000010024 */
[--C-:B------:R-:W-:Y:S02]  /*1210*/  PRMT R21, RZ, 0x5410, R9.reuse ;  /* 0x00005410ff157816 */ /* 0x100fe40000000009 */
[----:B------:R-:W-:Y:S02]  /*1220*/  PRMT R9, RZ, 0x7610, R9 ;  /* 0x00007610ff097816 */ /* 0x000fe40000000009 */
[--C-:B------:R-:W-:Y:S01]  /*1230*/  PRMT R94, RZ, 0x5410, R23.reuse ;  /* 0x00005410ff5e7816 */ /* 0x100fe20000000017 */
[----:B------:R-:W-:Y:S01]  /*1240*/  FFMA.FTZ R21, R100, R21, R36 ;  /* 0x0000001564157223 */ /* 0x000fe20000010024 */
[----:B------:R-:W-:Y:S01]  /*1250*/  PRMT R97, RZ, 0x7610, R23 ;  /* 0x00007610ff617816 */ /* 0x000fe20000000017 */
[----:B------:R-:W-:Y:S01]  /*1260*/  FFMA.FTZ R8, R98, R8, R119 ;  /* 0x0000000862087223 */ /* 0x000fe20000010077 */
[----:B------:R-:W-:Y:S01]  /*1270*/  PRMT R23, RZ, 0x7610, R4 ;  /* 0x00007610ff177816 */ /* 0x000fe20000000004 */
[----:B------:R-:W-:Y:S01]  /*1280*/  FFMA.FTZ R21, R104, R9, R21 ;  /* 0x0000000968157223 */ /* 0x000fe20000010015 */
[--C-:B------:R-:W-:Y:S01]  /*1290*/  PRMT R9, RZ, 0x5410, R5.reuse ;  /* 0x00005410ff097816 */ /* 0x100fe20000000005 */
[----:B------:R-:W5:Y:S02]  /*12a0*/  LDG.E.128 R36, [R120.64+0xf000] ;  /* 0x00f0000478247981 */ /* 0x000f64000c1e1d00 */
[----:B------:R-:W-:Y:S01]  /*12b0*/  FFMA.FTZ R8, R102, R23, R8 ;  /* 0x0000001766087223 */ /* 0x000fe20000010008 */
[----:B------:R-:W-:-:S03]  /*12c0*/  PRMT R5, RZ, 0x7610, R5 ;  /* 0x00007610ff057816 */ /* 0x000fc60000000005 */
[----:B------:R-:W-:Y:S01]  /*12d0*/  FFMA.FTZ R8, R100, R9, R8 ;  /* 0x0000000964087223 */ /* 0x000fe20000010008 */
        /* <DEDUP_REMOVED lines=9> */
[----:B------:R-:W5:Y:S02]  /*1370*/  LDG.E.128 R20, [R120.64+0x12800] ;  /* 0x0128000478147981 */ /* 0x000f64000c1e1d00 */
[----:B------:R-:W-:Y:S01]  /*1380*/  FFMA.FTZ R9, R95, R10, R9 ;  /* 0x0000000a5f097223 */ /* 0x000fe20000010009 */
[----:B------:R-:W-:-:S02]  /*1390*/  PRMT R4, RZ, 0x7610, R11 ;  /* 0x00007610ff047816 */ /* 0x000fc4000000000b */
[----:B------:R-:W-:Y:S01]  /*13a0*/  PRMT R6, RZ, 0x7610, R6 ;  /* 0x00007610ff067816 */ /* 0x000fe20000000006 */
[----:B------:R-:W-:-:S04]  /*13b0*/  FFMA.FTZ R5, R94, R5, R9 ;  /* 0x000000055e057223 */ /* 0x000fc80000010009 */
[----:B------:R-:W-:Y:S01]  /*13c0*/  FFMA.FTZ R93, R97, R4, R5 ;  /* 0x00000004615d7223 */ /* 0x000fe20000010005 */
[--C-:B------:R-:W-:Y:S01]  /*13d0*/  PRMT R5, RZ, 0x5410, R7.reuse ;  /* 0x00005410ff057816 */ /* 0x100fe20000000007 */
[----:B------:R-:W-:Y:S01]  /*13e0*/  FFMA.FTZ R6, R95, R6, R8 ;  /* 0x000000065f067223 */ /* 0x000fe20000010008 */
[----:B------:R-:W-:Y:S01]  /*13f0*/  PRMT R92, RZ, 0x7610, R7 ;  /* 0x00007610ff5c7816 */ /* 0x000fe20000000007 */
[----:B------:R-:W5:Y:S01]  /*1400*/  LDG.E.128 R8, [R120.64+0x16000] ;  /* 0x0160000478087981 */ /* 0x000f62000c1e1d00 */
        /* <DEDUP_REMOVED lines=17> */
[C---:B------:R-:W-:Y:S02]  /*1520*/  FFMA.FTZ R4, R104.reuse, R57, R4 ;  /* 0x0000003968047223 */ /* 0x040fe40000010004 */
[----:B------:R-:W-:Y:S01]  /*1530*/  FFMA.FTZ R115, R104, R45, R115 ;  /* 0x0000002d68737223 */ /* 0x000fe20000010073 */
        /* <DEDUP_REMOVED lines=9> */
[----:B------:R-:W-:Y:S01]  /*15d0*/  PRMT R46, RZ, 0x7610, R46 ;  /* 0x00007610ff2e7816 */ /* 0x000fe2000000002e */
[----:B------:R-:W5:Y:S02]  /*15e0*/  LDG.E.128 R56, [R120.64+0x1d000] ;  /* 0x01d0000478387981 */ /* 0x000f64000c1e1d00 */
        /* <DEDUP_REMOVED lines=9> */
[----:B--2---:R-:W-:-:S03]  /*1680*/  PRMT R44, RZ, 0x5410, R48 ;  /* 0x00005410ff2c7816 */ /* 0x004fc60000000030 */
[----:B------:R-:W-:Y:S01]  /*1690*/  FFMA.FTZ R113, R102, R45, R113 ;  /* 0x0000002d66717223 */ /* 0x000fe20000010071 */
[--C-:B------:R-:W-:Y:S02]  /*16a0*/  PRMT R45, RZ, 0x5410, R53.reuse ;  /* 0x00005410ff2d7816 */ /* 0x100fe40000000035 */
[----:B------:R-:W-:Y:S01]  /*16b0*/  PRMT R53, RZ, 0x7610, R53 ;  /* 0x00007610ff357816 */ /* 0x000fe20000000035 */
        /* <DEDUP_REMOVED lines=11> */
[C---:B------:R-:W-:Y:S01]  /*1770*/  FFMA.FTZ R53, R96.reuse, R45, R53 ;  /* 0x0000002d60357223 */ /* 0x040fe20000010035 */
[----:B------:R-:W-:Y:S01]  /*1780*/  PRMT R54, RZ, 0x7610, R54 ;  /* 0x00007610ff367816 */ /* 0x000fe20000000036 */
[----:B------:R-:W2:Y:S01]  /*1790*/  LDG.E.128 R44, [R120.64+0x20800] ;  /* 0x02080004782c7981 */ /* 0x000ea2000c1e1d00 */
[----:B------:R-:W-:Y:S01]  /*17a0*/  PRMT R50, RZ, 0x7610, R50 ;  /* 0x00007610ff327816 */ /* 0x000fe20000000032 */
[----:B------:R-:W-:Y:S01]  /*17b0*/  FFMA.FTZ R48, R96, R49, R48 ;  /* 0x0000003160307223 */ /* 0x000fe20000010030 */
[----:B------:R-:W-:Y:S01]  /*17c0*/  PRMT R49, RZ, 0x5410, R55 ;  /* 0x00005410ff317816 */ /* 0x000fe20000000037 */
[C---:B------:R-:W-:Y:S02]  /*17d0*/  FFMA.FTZ R53, R95.reuse, R54, R53 ;  /* 0x000000365f357223 */ /* 0x040fe40000010035 */
[----:B------:R-:W-:Y:S01]  /*17e0*/  FFMA.FTZ R50, R95, R50, R48 ;  /* 0x000000325f327223 */ /* 0x000fe20000010030 */
[----:B------:R-:W-:Y:S01]  /*17f0*/  PRMT R48, RZ, 0x7610, R55 ;  /* 0x00007610ff307816 */ /* 0x000fe20000000037 */
[----:B------:R-:W-:-:S04]  /*1800*/  FFMA.FTZ R49, R94, R49, R53 ;  /* 0x000000315e317223 */ /* 0x000fc80000010035 */
[----:B------:R-:W-:Y:S01]  /*1810*/  FFMA.FTZ R117, R97, R48, R49 ;  /* 0x0000003061757223 */ /* 0x000fe20000010031 */
[----:B---3--:R-:W-:Y:S02]  /*1820*/  PRMT R48, RZ, 0x5410, R68 ;  /* 0x00005410ff307816 */ /* 0x008fe40000000044 */
[----:B------:R-:W-:-:S03]  /*1830*/  PRMT R49, RZ, 0x5410, R51 ;  /* 0x00005410ff317816 */ /* 0x000fc60000000033 */
[----:B------:R-:W-:Y:S01]  /*1840*/  FFMA.FTZ R109, R98, R48, R109 ;  /* 0x00000030626d7223 */ /* 0x000fe2000001006d */
[----:B------:R-:W-:Y:S01]  /*1850*/  PRMT R48, RZ, 0x7610, R51 ;  /* 0x00007610ff307816 */ /* 0x000fe20000000033 */
[----:B------:R-:W-:-:S04]  /*1860*/  FFMA.FTZ R49, R94, R49, R50 ;  /* 0x000000315e317223 */ /* 0x000fc80000010032 */
[----:B------:R-:W-:Y:S01]  /*1870*/  FFMA.FTZ R115, R97, R48, R49 ;  /* 0x0000003061737223 */ /* 0x000fe20000010031 */
[----:B----4-:R-:W-:Y:S02]  /*1880*/  PRMT R48, RZ, 0x5410, R60 ;  /* 0x00005410ff307816 */ /* 0x010fe4000000003c */
[----:B------:R-:W-:Y:S02]  /*1890*/  PRMT R49, RZ, 0x7610, R68 ;  /* 0x00007610ff317816 */ /* 0x000fe40000000044 */
[----:B------:R-:W-:Y:S01]  /*18a0*/  PRMT R51, RZ, 0x7610, R60 ;  /* 0x00007610ff337816 */ /* 0x000fe2000000003c */
[----:B------:R-:W-:Y:S01]  /*18b0*/  FFMA.FTZ R48, R98, R48, R107 ;  /* 0x0000003062307223 */ /* 0x000fe2000001006b */
[----:B------:R-:W-:Y:S01]  /*18c0*/  PRMT R53, RZ, 0x5410, R61 ;  /* 0x00005410ff357816 */ /* 0x000fe2000000003d */
[C---:B------:R-:W-:Y:S01]  /*18d0*/  FFMA.FTZ R109, R102.reuse, R49, R109 ;  /* 0x00000031666d7223 */ /* 0x040fe2000001006d */
[--C-:B------:R-:W-:Y:S01]  /*18e0*/  PRMT R49, RZ, 0x5410, R69.reuse ;  /* 0x00005410ff317816 */ /* 0x100fe20000000045 */
[----:B------:R-:W-:Y:S01]  /*18f0*/  FFMA.FTZ R52, R102, R51, R48 ;  /* 0x0000003366347223 */ /* 0x000fe20000010030 */
[----:B------:R-:W-:-:S02]  /*1900*/  PRMT R69, RZ, 0x7610, R69 ;  /* 0x00007610ff457816 */ /* 0x000fc40000000045 */
[----:B------:R-:W-:Y:S01]  /*1910*/  PRMT R61, RZ, 0x7610, R61 ;  /* 0x00007610ff3d7816 */ /* 0x000fe2000000003d */
[C---:B------:R-:W-:Y:S02]  /*1920*/  FFMA.FTZ R49, R100.reuse, R49, R109 ;  /* 0x0000003164317223 */ /* 0x040fe4000001006d */
[----:B------:R-:W-:Y:S01]  /*1930*/  FFMA.FTZ R52, R100, R53, R52 ;  /* 0x0000003564347223 */ /* 0x000fe20000010034 */
[----:B------:R-:W-:Y:S01]  /*1940*/  PRMT R53, RZ, 0x5410, R70 ;  /* 0x00005410ff357816 */ /* 0x000fe20000000046 */
[C---:B------:R-:W-:Y:S02]  /*1950*/  FFMA.FTZ R69, R104.reuse, R69, R49 ;  /* 0x0000004568457223 */ /* 0x040fe40000010031 */
[----:B------:R-:W-:Y:S01]  /*1960*/  FFMA.FTZ R60, R104, R61, R52 ;  /* 0x0000003d683c7223 */ /* 0x000fe20000010034 */
[----:B------:R-:W-:Y:S01]  /*1970*/  PRMT R61, RZ, 0x5410, R62 ;  /* 0x00005410ff3d7816 */ /* 0x000fe2000000003e */
[C---:B------:R-:W-:Y:S01]  /*1980*/  FFMA.FTZ R69, R96.reuse, R53, R69 ;  /* 0x0000003560457223 */ /* 0x040fe20000010045 */
[----:B------:R-:W-:Y:S01]  /*1990*/  PRMT R70, RZ, 0x7610, R70 ;  /* 0x00007610ff467816 */ /* 0x000fe20000000046 */
[----:B------:R-:W3:Y:S01]  /*19a0*/  LDG.E.128 R48, [R120.64+0x24000] ;  /* 0x0240000478307981 */ /* 0x000ee2000c1e1d00 */
[----:B------:R-:W-:Y:S01]  /*19b0*/  PRMT R62, RZ, 0x7610, R62 ;  /* 0x00007610ff3e7816 */ /* 0x000fe2000000003e */
[----:B------:R-:W-:Y:S01]  /*19c0*/  FFMA.FTZ R60, R96, R61, R60 ;  /* 0x0000003d603c7223 */ /* 0x000fe2000001003c */
[----:B------:R-:W-:Y:S01]  /*19d0*/  PRMT R61, RZ, 0x5410, R71 ;  /* 0x00005410ff3d7816 */ /* 0x000fe20000000047 */
[C---:B------:R-:W-:Y:S01]  /*19e0*/  FFMA.FTZ R69, R95.reuse, R70, R69 ;  /* 0x000000465f457223 */ /* 0x040fe20000010045 */
[----:B------:R-:W4:Y:S01]  /*19f0*/  LDG.E.128 R52, [R120.64+0x27800] ;  /* 0x0278000478347981 */ /* 0x000f22000c1e1d00 */
[----:B------:R-:W-:Y:S01]  /*1a00*/  FFMA.FTZ R62, R95, R62, R60 ;  /* 0x0000003e5f3e7223 */ /* 0x000fe2000001003c */
[----:B------:R-:W-:Y:S01]  /*1a10*/  PRMT R60, RZ, 0x7610, R71 ;  /* 0x00007610ff3c7816 */ /* 0x000fe20000000047 */
[----:B------:R-:W-:-:S02]  /*1a20*/  FFMA.FTZ R61, R94, R61, R69 ;  /* 0x0000003d5e3d7223 */ /* 0x000fc40000010045 */
[----:B------:R-:W2:Y:S02]  /*1a30*/  LDG.E.128 R68, [R120.64+0x2b000] ;  /* 0x02b0000478447981 */ /* 0x000ea4000c1e1d00 */
[----:B------:R-:W-:Y:S01]  /*1a40*/  FFMA.FTZ R113, R97, R60, R61 ;  /* 0x0000003c61717223 */ /* 0x000fe2000001003d */
[----:B-----5:R-:W-:Y:S02]  /*1a50*/  PRMT R60, RZ, 0x5410, R72 ;  /* 0x00005410ff3c7816 */ /* 0x020fe40000000048 */
        /* <DEDUP_REMOVED lines=51> */
[----:B------:R-:W-:Y:S01]  /*1d90*/  PRMT R81, RZ, 0x7610, R81 ;  /* 0x00007610ff517816 */ /* 0x000fe20000000051 */
[----:B------:R-:W-:Y:S01]  /*1da0*/  FFMA.FTZ R73, R96, R73, R85 ;  /* 0x0000004960497223 */ /* 0x000fe20000010055 */
[----:B------:R-:W-:Y:S01]  /*1db0*/  PRMT R86, RZ, 0x7610, R86 ;  /* 0x00007610ff567816 */ /* 0x000fe20000000056 */
[----:B------:R-:W-:Y:S01]  /*1dc0*/  FFMA.FTZ R72, R100, R65, R64 ;  /* 0x0000004164487223 */ /* 0x000fe20000010040 */
[----:B------:R-:W-:Y:S01]  /*1dd0*/  PRMT R75, RZ, 0x5410, R82 ;  /* 0x00005410ff4b7816 */ /* 0x000fe20000000052 */
[----:B------:R-:W2:Y:S02]  /*1de0*/  LDG.E.128 R64, [R122.64+0x1800] ;  /* 0x001800047a407981 */ /* 0x000ea4000c1e1d00 */
[----:B------:R-:W-:-:S02]  /*1df0*/  FFMA.FTZ R72, R104, R81, R72 ;  /* 0x0000005168487223 */ /* 0x000fc40000010048 */
[C---:B------:R-:W-:Y:S01]  /*1e00*/  FFMA.FTZ R86, R95.reuse, R86, R73 ;  /* 0x000000565f567223 */ /* 0x040fe20000010049 */
[--C-:B------:R-:W-:Y:S01]  /*1e10*/  PRMT R73, RZ, 0x5410, R87.reuse ;  /* 0x00005410ff497816 */ /* 0x100fe20000000057 */
[----:B------:R-:W-:Y:S01]  /*1e20*/  FFMA.FTZ R72, R96, R75, R72 ;  /* 0x0000004b60487223 */ /* 0x000fe20000010048 */
[----:B------:R-:W-:Y:S02]  /*1e30*/  PRMT R82, RZ, 0x7610, R82 ;  /* 0x00007610ff527816 */ /* 0x000fe40000000052 */
[----:B------:R-:W-:Y:S01]  /*1e40*/  PRMT R80, RZ, 0x7610, R87 ;  /* 0x00007610ff507816 */ /* 0x000fe20000000057 */
[C---:B------:R-:W-:Y:S01]  /*1e50*/  FFMA.FTZ R86, R94.reuse, R73, R86 ;  /* 0x000000495e567223 */ /* 0x040fe20000010056 */
[--C-:B------:R-:W-:Y:S01]  /*1e60*/  PRMT R73, RZ, 0x5410, R83.reuse ;  /* 0x00005410ff497816 */ /* 0x100fe20000000053 */
[----:B------:R-:W-:Y:S02]  /*1e70*/  FFMA.FTZ R72, R95, R82, R72 ;  /* 0x000000525f487223 */ /* 0x000fe40000010048 */
[C---:B------:R-:W-:Y:S01]  /*1e80*/  FFMA.FTZ R105, R97.reuse, R80, R86 ;  /* 0x0000005061697223 */ /* 0x040fe20000010056 */
[----:B------:R-:W-:Y:S01]  /*1e90*/  PRMT R80, RZ, 0x7610, R83 ;  /* 0x00007610ff507816 */ /* 0x000fe20000000053 */
[----:B------:R-:W-:Y:S01]  /*1ea0*/  FFMA.FTZ R103, R94, R73, R72 ;  /* 0x000000495e677223 */ /* 0x000fe20000010048 */
[----:B------:R-:W-:Y:S01]  /*1eb0*/  PRMT R81, RZ, 0x5410, R32 ;  /* 0x00005410ff517816 */ /* 0x000fe20000000020 */
[----:B------:R-:W2:Y:S02]  /*1ec0*/  LDG.E.128 R72, [R120.64+0x5000] ;  /* 0x0050000478487981 */ /* 0x000ea4000c1e1d00 */
[----:B------:R-:W-:Y:S01]  /*1ed0*/  FFMA.FTZ R103, R97, R80, R103 ;  /* 0x0000005061677223 */ /* 0x000fe20000010067 */
[--C-:B------:R-:W-:Y:S01]  /*1ee0*/  PRMT R80, RZ, 0x5410, R40.reuse ;  /* 0x00005410ff507816 */ /* 0x100fe20000000028 */
[C---:B------:R-:W-:Y:S01]  /*1ef0*/  FFMA.FTZ R99, R98.reuse, R81, R99 ;  /* 0x0000005162637223 */ /* 0x040fe20000010063 */
[----:B------:R-:W-:Y:S01]  /*1f00*/  PRMT R81, RZ, 0x7610, R40 ;  /* 0x00007610ff517816 */ /* 0x000fe20000000028 */
[----:B------:R-:W2:Y:S02]  /*1f10*/  LDG.E.128 R84, [R120.64+0x8800] ;  /* 0x0088000478547981 */ /* 0x000ea4000c1e1d00 */
[----:B------:R-:W-:-:S04]  /*1f20*/  FFMA.FTZ R80, R98, R80, R101 ;  /* 0x0000005062507223 */ /* 0x000fc80000010065 */
        /* <DEDUP_REMOVED lines=8> */
[----:B------:R-:W-:-:S04]  /*1fb0*/  FFMA.FTZ R81, R100, R81, R99 ;  /* 0x0000005164517223 */ /* 0x000fc80000010063 */
[C---:B------:R-:W-:Y:S01]  /*1fc0*/  FFMA.FTZ R81, R104.reuse, R33, R81 ;  /* 0x0000002168517223 */ /* 0x040fe20000010051 */
[----:B------:R-:W-:Y:S01]  /*1fd0*/  PRMT R33, RZ, 0x5410, R42 ;  /* 0x00005410ff217816 */ /* 0x000fe2000000002a */
[----:B------:R-:W-:Y:S01]  /*1fe0*/  FFMA.FTZ R41, R104, R41, R80 ;  /* 0x0000002968297223 */ /* 0x000fe20000010050 */
[----:B------:R-:W-:-:S03]  /*1ff0*/  PRMT R42, RZ, 0x7610, R42 ;  /* 0x00007610ff2a7816 */ /* 0x000fc6000000002a */
[C---:B------:R-:W-:Y:S01]  /*2000*/  FFMA.FTZ R33, R96.reuse, R33, R41 ;  /* 0x0000002160217223 */ /* 0x040fe20000010029 */
[--C-:B------:R-:W-:Y:S02]  /*2010*/  PRMT R41, RZ, 0x5410, R34.reuse ;  /* 0x00005410ff297816 */ /* 0x100fe40000000022 */
[----:B------:R-:W-:Y:S01]  /*2020*/  PRMT R34, RZ, 0x7610, R34 ;  /* 0x00007610ff227816 */ /* 0x000fe20000000022 */
[C---:B------:R-:W-:Y:S01]  /*2030*/  FFMA.FTZ R42, R95.reuse, R42, R33 ;  /* 0x0000002a5f2a7223 */ /* 0x040fe20000010021 */
[----:B------:R-:W-:Y:S01]  /*2040*/  PRMT R33, RZ, 0x5410, R43 ;  /* 0x00005410ff217816 */ /* 0x000fe2000000002b */
[----:B------:R-:W-:Y:S01]  /*2050*/  FFMA.FTZ R41, R96, R41, R81 ;  /* 0x0000002960297223 */ /* 0x000fe20000010051 */
[----:B------:R-:W-:Y:S01]  /*2060*/  PRMT R32, RZ, 0x7610, R43 ;  /* 0x00007610ff207816 */ /* 0x000fe2000000002b */
[----:B------:R-:W3:Y:S02]  /*2070*/  LDG.E.128 R80, [R120.64+0xc000] ;  /* 0x00c0000478507981 */ /* 0x000ee4000c1e1d00 */
[----:B------:R-:W-:Y:S01]  /*2080*/  FFMA.FTZ R34, R95, R34, R41 ;  /* 0x000000225f227223 */ /* 0x000fe20000010029 */
[----:B------:R-:W-:Y:S01]  /*2090*/  PRMT R41, RZ, 0x5410, R35 ;  /* 0x00005410ff297816 */ /* 0x000fe20000000023 */
[----:B------:R-:W-:-:S04]  /*20a0*/  FFMA.FTZ R33, R94, R33, R42 ;  /* 0x000000215e217223 */ /* 0x000fc8000001002a */
[C---:B------:R-:W-:Y:S01]  /*20b0*/  FFMA.FTZ R101, R97.reuse, R32, R33 ;  /* 0x0000002061657223 */ /* 0x040fe20000010021 */
[----:B------:R-:W-:Y:S01]  /*20c0*/  PRMT R32, RZ, 0x7610, R35 ;  /* 0x00007610ff207816 */ /* 0x000fe20000000023 */
[----:B------:R-:W-:Y:S01]  /*20d0*/  FFMA.FTZ R34, R94, R41, R34 ;  /* 0x000000295e227223 */ /* 0x000fe20000010022 */
[----:B------:R-:W-:Y:S01]  /*20e0*/  PRMT R96, RZ, 0x5410, R76 ;  /* 0x00005410ff607816 */ /* 0x000fe2000000004c */
[----:B------:R-:W3:Y:S02]  /*20f0*/  LDG.E.128 R40, [R120.64+0xf800] ;  /* 0x00f8000478287981 */ /* 0x000ee4000c1e1d00 */
[----:B------:R-:W-:Y:S01]  /*2100*/  FFMA.FTZ R97, R97, R32, R34 ;  /* 0x0000002061617223 */ /* 0x000fe20000010022 */
[----:B------:R-:W-:Y:S02]  /*2110*/  PRMT R32, RZ, 0x5410, R16 ;  /* 0x00005410ff207816 */ /* 0x000fe40000000010 */
[----:B------:R-:W-:Y:S02]  /*2120*/  PRMT R100, RZ, 0x7610, R76 ;  /* 0x00007610ff647816 */ /* 0x000fe4000000004c */
        /* <DEDUP_REMOVED lines=30> */
[----:B------:R-:W-:-:S02]  /*2310*/  PRMT R104, RZ, 0x7610, R79 ;  /* 0x00007610ff687816 */ /* 0x000fc4000000004f */
        /* <DEDUP_REMOVED lines=20> */
[----:B------:R-:W-:Y:S01]  /*2460*/  FFMA.FTZ R24, R95, R12, R24 ;  /* 0x0000000c5f187223 */ /* 0x000fe20000010018 */
[----:B------:R-:W-:Y:S01]  /*2470*/  PRMT R12, RZ, 0x5410, R13 ;  /* 0x00005410ff0c7816 */ /* 0x000fe2000000000d */
[----:B------:R-:W5:Y:S04]  /*2480*/  LDG.E.128 R16, [R120.64+0x16800] ;  /* 0x0168000478107981 */ /* 0x000f68000c1e1d00 */
[----:B------:R-:W-:Y:S01]  /*2490*/  FFMA.FTZ R119, R99, R12, R119 ;  /* 0x0000000c63777223 */ /* 0x000fe20000010077 */
[----:B------:R-:W-:-:S05]  /*24a0*/  PRMT R12, RZ, 0x5410, R26 ;  /* 0x00005410ff0c7816 */ /* 0x000fca000000001a */
[----:B------:R-:W-:Y:S01]  /*24b0*/  FFMA.FTZ R12, R93, R12, R24 ;  /* 0x0000000c5d0c7223 */ /* 0x000fe20000010018 */
[----:B------:R-:W-:Y:S02]  /*24c0*/  PRMT R24, RZ, 0x7610, R13 ;  /* 0x00007610ff187816 */ /* 0x000fe4000000000d */
[----:B------:R-:W-:-:S03]  /*24d0*/  PRMT R13, RZ, 0x7610, R26 ;  /* 0x00007610ff0d7816 */ /* 0x000fc6000000001a */
[----:B------:R-:W-:Y:S02]  /*24e0*/  FFMA.FTZ R119, R95, R24, R119 ;  /* 0x000000185f777223 */ /* 0x000fe40000010077 */
[----:B------:R-:W-:Y:S01]  /*24f0*/  FFMA.FTZ R12, R78, R13, R12 ;  /* 0x0000000d4e0c7223 */ /* 0x000fe2000001000c */
[----:B------:R-:W-:Y:S02]  /*2500*/  PRMT R13, RZ, 0x5410, R27 ;  /* 0x00005410ff0d7816 */ /* 0x000fe4000000001b */
        /* <DEDUP_REMOVED lines=28> */
[----:B------:R-:W-:Y:S02]  /*26d0*/  PRMT R21, RZ, 0x7610, R38 ;  /* 0x00007610ff157816 */ /* 0x000fe40000000026 */
[----:B------:R-:W-:-:S03]  /*26e0*/  PRMT R36, RZ, 0x5410, R22 ;  /* 0x00005410ff247816 */ /* 0x000fc60000000016 */
        /* <DEDUP_REMOVED lines=9> */
[--C-:B------:R-:W-:Y:S02]  /*2780*/  PRMT R21, RZ, 0x5410, R23.reuse ;  /* 0x00005410ff157816 */ /* 0x100fe40000000017 */
[----:B------:R-:W-:-:S03]  /*2790*/  PRMT R23, RZ, 0x7610, R23 ;  /* 0x00007610ff177816 */ /* 0x000fc60000000017 */
[----:B------:R-:W-:Y:S02]  /*27a0*/  FFMA.FTZ R21, R76, R21, R36 ;  /* 0x000000154c157223 */ /* 0x000fe40000010024 */
[C---:B------:R-:W-:Y:S01]  /*27b0*/  FFMA.FTZ R118, R104.reuse, R39, R20 ;  /* 0x0000002768767223 */ /* 0x040fe20000010014 */
[--C-:B------:R-:W-:Y:S01]  /*27c0*/  PRMT R20, RZ, 0x5410, R8.reuse ;  /* 0x00005410ff147816 */ /* 0x100fe20000000008 */
[----:B------:R-:W-:Y:S01]  /*27d0*/  FFMA.FTZ R94, R104, R23, R21 ;  /* 0x00000017685e7223 */ /* 0x000fe20000010015 */
[----:B------:R-:W-:Y:S01]  /*27e0*/  PRMT R21, RZ, 0x7610, R8 ;  /* 0x00007610ff157816 */ /* 0x000fe20000000008 */
[----:B------:R-:W5:Y:S01]  /*27f0*/  LDG.E.128 R36, [R120.64+0x24800] ;  /* 0x0248000478247981 */ /* 0x000f62000c1e1d00 */
[----:B------:R-:W-:Y:S01]  /*2800*/  PRMT R8, RZ, 0x5410, R4 ;  /* 0x00005410ff087816 */ /* 0x000fe20000000004 */
[----:B------:R-:W-:-:S04]  /*2810*/  FFMA.FTZ R20, R96, R20, R113 ;  /* 0x0000001460147223 */ /* 0x000fc80000010071 */
[----:B------:R-:W-:Y:S01]  /*2820*/  FFMA.FTZ R111, R96, R8, R111 ;  /* 0x00000008606f7223 */ /* 0x000fe2000001006f */
[--C-:B------:R-:W-:Y:S01]  /*2830*/  PRMT R8, RZ, 0x5410, R9.reuse ;  /* 0x00005410ff087816 */ /* 0x100fe20000000009 */
[C---:B------:R-:W-:Y:S01]  /*2840*/  FFMA.FTZ R20, R100.reuse, R21, R20 ;  /* 0x0000001564147223 */ /* 0x040fe20000010014 */
[----:B------:R-:W-:Y:S02]  /*2850*/  PRMT R21, RZ, 0x7610, R4 ;  /* 0x00007610ff157816 */ /* 0x000fe40000000004 */
[----:B------:R-:W-:Y:S01]  /*2860*/  PRMT R4, RZ, 0x7610, R9 ;  /* 0x00007610ff047816 */ /* 0x000fe20000000009 */
[----:B------:R-:W-:Y:S02]  /*2870*/  FFMA.FTZ R8, R99, R8, R20 ;  /* 0x0000000863087223 */ /* 0x000fe40000010014 */
[----:B------:R-:W-:Y:S02]  /*2880*/  FFMA.FTZ R21, R100, R21, R111 ;  /* 0x0000001564157223 */ /* 0x000fe4000001006f */
        /* <DEDUP_REMOVED lines=10> */
[----:B------:R-:W5:Y:S01]  /*2930*/  LDG.E.128 R20, [R120.64+0x28000] ;  /* 0x0280000478147981 */ /* 0x000f62000c1e1d00 */
        /* <DEDUP_REMOVED lines=10> */
[----:B------:R-:W-:Y:S02]  /*29e0*/  FFMA.FTZ R5, R76, R5, R8 ;  /* 0x000000054c057223 */ /* 0x000fe40000010008 */
[----:B------:R-:W5:Y:S02]  /*29f0*/  LDG.E.128 R8, [R120.64+0x2b800] ;  /* 0x02b8000478087981 */ /* 0x000f64000c1e1d00 */
[----:B------:R-:W-:Y:S01]  /*2a00*/  FFMA.FTZ R116, R104, R7, R5 ;  /* 0x0000000768747223 */ /* 0x000fe20000010005 */
[----:B------:R-:W-:Y:S01]  /*2a10*/  PRMT R5, RZ, 0x7610, R56 ;  /* 0x00007610ff057816 */ /* 0x000fe20000000038 */
[----:B------:R-:W-:-:S04]  /*2a20*/  FFMA.FTZ R4, R96, R4, R109 ;  /* 0x0000000460047223 */ /* 0x000fc8000001006d */
[----:B------:R-:W-:Y:S01]  /*2a30*/  FFMA.FTZ R5, R100, R5, R4 ;  /* 0x0000000564057223 */ /* 0x000fe20000010004 */
[----:B--2---:R-:W-:-:S05]  /*2a40*/  PRMT R4, RZ, 0x5410, R44 ;  /* 0x00005410ff047816 */ /* 0x004fca000000002c */
        /* <DEDUP_REMOVED lines=27> */
[----:B------:R-:W-:Y:S02]  /*2c00*/  FFMA.FTZ R45, R76, R45, R56 ;  /* 0x0000002d4c2d7223 */ /* 0x000fe40000010038 */
[----:B------:R-:W3:Y:S02]  /*2c10*/  LDG.E.128 R56, [R122.64+0x2000] ;  /* 0x002000047a387981 */ /* 0x000ee4000c1e1d00 */
[----:B------:R-:W-:Y:S01]  /*2c20*/  FFMA.FTZ R112, R104, R47, R45 ;  /* 0x0000002f68707223 */ /* 0x000fe2000001002d */
[----:B------:R-:W-:Y:S01]  /*2c30*/  PRMT R45, RZ, 0x7610, R48 ;  /* 0x00007610ff2d7816 */ /* 0x000fe20000000030 */
[----:B------:R-:W-:-:S04]  /*2c40*/  FFMA.FTZ R44, R96, R44, R105 ;  /* 0x0000002c602c7223 */ /* 0x000fc80000010069 */
[----:B------:R-:W-:Y:S01]  /*2c50*/  FFMA.FTZ R45, R100, R45, R44 ;  /* 0x0000002d642d7223 */ /* 0x000fe2000001002c */
[----:B----4-:R-:W-:-:S05]  /*2c60*/  PRMT R44, RZ, 0x5410, R52 ;  /* 0x00005410ff2c7816 */ /* 0x010fca0000000034 */
        /* <DEDUP_REMOVED lines=8> */
[--C-:B------:R-:W-:Y:S02]  /*2cf0*/  PRMT R44, RZ, 0x5410, R53.reuse ;  /* 0x00005410ff2c7816 */ /* 0x100fe40000000035 */
[----:B------:R-:W-:Y:S01]  /*2d00*/  PRMT R52, RZ, 0x7610, R53 ;  /* 0x00007610ff347816 */ /* 0x000fe20000000035 */
[----:B------:R-:W-:Y:S02]  /*2d10*/  FFMA.FTZ R48, R93, R48, R49 ;  /* 0x000000305d307223 */ /* 0x000fe40000010031 */
[----:B------:R-:W-:Y:S01]  /*2d20*/  FFMA.FTZ R102, R99, R44, R47 ;  /* 0x0000002c63667223 */ /* 0x000fe2000001002f */
[----:B------:R-:W-:Y:S01]  /*2d30*/  PRMT R49, RZ, 0x7610, R50 ;  /* 0x00007610ff317816 */ /* 0x000fe20000000032 */
[----:B------:R-:W4:Y:S01]  /*2d40*/  LDG.E.128 R44, [R120.64+0x2000] ;  /* 0x00200004782c7981 */ /* 0x000f22000c1e1d00 */
[----:B------:R-:W-:Y:S01]  /*2d50*/  PRMT R50, RZ, 0x5410, R54 ;  /* 0x00005410ff327816 */ /* 0x000fe20000000036 */
[----:B------:R-:W-:-:S02]  /*2d60*/  FFMA.FTZ R52, R95, R52, R102 ;  /* 0x000000345f347223 */ /* 0x000fc40000010066 */
[----:B------:R-:W-:Y:S02]  /*2d70*/  FFMA.FTZ R48, R78, R49, R48 ;  /* 0x000000314e307223 */ /* 0x000fe40000010030 */
[----:B------:R-:W-:Y:S01]  /*2d80*/  FFMA.FTZ R50, R93, R50, R52 ;  /* 0x000000325d327223 */ /* 0x000fe20000010034 */
[--C-:B------:R-:W-:Y:S02]  /*2d90*/  PRMT R52, RZ, 0x5410, R68.reuse ;  /* 0x00005410ff347816 */ /* 0x100fe40000000044 */
[----:B------:R-:W-:Y:S02]  /*2da0*/  PRMT R49, RZ, 0x5410, R51 ;  /* 0x00005410ff317816 */ /* 0x000fe40000000033 */
[----:B------:R-:W-:Y:S01]  /*2db0*/  PRMT R53, RZ, 0x7610, R68 ;  /* 0x00007610ff357816 */ /* 0x000fe20000000044 */
[----:B------:R-:W-:Y:S02]  /*2dc0*/  FFMA.FTZ R52, R96, R52, R101 ;  /* 0x0000003460347223 */ /* 0x000fe40000010065 */
[----:B------:R-:W-:Y:S01]  /*2dd0*/  FFMA.FTZ R48, R76, R49, R48 ;  /* 0x000000314c307223 */ /* 0x000fe20000010030 */
[----:B------:R-:W-:Y:S01]  /*2de0*/  PRMT R49, RZ, 0x7610, R54 ;  /* 0x00007610ff317816 */ /* 0x000fe20000000036 */
[----:B------:R-:W-:Y:S01]  /*2df0*/  FFMA.FTZ R53, R100, R53, R52 ;  /* 0x0000003564357223 */ /* 0x000fe20000010034 */
[----:B-----5:R-:W-:-:S03]  /*2e00*/  PRMT R52, RZ, 0x5410, R60 ;  /* 0x00005410ff347816 */ /* 0x020fc6000000003c */
        /* <DEDUP_REMOVED lines=21> */
[----:B------:R-:W-:Y:S01]  /*2f60*/  PRMT R61, RZ, 0x5410, R71 ;  /* 0x00005410ff3d7816 */ /* 0x000fe20000000047 */
[----:B------:R-:W5:Y:S01]  /*2f70*/  LDG.E.128 R52, [R120.64+0x9000] ;  /* 0x0090000478347981 */ /* 0x000f62000c1e1d00 */
        /* <DEDUP_REMOVED lines=11> */
[----:B------:R-:W-:-:S02]  /*3030*/  FFMA.FTZ R110, R104, R51, R48 ;  /* 0x00000033686e7223 */ /* 0x000fc40000010030 */
[C---:B------:R-:W-:Y:S01]  /*3040*/  FFMA.FTZ R106, R104.reuse, R71, R60 ;  /* 0x00000047686a7223 */ /* 0x040fe2000001003c */
[----:B------:R-:W-:Y:S01]  /*3050*/  PRMT R102, RZ, 0x7610, R64 ;  /* 0x00007610ff667816 */ /* 0x000fe20000000040 */
[----:B------:R-:W-:Y:S01]  /*3060*/  FFMA.FTZ R104, R104, R69, R68 ;  /* 0x0000004568687223 */ /* 0x000fe20000010044 */
[----:B------:R-:W-:Y:S01]  /*3070*/  PRMT R69, RZ, 0x7610, R88 ;  /* 0x00007610ff457816 */ /* 0x000fe20000000058 */
[----:B------:R-:W-:Y:S01]  /*3080*/  FFMA.FTZ R70, R103, R70, R98 ;  /* 0x0000004667467223 */ /* 0x000fe20000010062 */
[--C-:B------:R-:W-:Y:S01]  /*3090*/  PRMT R100, RZ, 0x5410, R65.reuse ;  /* 0x00005410ff647816 */ /* 0x100fe20000000041 */
[----:B------:R-:W2:Y:S01]  /*30a0*/  LDG.E.128 R48, [R120.64+0x5800] ;  /* 0x0058000478307981 */ /* 0x000ea2000c1e1d00 */
[----:B------:R-:W-:Y:S01]  /*30b0*/  PRMT R98, RZ, 0x7610, R65 ;  /* 0x00007610ff627816 */ /* 0x000fe20000000041 */
[----:B------:R-:W-:Y:S01]  /*30c0*/  FFMA.FTZ R69, R102, R69, R70 ;  /* 0x0000004566457223 */ /* 0x000fe20000010046 */
[--C-:B------:R-:W-:Y:S01]  /*30d0*/  PRMT R65, RZ, 0x5410, R89.reuse ;  /* 0x00005410ff417816 */ /* 0x100fe20000000059 */
[----:B------:R-:W2:Y:S01]  /*30e0*/  LDG.E.128 R60, [R120.64+0xc800] ;  /* 0x00c80004783c7981 */ /* 0x000ea2000c1e1d00 */
[----:B------:R-:W-:-:S02]  /*30f0*/  PRMT R89, RZ, 0x7610, R89 ;  /* 0x00007610ff597816 */ /* 0x000fc40000000059 */
        /* <DEDUP_REMOVED lines=30> */
[----:B------:R-:W-:Y:S01]  /*32e0*/  PRMT R105, RZ, 0x7610, R75 ;  /* 0x00007610ff697816 */ /* 0x000fe2000000004b */
[----:B------:R-:W-:Y:S01]  /*32f0*/  FFMA.FTZ R72, R103, R72, R77 ;  /* 0x0000004867487223 */ /* 0x000fe2000001004d */
[----:B------:R-:W-:Y:S01]  /*3300*/  PRMT R77, RZ, 0x7610, R84 ;  /* 0x00007610ff4d7816 */ /* 0x000fe20000000054 */
[----:B------:R-:W-:Y:S01]  /*3310*/  FFMA.FTZ R73, R78, R73, R88 ;  /* 0x000000494e497223 */ /* 0x000fe20000010058 */
[----:B------:R-:W-:Y:S01]  /*3320*/  PRMT R79, RZ, 0x7610, R80 ;  /* 0x00007610ff4f7816 */ /* 0x000fe20000000050 */
[----:B------:R-:W3:Y:S02]  /*3330*/  LDG.E.128 R88, [R120.64+0x21800] ;  /* 0x0218000478587981 */ /* 0x000ee4000c1e1d00 */
[----:B------:R-:W-:Y:S01]  /*3340*/  FFMA.FTZ R105, R76, R105, R73 ;  /* 0x000000694c697223 */ /* 0x000fe20000010049 */
[--C-:B------:R-:W-:Y:S01]  /*3350*/  PRMT R73, RZ, 0x5410, R85.reuse ;  /* 0x00005410ff497816 */ /* 0x100fe20000000055 */
[----:B------:R-:W-:Y:S01]  /*3360*/  FFMA.FTZ R72, R102, R77, R72 ;  /* 0x0000004d66487223 */ /* 0x000fe20000010048 */
[----:B------:R-:W-:-:S03]  /*3370*/  PRMT R85, RZ, 0x7610, R85 ;  /* 0x00007610ff557816 */ /* 0x000fc60000000055 */
        /* <DEDUP_REMOVED lines=12> */
[----:B------:R-:W-:-:S03]  /*3440*/  PRMT R81, RZ, 0x7610, R81 ;  /* 0x00007610ff517816 */ /* 0x000fc60000000051 */
[----:B------:R-:W-:Y:S01]  /*3450*/  FFMA.FTZ R80, R96, R77, R80 ;  /* 0x0000004d60507223 */ /* 0x000fe20000010050 */
[----:B------:R-:W-:Y:S01]  /*3460*/  PRMT R77, RZ, 0x5410, R87 ;  /* 0x00005410ff4d7816 */ /* 0x000fe20000000057 */
[----:B------:R-:W-:Y:S01]  /*3470*/  FFMA.FTZ R79, R98, R81, R79 ;  /* 0x00000051624f7223 */ /* 0x000fe2000001004f */
[----:B------:R-:W-:Y:S01]  /*3480*/  PRMT R117, RZ, 0x7610, R83 ;  /* 0x00007610ff757816 */ /* 0x000fe20000000053 */
[----:B------:R-:W5:Y:S02]  /*3490*/  LDG.E.128 R84, [R120.64+0x1a800] ;  /* 0x01a8000478547981 */ /* 0x000f64000c1e1d00 */
        /* <DEDUP_REMOVED lines=9> */
[----:B------:R-:W-:Y:S01]  /*3530*/  PRMT R115, RZ, 0x7610, R43 ;  /* 0x00007610ff737816 */ /* 0x000fe2000000002b */
[----:B------:R-:W5:Y:S02]  /*3540*/  LDG.E.128 R80, [R120.64+0x1e000] ;  /* 0x01e0000478507981 */ /* 0x000f64000c1e1d00 */
        /* <DEDUP_REMOVED lines=9> */
[----:B------:R-:W-:Y:S02]  /*35e0*/  PRMT R77, RZ, 0x7610, R32 ;  /* 0x00007610ff4d7816 */ /* 0x000fe40000000020 */
[----:B------:R-:W-:Y:S01]  /*35f0*/  PRMT R32, RZ, 0x5410, R42 ;  /* 0x00005410ff207816 */ /* 0x000fe2000000002a */
[----:B------:R-:W-:-:S04]  /*3600*/  FFMA.FTZ R40, R103, R40, R94 ;  /* 0x0000002867287223 */ /* 0x000fc8000001005e */
        /* <DEDUP_REMOVED lines=12> */
[----:B------:R-:W-:Y:S02]  /*36d0*/  FFMA.FTZ R40, R97, R40, R41 ;  /* 0x0000002861287223 */ /* 0x000fe40000010029 */
[----:B------:R-:W-:Y:S02]  /*36e0*/  FFMA.FTZ R115, R76, R115, R32 ;  /* 0x000000734c737223 */ /* 0x000fe40000010020 */
[----:B------:R-:W-:Y:S01]  /*36f0*/  FFMA.FTZ R40, R96, R33, R40 ;  /* 0x0000002160287223 */ /* 0x000fe20000010028 */
[--C-:B------:R-:W-:Y:S02]  /*3700*/  PRMT R33, RZ, 0x5410, R35.reuse ;  /* 0x00005410ff217816 */ /* 0x100fe40000000023 */
[----:B------:R-:W-:Y:S02]  /*3710*/  PRMT R32, RZ, 0x5410, R16 ;  /* 0x00005410ff207816 */ /* 0x000fe40000000010 */
[----:B------:R-:W-:Y:S01]  /*3720*/  PRMT R113, RZ, 0x7610, R35 ;  /* 0x00007610ff717816 */ /* 0x000fe20000000023 */
[----:B------:R-:W-:Y:S01]  /*3730*/  FFMA.FTZ R33, R78, R33, R40 ;  /* 0x000000214e217223 */ /* 0x000fe20000010028 */
[----:B------:R-:W-:Y:S01]  /*3740*/  PRMT R35, RZ, 0x7610, R16 ;  /* 0x00007610ff237816 */ /* 0x000fe20000000010 */
[----:B------:R-:W-:-:S02]  /*3750*/  FFMA.FTZ R32, R103, R32, R92 ;  /* 0x0000002067207223 */ /* 0x000fc4000001005c */
[----:B------:R-:W-:Y:S01]  /*3760*/  FFMA.FTZ R113, R76, R113, R33 ;  /* 0x000000714c717223 */ /* 0x000fe20000010021 */
[--C-:B------:R-:W-:Y:S01]  /*3770*/  PRMT R33, RZ, 0x5410, R17.reuse ;  /* 0x00005410ff217816 */ /* 0x100fe20000000011 */
[----:B------:R-:W-:Y:S01]  /*3780*/  FFMA.FTZ R32, R102, R35, R32 ;  /* 0x0000002366207223 */ /* 0x000fe20000010020 */
        /* <DEDUP_REMOVED lines=25> */
[----:B------:R-:W-:-:S04]  /*3920*/  FFMA.FTZ R28, R96, R17, R18 ;  /* 0x00000011601c7223 */ /* 0x000fc80000010012 */
        /* <DEDUP_REMOVED lines=43> */
[----:B------:R-:W5:Y:S02]  /*3be0*/  LDG.E.128 R24, [R122.64+0x2800] ;  /* 0x002800047a187981 */ /* 0x000f64000c1e1d00 */
        /* <DEDUP_REMOVED lines=19> */
[----:B------:R-:W-:-:S02]  /*3d20*/  PRMT R99, RZ, 0x7610, R23 ;  /* 0x00007610ff637816 */ /* 0x000fc40000000017 */
[----:B------:R-:W-:Y:S01]  /*3d30*/  PRMT R20, RZ, 0x5410, R8 ;  /* 0x00005410ff147816 */ /* 0x000fe20000000008 */
[----:B------:R-:W-:Y:S01]  /*3d40*/  FFMA.FTZ R21, R78, R21, R36 ;  /* 0x000000154e157223 */ /* 0x000fe20000010024 */
[----:B------:R-:W-:Y:S01]  /*3d50*/  PRMT R77, RZ, 0x7610, R15 ;  /* 0x00007610ff4d7816 */ /* 0x000fe2000000000f */
[----:B------:R-:W5:Y:S02]  /*3d60*/  LDG.E.128 R36, [R120.64+0x9800] ;  /* 0x0098000478247981 */ /* 0x000f64000c1e1d00 */
[----:B------:R-:W-:Y:S01]  /*3d70*/  FFMA.FTZ R99, R76, R99, R21 ;  /* 0x000000634c637223 */ /* 0x000fe20000010015 */
[----:B------:R-:W-:Y:S01]  /*3d80*/  PRMT R21, RZ, 0x7610, R8 ;  /* 0x00007610ff157816 */ /* 0x000fe20000000008 */
[----:B------:R-:W-:Y:S01]  /*3d90*/  FFMA.FTZ R20, R103, R20, R106 ;  /* 0x0000001467147223 */ /* 0x000fe2000001006a */
[----:B--2---:R-:W-:-:S03]  /*3da0*/  PRMT R8, RZ, 0x5410, R4 ;  /* 0x00005410ff087816 */ /* 0x004fc60000000004 */
        /* <DEDUP_REMOVED lines=14> */
[C---:B------:R-:W-:Y:S01]  /*3e90*/  FFMA.FTZ R4, R97.reuse, R4, R9 ;  /* 0x0000000461047223 */ /* 0x040fe20000010009 */
[----:B------:R-:W-:Y:S01]  /*3ea0*/  PRMT R8, RZ, 0x5410, R6 ;  /* 0x00005410ff087816 */ /* 0x000fe20000000006 */
[----:B------:R-:W-:Y:S02]  /*3eb0*/  FFMA.FTZ R77, R76, R77, R12 ;  /* 0x0000004d4c4d7223 */ /* 0x000fe4000001000c */
[----:B------:R-:W-:Y:S01]  /*3ec0*/  FFMA.FTZ R4, R96, R5, R4 ;  /* 0x0000000560047223 */ /* 0x000fe20000010004 */
[----:B------:R-:W-:Y:S01]  /*3ed0*/  PRMT R5, RZ, 0x5410, R11 ;  /* 0x00005410ff057816 */ /* 0x000fe2000000000b */
[----:B------:R-:W2:Y:S01]  /*3ee0*/  LDG.E.128 R12, [R120.64+0x2f800] ;  /* 0x02f80004780c7981 */ /* 0x000ea2000c1e1d00 */
[----:B------:R-:W-:-:S03]  /*3ef0*/  FFMA.FTZ R8, R97, R8, R98 ;  /* 0x0000000861087223 */ /* 0x000fc60000010062 */
        /* <DEDUP_REMOVED lines=8> */
[----:B------:R-:W2:Y:S01]  /*3f80*/  LDG.E.128 R28, [R120.64+0x2800] ;  /* 0x00280004781c7981 */ /* 0x000ea2000c1e1d00 */
[----:B------:R-:W-:Y:S01]  /*3f90*/  FFMA.FTZ R78, R78, R5, R8 ;  /* 0x000000054e4e7223 */ /* 0x000fe20000010008 */
[----:B----4-:R-:W-:-:S02]  /*3fa0*/  PRMT R5, RZ, 0x5410, R44 ;  /* 0x00005410ff057816 */ /* 0x010fc4000000002c */
[----:B---3--:R-:W-:Y:S01]  /*3fb0*/  PRMT R4, RZ, 0x5410, R56 ;  /* 0x00005410ff047816 */ /* 0x008fe20000000038 */
[----:B------:R-:W3:Y:S01]  /*3fc0*/  LDG.E.128 R8, [R120.64+0xd000] ;  /* 0x00d0000478087981 */ /* 0x000ee2000c1e1d00 */
        /* <DEDUP_REMOVED lines=12> */
[----:B------:R-:W-:-:S02]  /*4090*/  PRMT R44, RZ, 0x5410, R48 ;  /* 0x00005410ff2c7816 */ /* 0x000fc40000000030 */
[----:B------:R-:W-:-:S03]  /*40a0*/  PRMT R48, RZ, 0x7610, R48 ;  /* 0x00007610ff307816 */ /* 0x000fc60000000030 */
[----:B------:R-:W-:Y:S01]  /*40b0*/  FFMA.FTZ R105, R4, R44, R105 ;  /* 0x0000002c04697223 */ /* 0x000fe20000010069 */
[----:B------:R-:W-:Y:S02]  /*40c0*/  PRMT R44, RZ, 0x5410, R46 ;  /* 0x00005410ff2c7816 */ /* 0x000fe4000000002e */
[----:B------:R-:W-:Y:S01]  /*40d0*/  PRMT R103, RZ, 0x7610, R58 ;  /* 0x00007610ff677816 */ /* 0x000fe2000000003a */
[----:B------:R-:W-:Y:S02]  /*40e0*/  FFMA.FTZ R48, R5, R48, R105 ;  /* 0x0000003005307223 */ /* 0x000fe40000010069 */
[----:B------:R-:W-:Y:S01]  /*40f0*/  FFMA.FTZ R44, R101, R44, R45 ;  /* 0x0000002c652c7223 */ /* 0x000fe2000001002d */
[----:B------:R-:W-:Y:S02]  /*4100*/  PRMT R45, RZ, 0x5410, R49 ;  /* 0x00005410ff2d7816 */ /* 0x000fe40000000031 */
        /* <DEDUP_REMOVED lines=20> */
[----:B------:R-:W5:Y:S03]  /*4250*/  LDG.E.128 R44, [R120.64+0x14000] ;  /* 0x01400004782c7981 */ /* 0x000f66000c1e1d00 */
        /* <DEDUP_REMOVED lines=8> */
[--C-:B------:R-:W-:Y:S02]  /*42e0*/  PRMT R52, RZ, 0x5410, R54.reuse ;  /* 0x00005410ff347816 */ /* 0x100fe40000000036 */
[----:B------:R-:W-:Y:S01]  /*42f0*/  PRMT R54, RZ, 0x7610, R54 ;  /* 0x00007610ff367816 */ /* 0x000fe20000000036 */
[----:B------:R-:W-:Y:S02]  /*4300*/  FFMA.FTZ R60, R5, R60, R117 ;  /* 0x0000003c053c7223 */ /* 0x000fe40000010075 */
[----:B------:R-:W-:Y:S01]  /*4310*/  FFMA.FTZ R52, R101, R52, R53 ;  /* 0x0000003465347223 */ /* 0x000fe20000010035 */
[----:B------:R-:W-:-:S03]  /*4320*/  PRMT R53, RZ, 0x5410, R61 ;  /* 0x00005410ff357816 */ /* 0x000fc6000000003d */
[----:B------:R-:W-:Y:S02]  /*4330*/  FFMA.FTZ R52, R103, R54, R52 ;  /* 0x0000003667347223 */ /* 0x000fe40000010034 */
[----:B------:R-:W-:Y:S01]  /*4340*/  FFMA.FTZ R60, R6, R53, R60 ;  /* 0x00000035063c7223 */ /* 0x000fe2000001003c */
[--C-:B------:R-:W-:Y:S02]  /*4350*/  PRMT R53, RZ, 0x5410, R55.reuse ;  /* 0x00005410ff357816 */ /* 0x100fe40000000037 */
[----:B------:R-:W-:Y:S02]  /*4360*/  PRMT R55, RZ, 0x7610, R55 ;  /* 0x00007610ff377816 */ /* 0x000fe40000000037 */
[----:B------:R-:W-:Y:S01]  /*4370*/  PRMT R61, RZ, 0x7610, R61 ;  /* 0x00007610ff3d7816 */ /* 0x000fe2000000003d */
[----:B------:R-:W-:Y:S01]  /*4380*/  FFMA.FTZ R52, R102, R53, R52 ;  /* 0x0000003566347223 */ /* 0x000fe20000010034 */
[--C-:B------:R-:W-:Y:S02]  /*4390*/  PRMT R53, RZ, 0x5410, R64.reuse ;  /* 0x00005410ff357816 */ /* 0x100fe40000000040 */
        /* <DEDUP_REMOVED lines=35> */
[----:B------:R-:W5:Y:S01]  /*45d0*/  LDG.E.128 R48, [R120.64+0x17800] ;  /* 0x0178000478307981 */ /* 0x000f62000c1e1d00 */
[----:B------:R-:W-:Y:S01]  /*45e0*/  PRMT R70, RZ, 0x7610, R70 ;  /* 0x00007610ff467816 */ /* 0x000fe20000000046 */
[----:B------:R-:W-:Y:S01]  /*45f0*/  FFMA.FTZ R72, R6, R69, R72 ;  /* 0x0000004506487223 */ /* 0x000fe20000010048 */
[--C-:B------:R-:W-:Y:S01]  /*4600*/  PRMT R69, RZ, 0x5410, R71.reuse ;  /* 0x00005410ff457816 */ /* 0x100fe20000000047 */
[----:B------:R-:W5:Y:S02]  /*4610*/  LDG.E.128 R64, [R120.64+0x25800] ;  /* 0x0258000478407981 */ /* 0x000f64000c1e1d00 */
        /* <DEDUP_REMOVED lines=29> */
[----:B------:R-:W5:Y:S01]  /*47f0*/  LDG.E.128 R52, [R120.64+0x1b000] ;  /* 0x01b0000478347981 */ /* 0x000f62000c1e1d00 */
[----:B------:R-:W-:Y:S01]  /*4800*/  FFMA.FTZ R62, R102, R57, R62 ;  /* 0x00000039663e7223 */ /* 0x000fe2000001003e */
[----:B------:R-:W-:Y:S01]  /*4810*/  PRMT R80, RZ, 0x5410, R82 ;  /* 0x00005410ff507816 */ /* 0x000fe20000000052 */
[----:B------:R-:W-:Y:S01]  /*4820*/  FFMA.FTZ R81, R100, R81, R77 ;  /* 0x0000005164517223 */ /* 0x000fe2000001004d */
[----:B------:R-:W5:Y:S03]  /*4830*/  LDG.E.128 R56, [R120.64+0x1e800] ;  /* 0x01e8000478387981 */ /* 0x000f66000c1e1d00 */
[----:B------:R-:W-:Y:S01]  /*4840*/  FFMA.FTZ R80, R101, R80, R81 ;  /* 0x0000005065507223 */ /* 0x000fe20000010051 */
[----:B------:R-:W-:Y:S02]  /*4850*/  PRMT R81, RZ, 0x5410, R88 ;  /* 0x00005410ff517816 */ /* 0x000fe40000000058 */
        /* <DEDUP_REMOVED lines=55> */
[----:B------:R-:W-:-:S02]  /*4bd0*/  FFMA.FTZ R114, R102, R73, R72 ;  /* 0x0000004966727223 */ /* 0x000fc40000010048 */
[----:B------:R-:W-:Y:S01]  /*4be0*/  FFMA.FTZ R17, R100, R17, R16 ;  /* 0x0000001164117223 */ /* 0x000fe20000010010 */
[----:B------:R-:W5:Y:S01]  /*4bf0*/  LDG.E.128 R72, [R120.64+0x3000] ;  /* 0x0030000478487981 */ /* 0x000f62000c1e1d00 */
[----:B------:R-:W-:-:S03]  /*4c00*/  PRMT R16, RZ, 0x5410, R18 ;  /* 0x00005410ff107816 */ /* 0x000fc60000000012 */
[----:B------:R-:W5:Y:S01]  /*4c10*/  LDG.E.128 R76, [R122.64+0x3000] ;  /* 0x003000047a4c7981 */ /* 0x000f62000c1e1d00 */
[----:B------:R-:W-:Y:S01]  /*4c20*/  PRMT R32, RZ, 0x7610, R32 ;  /* 0x00007610ff207816 */ /* 0x000fe20000000020 */
[----:B------:R-:W-:Y:S02]  /*4c30*/  FFMA.FTZ R92, R4, R92, R97 ;  /* 0x0000005c045c7223 */ /* 0x000fe40000010061 */
        /* <DEDUP_REMOVED lines=9> */
[----:B------:R-:W-:Y:S01]  /*4cd0*/  FFMA.FTZ R16, R103, R18, R16 ;  /* 0x0000001267107223 */ /* 0x000fe20000010010 */
[----:B------:R-:W-:-:S03]  /*4ce0*/  PRMT R19, RZ, 0x7610, R19 ;  /* 0x00007610ff137816 */ /* 0x000fc60000000013 */
[----:B------:R-:W-:-:S04]  /*4cf0*/  FFMA.FTZ R16, R102, R17, R16 ;  /* 0x0000001166107223 */ /* 0x000fc80000010010 */
[----:B------:R-:W-:Y:S01]  /*4d00*/  FFMA.FTZ R32, R104, R19, R16 ;  /* 0x0000001368207223 */ /* 0x000fe20000010010 */
[----:B--2---:R-:W-:Y:S02]  /*4d10*/  PRMT R16, RZ, 0x5410, R12 ;  /* 0x00005410ff107816 */ /* 0x004fe4000000000c */
        /* <DEDUP_REMOVED lines=36> */
[C---:B------:R-:W-:Y:S02]  /*4f60*/  FFMA.FTZ R88, R102.reuse, R89, R88 ;  /* 0x0000005966587223 */ /* 0x040fe40000010058 */
[----:B------:R-:W-:Y:S01]  /*4f70*/  FFMA.FTZ R16, R102, R19, R16 ;  /* 0x0000001366107223 */ /* 0x000fe20000010010 */
[----:B------:R-:W-:Y:S01]  /*4f80*/  PRMT R19, RZ, 0x5410, R30 ;  /* 0x00005410ff137816 */ /* 0x000fe2000000001e */
[----:B------:R-:W-:Y:S01]  /*4f90*/  FFMA.FTZ R18, R101, R18, R28 ;  /* 0x0000001265127223 */ /* 0x000fe2000001001c */
[----:B------:R-:W-:Y:S02]  /*4fa0*/  PRMT R102, RZ, 0x5410, R26 ;  /* 0x00005410ff667816 */ /* 0x000fe4000000001a */
[----:B------:R-:W-:Y:S02]  /*4fb0*/  PRMT R115, RZ, 0x7610, R95 ;  /* 0x00007610ff737816 */ /* 0x000fe4000000005f */
[----:B------:R-:W-:Y:S01]  /*4fc0*/  PRMT R17, RZ, 0x7610, R15 ;  /* 0x00007610ff117816 */ /* 0x000fe2000000000f */
[----:B------:R-:W-:Y:S01]  /*4fd0*/  FFMA.FTZ R18, R102, R19, R18 ;  /* 0x0000001366127223 */ /* 0x000fe20000010012 */
[----:B------:R-:W-:-:S02]  /*4fe0*/  PRMT R30, RZ, 0x7610, R30 ;  /* 0x00007610ff1e7816 */ /* 0x000fc4000000001e */
[----:B------:R-:W-:Y:S01]  /*4ff0*/  PRMT R105, RZ, 0x7610, R26 ;  /* 0x00007610ff697816 */ /* 0x000fe2000000001a */
[C---:B------:R-:W-:Y:S01]  /*5000*/  FFMA.FTZ R115, R104.reuse, R115, R88 ;  /* 0x0000007368737223 */ /* 0x040fe20000010058 */
[----:B------:R-:W-:Y:S01]  /*5010*/  PRMT R116, RZ, 0x7610, R27 ;  /* 0x00007610ff747816 */ /* 0x000fe2000000001b */
[C---:B------:R-:W-:Y:S01]  /*5020*/  FFMA.FTZ R33, R104.reuse, R33, R7 ;  /* 0x0000002168217223 */ /* 0x040fe20000010007 */
[----:B------:R-:W2:Y:S01]  /*5030*/  LDG.E.128 R92, [R120.64+0xa000] ;  /* 0x00a00004785c7981 */ /* 0x000ea2000c1e1d00 */
[----:B------:R-:W-:Y:S01]  /*5040*/  FFMA.FTZ R103, R104, R17, R16 ;  /* 0x0000001168677223 */ /* 0x000fe20000010010 */
[----:B------:R-:W-:Y:S01]  /*5050*/  PRMT R104, RZ, 0x5410, R27 ;  /* 0x00005410ff687816 */ /* 0x000fe2000000001b */
[----:B------:R-:W-:Y:S01]  /*5060*/  FFMA.FTZ R18, R105, R30, R18 ;  /* 0x0000001e69127223 */ /* 0x000fe20000010012 */
[----:B------:R-:W-:Y:S01]  /*5070*/  PRMT R17, RZ, 0x5410, R31 ;  /* 0x00005410ff117816 */ /* 0x000fe2000000001f */
[----:B------:R-:W2:Y:S01]  /*5080*/  LDG.E.128 R88, [R120.64+0x30000] ;  /* 0x0300000478587981 */ /* 0x000ea2000c1e1d00 */
[----:B------:R-:W-:-:S02]  /*5090*/  PRMT R19, RZ, 0x5410, R40 ;  /* 0x00005410ff137816 */ /* 0x000fc40000000028 */
[----:B------:R-:W-:Y:S01]  /*50a0*/  PRMT R31, RZ, 0x7610, R31 ;  /* 0x00007610ff1f7816 */ /* 0x000fe2000000001f */
[----:B------:R-:W-:Y:S01]  /*50b0*/  FFMA.FTZ R17, R104, R17, R18 ;  /* 0x0000001168117223 */ /* 0x000fe20000010012 */
[----:B---3--:R-:W-:Y:S01]  /*50c0*/  PRMT R29, RZ, 0x5410, R9 ;  /* 0x00005410ff1d7816 */ /* 0x008fe20000000009 */
[----:B------:R-:W-:Y:S01]  /*50d0*/  FFMA.FTZ R19, R34, R19, R106 ;  /* 0x0000001322137223 */ /* 0x000fe2000001006a */
[----:B------:R-:W3:Y:S01]  /*50e0*/  LDG.E.128 R12, [R120.64+0x14800] ;  /* 0x01480004780c7981 */ /* 0x000ee2000c1e1d00 */
[----:B------:R-:W-:Y:S01]  /*50f0*/  FFMA.FTZ R106, R116, R31, R17 ;  /* 0x0000001f746a7223 */ /* 0x000fe20000010011 */
[----:B------:R-:W-:Y:S02]  /*5100*/  PRMT R17, RZ, 0x5410, R36 ;  /* 0x00005410ff117816 */ /* 0x000fe40000000024 */
[----:B------:R-:W-:Y:S01]  /*5110*/  PRMT R40, RZ, 0x7610, R40 ;  /* 0x00007610ff287816 */ /* 0x000fe20000000028 */
[----:B------:R-:W3:Y:S02]  /*5120*/  LDG.E.128 R4, [R120.64+0x11000] ;  /* 0x0110000478047981 */ /* 0x000ee4000c1e1d00 */
[----:B------:R-:W-:Y:S01]  /*5130*/  FFMA.FTZ R108, R34, R17, R108 ;  /* 0x00000011226c7223 */ /* 0x000fe2000001006c */
[----:B------:R-:W-:Y:S01]  /*5140*/  PRMT R17, RZ, 0x5410, R41 ;  /* 0x00005410ff117816 */ /* 0x000fe20000000029 */
[----:B------:R-:W-:Y:S01]  /*5150*/  FFMA.FTZ R19, R35, R40, R19 ;  /* 0x0000002823137223 */ /* 0x000fe20000010013 */
[----:B------:R-:W-:-:S02]  /*5160*/  PRMT R16, RZ, 0x7610, R41 ;  /* 0x00007610ff107816 */ /* 0x000fc40000000029 */
[----:B------:R-:W-:Y:S01]  /*5170*/  PRMT R36, RZ, 0x7610, R36 ;  /* 0x00007610ff247816 */ /* 0x000fe20000000024 */
[----:B------:R-:W-:-:S04]  /*5180*/  FFMA.FTZ R17, R100, R17, R19 ;  /* 0x0000001164117223 */ /* 0x000fc80000010013 */
[----:B------:R-:W-:Y:S01]  /*5190*/  FFMA.FTZ R16, R101, R16, R17 ;  /* 0x0000001065107223 */ /* 0x000fe20000010011 */
[--C-:B------:R-:W-:Y:S01]  /*51a0*/  PRMT R17, RZ, 0x5410, R37.reuse ;  /* 0x00005410ff117816 */ /* 0x100fe20000000025 */
[----:B------:R-:W-:Y:S01]  /*51b0*/  FFMA.FTZ R36, R35, R36, R108 ;  /* 0x0000002423247223 */ /* 0x000fe2000001006c */
[----:B------:R-:W-:-:S03]  /*51c0*/  PRMT R18, RZ, 0x7610, R37 ;  /* 0x00007610ff127816 */ /* 0x000fc60000000025 */
[----:B------:R-:W-:Y:S01]  /*51d0*/  FFMA.FTZ R36, R100, R17, R36 ;  /* 0x0000001164247223 */ /* 0x000fe20000010024 */
[--C-:B------:R-:W-:Y:S02]  /*51e0*/  PRMT R17, RZ, 0x5410, R42.reuse ;  /* 0x00005410ff117816 */ /* 0x100fe4000000002a */
[----:B------:R-:W-:Y:S01]  /*51f0*/  PRMT R42, RZ, 0x7610, R42 ;  /* 0x00007610ff2a7816 */ /* 0x000fe2000000002a */
[----:B------:R-:W-:Y:S02]  /*5200*/  FFMA.FTZ R18, R101, R18, R36 ;  /* 0x0000001265127223 */ /* 0x000fe40000010024 */
[----:B------:R-:W-:Y:S01]  /*5210*/  FFMA.FTZ R16, R102, R17, R16 ;  /* 0x0000001166107223 */ /* 0x000fe20000010010 */
[--C-:B------:R-:W-:Y:S02]  /*5220*/  PRMT R17, RZ, 0x5410, R38.reuse ;  /* 0x00005410ff117816 */ /* 0x100fe40000000026 */
[----:B------:R-:W-:Y:S01]  /*5230*/  PRMT R38, RZ, 0x7610, R38 ;  /* 0x00007610ff267816 */ /* 0x000fe20000000026 */
[----:B------:R-:W-:-:S02]  /*5240*/  FFMA.FTZ R16, R105, R42, R16 ;  /* 0x0000002a69107223 */ /* 0x000fc40000010010 */
[----:B------:R-:W-:Y:S01]  /*5250*/  FFMA.FTZ R18, R102, R17, R18 ;  /* 0x0000001166127223 */ /* 0x000fe20000010012 */
[----:B------:R-:W-:-:S03]  /*5260*/  PRMT R17, RZ, 0x5410, R43 ;  /* 0x00005410ff117816 */ /* 0x000fc6000000002b */
[----:B------:R-:W-:Y:S02]  /*5270*/  FFMA.FTZ R18, R105, R38, R18 ;  /* 0x0000002669127223 */ /* 0x000fe40000010012 */
[----:B------:R-:W-:Y:S01]  /*5280*/  FFMA.FTZ R16, R104, R17, R16 ;  /* 0x0000001168107223 */ /* 0x000fe20000010010 */
[----:B------:R-:W-:-:S05]  /*5290*/  PRMT R17, RZ, 0x5410, R39 ;  /* 0x00005410ff117816 */ /* 0x000fca0000000027 */
[----:B------:R-:W-:Y:S01]  /*52a0*/  FFMA.FTZ R24, R104, R17, R18 ;  /* 0x0000001168187223 */ /* 0x000fe20000010012 */
[--C-:B------:R-:W-:Y:S02]  /*52b0*/  PRMT R17, RZ, 0x5410, R8.reuse ;  /* 0x00005410ff117816 */ /* 0x100fe40000000008 */
[----:B------:R-:W-:-:S03]  /*52c0*/  PRMT R8, RZ, 0x7610, R8 ;  /* 0x00007610ff087816 */ /* 0x000fc60000000008 */
[----:B------:R-:W-:-:S04]  /*52d0*/  FFMA.FTZ R110, R34, R17, R110 ;  /* 0x00000011226e7223 */ /* 0x000fc8000001006e */
[----:B------:R-:W-:Y:S01]  /*52e0*/  FFMA.FTZ R8, R35, R8, R110 ;  /* 0x0000000823087223 */ /* 0x000fe2000001006e */
[----:B----4-:R-:W-:-:S03]  /*52f0*/  PRMT R31, RZ, 0x5410, R20 ;  /* 0x00005410ff1f7816 */ /* 0x010fc60000000014 */
        /* <DEDUP_REMOVED lines=20> */
[----:B-----5:R-:W-:Y:S01]  /*5440*/  PRMT R8, RZ, 0x5410, R44 ;  /* 0x00005410ff087816 */ /* 0x020fe2000000002c */
[----:B------:R-:W-:Y:S01]  /*5450*/  FFMA.FTZ R9, R102, R9, R10 ;  /* 0x0000000966097223 */ /* 0x000fe2000001000a */
[----:B------:R-:W-:-:S03]  /*5460*/  PRMT R21, RZ, 0x5410, R23 ;  /* 0x00005410ff157816 */ /* 0x000fc60000000017 */
[----:B------:R-:W-:Y:S02]  /*5470*/  FFMA.FTZ R22, R105, R22, R9 ;  /* 0x0000001669167223 */ /* 0x000fe40000010009 */
        /* <DEDUP_REMOVED lines=31> */
[----:B------:R-:W-:-:S03]  /*5670*/  PRMT R40, RZ, 0x5410, R56 ;  /* 0x00005410ff287816 */ /* 0x000fc60000000038 */
[----:B------:R-:W-:Y:S01]  /*5680*/  FFMA.FTZ R50, R104, R37, R50 ;  /* 0x0000002568327223 */ /* 0x000fe20000010032 */
[--C-:B------:R-:W-:Y:S02]  /*5690*/  PRMT R37, RZ, 0x5410, R52.reuse ;  /* 0x00005410ff257816 */ /* 0x100fe40000000034 */
[----:B------:R-:W-:Y:S01]  /*56a0*/  PRMT R52, RZ, 0x7610, R52 ;  /* 0x00007610ff347816 */ /* 0x000fe20000000034 */
[C---:B------:R-:W-:Y:S01]  /*56b0*/  FFMA.FTZ R40, R34.reuse, R40, R109 ;  /* 0x0000002822287223 */ /* 0x040fe2000001006d */
[----:B------:R-:W-:Y:S01]  /*56c0*/  PRMT R56, RZ, 0x7610, R56 ;  /* 0x00007610ff387816 */ /* 0x000fe20000000038 */
[----:B------:R-:W-:Y:S01]  /*56d0*/  FFMA.FTZ R114, R34, R37, R114 ;  /* 0x0000002522727223 */ /* 0x000fe20000010072 */
[----:B------:R-:W-:Y:S02]  /*56e0*/  PRMT R41, RZ, 0x5410, R53 ;  /* 0x00005410ff297816 */ /* 0x000fe40000000035 */
[----:B------:R-:W-:Y:S01]  /*56f0*/  PRMT R43, RZ, 0x7610, R43 ;  /* 0x00007610ff2b7816 */ /* 0x000fe2000000002b */
[----:B------:R-:W-:-:S02]  /*5700*/  FFMA.FTZ R52, R35, R52, R114 ;  /* 0x0000003423347223 */ /* 0x000fc40000010072 */
[----:B------:R-:W-:Y:S01]  /*5710*/  FFMA.FTZ R56, R35, R56, R40 ;  /* 0x0000003823387223 */ /* 0x000fe20000010028 */
[----:B------:R-:W-:Y:S01]  /*5720*/  PRMT R40, RZ, 0x7610, R53 ;  /* 0x00007610ff287816 */ /* 0x000fe20000000035 */
[----:B------:R-:W-:Y:S02]  /*5730*/  FFMA.FTZ R41, R100, R41, R52 ;  /* 0x0000002964297223 */ /* 0x000fe40000010034 */
[----:B------:R-:W-:Y:S02]  /*5740*/  FFMA.FTZ R108, R116, R43, R16 ;  /* 0x0000002b746c7223 */ /* 0x000fe40000010010 */
[----:B------:R-:W4:Y:S01]  /*5750*/  LDG.E.128 R16, [R120.64+0x18000] ;  /* 0x0180000478107981 */ /* 0x000f22000c1e1d00 */
[----:B------:R-:W-:Y:S01]  /*5760*/  FFMA.FTZ R40, R101, R40, R41 ;  /* 0x0000002865287223 */ /* 0x000fe20000010029 */
[----:B------:R-:W-:Y:S02]  /*5770*/  PRMT R41, RZ, 0x5410, R57 ;  /* 0x00005410ff297816 */ /* 0x000fe40000000039 */
[----:B------:R-:W-:-:S03]  /*5780*/  PRMT R39, RZ, 0x7610, R39 ;  /* 0x00007610ff277816 */ /* 0x000fc60000000027 */
[----:B------:R-:W-:Y:S01]  /*5790*/  FFMA.FTZ R56, R100, R41, R56 ;  /* 0x0000002964387223 */ /* 0x000fe20000010038 */
[----:B------:R-:W-:Y:S01]  /*57a0*/  PRMT R41, RZ, 0x5410, R54 ;  /* 0x00005410ff297816 */ /* 0x000fe20000000036 */
[----:B------:R-:W-:Y:S01]  /*57b0*/  FFMA.FTZ R110, R116, R39, R24 ;  /* 0x00000027746e7223 */ /* 0x000fe20000010018 */
[----:B------:R-:W-:Y:S01]  /*57c0*/  PRMT R42, RZ, 0x7610, R57 ;  /* 0x00007610ff2a7816 */ /* 0x000fe20000000039 */
[----:B------:R-:W4:Y:S01]  /*57d0*/  LDG.E.128 R24, [R120.64+0x1b800] ;  /* 0x01b8000478187981 */ /* 0x000f22000c1e1d00 */
        /* <DEDUP_REMOVED lines=29> */
[C---:B------:R-:W-:Y:S01]  /*59b0*/  FFMA.FTZ R52, R102.reuse, R53, R52 ;  /* 0x0000003566347223 */ /* 0x040fe20000010034 */
[--C-:B------:R-:W-:Y:S01]  /*59c0*/  PRMT R53, RZ, 0x5410, R66.reuse ;  /* 0x00005410ff357816 */ /* 0x100fe20000000042 */
[----:B------:R-:W-:Y:S01]  /*59d0*/  FFMA.FTZ R54, R101, R54, R55 ;  /* 0x0000003665367223 */ /* 0x000fe20000010037 */
[----:B------:R-:W-:Y:S02]  /*59e0*/  PRMT R66, RZ, 0x7610, R66 ;  /* 0x00007610ff427816 */ /* 0x000fe40000000042 */
[----:B------:R-:W-:Y:S01]  /*59f0*/  PRMT R62, RZ, 0x7610, R62 ;  /* 0x00007610ff3e7816 */ /* 0x000fe2000000003e */
[----:B------:R-:W-:Y:S01]  /*5a00*/  FFMA.FTZ R53, R102, R53, R54 ;  /* 0x0000003566357223 */ /* 0x000fe20000010036 */
[----:B------:R-:W-:-:S03]  /*5a10*/  PRMT R55, RZ, 0x5410, R68 ;  /* 0x00005410ff377816 */ /* 0x000fc60000000044 */
[C---:B------:R-:W-:Y:S01]  /*5a20*/  FFMA.FTZ R66, R105.reuse, R66, R53 ;  /* 0x0000004269427223 */ /* 0x040fe20000010035 */
[--C-:B------:R-:W-:Y:S01]  /*5a30*/  PRMT R53, RZ, 0x5410, R63.reuse ;  /* 0x00005410ff357816 */ /* 0x100fe2000000003f */
[----:B------:R-:W-:Y:S01]  /*5a40*/  FFMA.FTZ R52, R105, R62, R52 ;  /* 0x0000003e69347223 */ /* 0x000fe20000010034 */
[----:B------:R-:W-:Y:S01]  /*5a50*/  PRMT R63, RZ, 0x7610, R63 ;  /* 0x00007610ff3f7816 */ /* 0x000fe2000000003f */
[----:B------:R-:W-:Y:S01]  /*5a60*/  FFMA.FTZ R32, R34, R55, R32 ;  /* 0x0000003722207223 */ /* 0x000fe20000010020 */
[----:B------:R-:W-:Y:S01]  /*5a70*/  PRMT R68, RZ, 0x7610, R68 ;  /* 0x00007610ff447816 */ /* 0x000fe20000000044 */
[----:B------:R-:W-:Y:S01]  /*5a80*/  FFMA.FTZ R52, R104, R53, R52 ;  /* 0x0000003568347223 */ /* 0x000fe20000010034 */
[----:B------:R-:W-:Y:S02]  /*5a90*/  PRMT R56, RZ, 0x5410, R72 ;  /* 0x00005410ff387816 */ /* 0x000fe40000000048 */
        /* <DEDUP_REMOVED lines=35> */
[----:B------:R-:W-:Y:S02]  /*5cd0*/  PRMT R59, RZ, 0x5410, R75 ;  /* 0x00005410ff3b7816 */ /* 0x000fe4000000004b */
[----:B------:R-:W-:Y:S01]  /*5ce0*/  PRMT R56, RZ, 0x5410, R79 ;  /* 0x00005410ff387816 */ /* 0x000fe2000000004f */
[----:B------:R-:W-:Y:S01]  /*5cf0*/  FFMA.FTZ R57, R104, R57, R61 ;  /* 0x0000003968397223 */ /* 0x000fe2000001003d */
[----:B------:R-:W-:-:S03]  /*5d00*/  PRMT R71, RZ, 0x7610, R71 ;  /* 0x00007610ff477816 */ /* 0x000fc60000000047 */
[----:B------:R-:W-:Y:S02]  /*5d10*/  FFMA.FTZ R59, R56, R59, R58 ;  /* 0x0000003b383b7223 */ /* 0x000fe4000001003a */
[----:B------:R-:W-:Y:S01]  /*5d20*/  FFMA.FTZ R58, R116, R71, R57 ;  /* 0x00000047743a7223 */ /* 0x000fe20000010039 */
[----:B------:R-:W-:-:S05]  /*5d30*/  PRMT R57, RZ, 0x5410, R80 ;  /* 0x00005410ff397816 */ /* 0x000fca0000000050 */
[----:B------:R-:W-:Y:S01]  /*5d40*/  FFMA.FTZ R108, R55, R57, R108 ;  /* 0x00000039376c7223 */ /* 0x000fe2000001006c */
[--C-:B--2---:R-:W-:Y:S02]  /*5d50*/  PRMT R57, RZ, 0x5410, R84.reuse ;  /* 0x00005410ff397816 */ /* 0x104fe40000000054 */
[----:B------:R-:W-:-:S03]  /*5d60*/  PRMT R84, RZ, 0x7610, R84 ;  /* 0x00007610ff547816 */ /* 0x000fc60000000054 */
        /* <DEDUP_REMOVED lines=17> */
[----:B------:R-:W-:-:S03]  /*5e80*/  FFMA.FTZ R33, R100, R33, R84 ;  /* 0x0000002164217223 */ /* 0x000fc60000010054 */
[----:B------:R-:W0:Y:S01]  /*5e90*/  SHFL.BFLY PT, R62, R59, 0x10, 0x1f ;  /* 0x0e001f003b3e7f89 */ /* 0x000e2200000e0000 */
[----:B------:R-:W-:Y:S02]  /*5ea0*/  FFMA.FTZ R33, R101, R60, R33 ;  /* 0x0000003c65217223 */ /* 0x000fe40000010021 */
[----:B------:R-:W-:Y:S01]  /*5eb0*/  FFMA.FTZ R60, R54, R57, R61 ;  /* 0x00000039363c7223 */ /* 0x000fe2000001003d */
[--C-:B------:R-:W-:Y:S01]  /*5ec0*/  PRMT R57, RZ, 0x5410, R88.reuse ;  /* 0x00005410ff397816 */ /* 0x100fe20000000058 */
[----:B------:R-:W2:Y:S01]  /*5ed0*/  LDG.E.128 R44, [R120.64+0x30800] ;  /* 0x03080004782c7981 */ /* 0x000ea2000c1e1d00 */
        /* <DEDUP_REMOVED lines=21> */
[----:B0-----:R-:W-:Y:S02]  /*6030*/  FADD.FTZ R34, R59, R62 ;  /* 0x0000003e3b227221 */ /* 0x001fe40000010000 */
        /* <DEDUP_REMOVED lines=21> */
[----:B---3--:R-:W-:-:S03]  /*6190*/  PRMT R61, RZ, 0x5410, R12 ;  /* 0x00005410ff3d7816 */ /* 0x008fc6000000000c */
        /* <DEDUP_REMOVED lines=9> */
[----:B------:R-:W-:-:S03]  /*6230*/  PRMT R4, RZ, 0x7610, R5 ;  /* 0x00007610ff047816 */ /* 0x000fc60000000005 */
[C---:B------:R-:W-:Y:S01]  /*6240*/  FFMA.FTZ R60, R32.reuse, R61, R60 ;  /* 0x0000003d203c7223 */ /* 0x040fe2000001003c */
[--C-:B------:R-:W-:Y:S02]  /*6250*/  PRMT R61, RZ, 0x5410, R13.reuse ;  /* 0x00005410ff3d7816 */ /* 0x100fe4000000000d */
[----:B------:R-:W-:Y:S01]  /*6260*/  PRMT R5, RZ, 0x5410, R6 ;  /* 0x00005410ff057816 */ /* 0x000fe20000000006 */
[C---:B------:R-:W-:Y:S01]  /*6270*/  FFMA.FTZ R4, R77.reuse, R4, R60 ;  /* 0x000000044d047223 */ /* 0x040fe2000001003c */
        /* <DEDUP_REMOVED lines=10> */
[--C-:B------:R-:W-:Y:S01]  /*6320*/  PRMT R5, RZ, 0x5410, R7.reuse ;  /* 0x00005410ff057816 */ /* 0x100fe20000000007 */
[----:B------:R-:W0:Y:S04]  /*6330*/  SHFL.BFLY PT, R14, R35, 0x10, 0x1f ;  /* 0x0e001f00230e7f89 */ /* 0x000e2800000e0000 */
[----:B------:R-:W-:Y:S01]  /*6340*/  FFMA.FTZ R5, R56, R5, R4 ;  /* 0x0000000538057223 */ /* 0x000fe20000010004 */
[----:B------:R-:W-:Y:S02]  /*6350*/  PRMT R4, RZ, 0x7610, R7 ;  /* 0x00007610ff047816 */ /* 0x000fe40000000007 */
[----:B------:R-:W1:Y:S01]  /*6360*/  SHFL.BFLY PT, R7, R34, 0x8, 0x1f ;  /* 0x0d001f0022077f89 */ /* 0x000e6200000e0000 */
[----:B------:R-:W-:-:S02]  /*6370*/  PRMT R13, RZ, 0x5410, R15 ;  /* 0x00005410ff0d7816 */ /* 0x000fc4000000000f */
[----:B------:R-:W-:Y:S01]  /*6380*/  FFMA.FTZ R6, R79, R4, R5 ;  /* 0x000000044f067223 */ /* 0x000fe20000010005 */
[----:B------:R-:W-:Y:S02]  /*6390*/  PRMT R4, RZ, 0x7610, R15 ;  /* 0x00007610ff047816 */ /* 0x000fe4000000000f */
[----:B------:R-:W-:Y:S01]  /*63a0*/  FFMA.FTZ R12, R56, R13, R12 ;  /* 0x0000000d380c7223 */ /* 0x000fe2000001000c */
[----:B------:R-:W-:-:S03]  /*63b0*/  PRMT R89, RZ, 0x7610, R89 ;  /* 0x00007610ff597816 */ /* 0x000fc60000000059 */
[----:B------:R-:W-:Y:S01]  /*63c0*/  FFMA.FTZ R12, R79, R4, R12 ;  /* 0x000000044f0c7223 */ /* 0x000fe2000001000c */
[----:B------:R-:W-:Y:S01]  /*63d0*/  PRMT R5, RZ, 0x5410, R90 ;  /* 0x00005410ff057816 */ /* 0x000fe2000000005a */
[----:B------:R-:W-:Y:S01]  /*63e0*/  FFMA.FTZ R89, R101, R89, R100 ;  /* 0x0000005965597223 */ /* 0x000fe20000010064 */
[----:B------:R-:W3:Y:S01]  /*63f0*/  SHFL.BFLY PT, R13, R6, 0x10, 0x1f ;  /* 0x0e001f00060d7f89 */ /* 0x000ee200000e0000 */
[----:B------:R-:W-:Y:S02]  /*6400*/  PRMT R4, RZ, 0x5410, R86 ;  /* 0x00005410ff047816 */ /* 0x000fe40000000056 */
[----:B------:R-:W-:Y:S01]  /*6410*/  PRMT R90, RZ, 0x7610, R90 ;  /* 0x00007610ff5a7816 */ /* 0x000fe2000000005a */
[----:B------:R-:W3:Y:S01]  /*6420*/  SHFL.BFLY PT, R15, R12, 0x10, 0x1f ;  /* 0x0e001f000c0f7f89 */ /* 0x000ee200000e0000 */
[C---:B------:R-:W-:Y:S01]  /*6430*/  FFMA.FTZ R5, R102.reuse, R5, R89 ;  /* 0x0000000566057223 */ /* 0x040fe20000010059 */
[----:B------:R-:W-:Y:S01]  /*6440*/  PRMT R86, RZ, 0x7610, R86 ;  /* 0x00007610ff567816 */ /* 0x000fe20000000056 */
[----:B------:R-:W-:-:S02]  /*6450*/  FFMA.FTZ R4, R102, R4, R33 ;  /* 0x0000000466047223 */ /* 0x000fc40000010021 */
[----:B0-----:R-:W-:Y:S01]  /*6460*/  FADD.FTZ R35, R35, R14 ;  /* 0x0000000e23237221 */ /* 0x001fe20000010000 */
[----:B----4-:R-:W-:Y:S01]  /*6470*/  PRMT R14, RZ, 0x5410, R16 ;  /* 0x00005410ff0e7816 */ /* 0x010fe20000000010 */
[C---:B------:R-:W-:Y:S01]  /*6480*/  FFMA.FTZ R90, R105.reuse, R90, R5 ;  /* 0x0000005a695a7223 */ /* 0x040fe20000010005 */
[----:B------:R-:W-:Y:S01]  /*6490*/  PRMT R5, RZ, 0x5410, R87 ;  /* 0x00005410ff057816 */ /* 0x000fe20000000057 */
[----:B------:R-:W-:Y:S02]  /*64a0*/  FFMA.FTZ R4, R105, R86, R4 ;  /* 0x0000005669047223 */ /* 0x000fe40000010004 */
[----:B-1----:R-:W-:Y:S01]  /*64b0*/  FADD.FTZ R34, R34, R7 ;  /* 0x0000000722227221 */ /* 0x002fe20000010000 */
        /* <DEDUP_REMOVED lines=14> */
[C---:B------:R-:W-:Y:S02]  /*65a0*/  FFMA.FTZ R53, R116.reuse, R53, R66 ;  /* 0x0000003574357223 */ /* 0x040fe40000010042 */
[C---:B------:R-:W-:Y:S02]  /*65b0*/  FFMA.FTZ R4, R116.reuse, R87, R4 ;  /* 0x0000005774047223 */ /* 0x040fe40000010004 */
[----:B------:R-:W-:Y:S02]  /*65c0*/  FFMA.FTZ R116, R116, R91, R5 ;  /* 0x0000005b74747223 */ /* 0x000fe40000010005 */
[----:B---3--:R-:W-:-:S02]  /*65d0*/  FADD.FTZ R5, R6, R13 ;  /* 0x0000000d06057221 */ /* 0x008fc40000010000 */
[----:B------:R-:W-:Y:S01]  /*65e0*/  FADD.FTZ R6, R12, R15 ;  /* 0x0000000f0c067221 */ /* 0x000fe20000010000 */
        /* <DEDUP_REMOVED lines=28> */
[--C-:B-----5:R-:W-:Y:S02]  /*67b0*/  PRMT R8, RZ, 0x5410, R20.reuse ;  /* 0x00005410ff087816 */ /* 0x120fe40000000014 */
[----:B------:R-:W-:-:S03]  /*67c0*/  PRMT R15, RZ, 0x7610, R20 ;  /* 0x00007610ff0f7816 */ /* 0x000fc60000000014 */
[----:B------:R-:W-:Y:S02]  /*67d0*/  FFMA.FTZ R8, R55, R8, R52 ;  /* 0x0000000837087223 */ /* 0x000fe40000010034 */
[C---:B------:R-:W-:Y:S01]  /*67e0*/  FFMA.FTZ R51, R76.reuse, R13, R51 ;  /* 0x0000000d4c337223 */ /* 0x040fe20000010033 */
        /* <DEDUP_REMOVED lines=18> */
[----:B------:R-:W-:Y:S02]  /*6910*/  PRMT R8, RZ, 0x7610, R11 ;  /* 0x00007610ff087816 */ /* 0x000fe4000000000b */
[----:B--2---:R-:W-:Y:S01]  /*6920*/  PRMT R10, RZ, 0x5410, R28 ;  /* 0x00005410ff0a7816 */ /* 0x004fe2000000001c */
        /* <DEDUP_REMOVED lines=173> */
[----:B------:R-:W-:-:S03]  /*7400*/  LOP3.LUT P0, RZ, R2, 0x1f, RZ, 0xc0, !PT ;  /* 0x0000001f02ff7812 */ /* 0x000fc6000780c0ff */
[----:B------:R-:W1:Y:S04]  /*7410*/  SHFL.BFLY PT, R8, R9, 0x1, 0x1f ;  /* 0x0c201f0009087f89 */ /* 0x000e6800000e0000 */
[----:B------:R-:W2:Y:S04]  /*7420*/  SHFL.BFLY PT, R10, R11, 0x1, 0x1f ;  /* 0x0c201f000b0a7f89 */ /* 0x000ea800000e0000 */
[----:B------:R-:W3:Y:S04]  /*7430*/  SHFL.BFLY PT, R12, R13, 0x1, 0x1f ;  /* 0x0c201f000d0c7f89 */ /* 0x000ee800000e0000 */
[----:B------:R-:W4:Y:S04]  /*7440*/  SHFL.BFLY PT, R14, R15, 0x1, 0x1f ;  /* 0x0c201f000f0e7f89 */ /* 0x000f2800000e0000 */
[----:B------:R-:W5:Y:S04]  /*7450*/  SHFL.BFLY PT, R16, R19, 0x1, 0x1f ;  /* 0x0c201f0013107f89 */ /* 0x000f6800000e0000 */
[----:B------:R-:W0:Y:S04]  /*7460*/  SHFL.BFLY PT, R17, R22, 0x1, 0x1f ;  /* 0x0c201f0016117f89 */ /* 0x000e2800000e0000 */
[----:B------:R-:W0:Y:S04]  /*7470*/  SHFL.BFLY PT, R21, R24, 0x1, 0x1f ;  /* 0x0c201f0018157f89 */ /* 0x000e2800000e0000 */
[----:B------:R-:W1:Y:S04]  /*7480*/  SHFL.BFLY PT, R23, R26, 0x1, 0x1f ;  /* 0x0c201f001a177f89 */ /* 0x000e6800000e0000 */
[----:B------:R-:W3:Y:S04]  /*7490*/  SHFL.BFLY PT, R25, R28, 0x1, 0x1f ;  /* 0x0c201f001c197f89 */ /* 0x000ee800000e0000 */
[----:B------:R-:W5:Y:S04]  /*74a0*/  SHFL.BFLY PT, R18, R29, 0x1, 0x1f ;  /* 0x0c201f001d127f89 */ /* 0x000f6800000e0000 */
[----:B------:R-:W5:Y:S04]  /*74b0*/  SHFL.BFLY PT, R20, R31, 0x1, 0x1f ;  /* 0x0c201f001f147f89 */ /* 0x000f6800000e0000 */
[----:B------:R-:W5:Y:S01]  /*74c0*/  SHFL.BFLY PT, R30, R33, 0x1, 0x1f ;  /* 0x0c201f00211e7f89 */ /* 0x000f6200000e0000 */
[----:B------:R-:W-:Y:S01]  /*74d0*/  @!P0 FADD.FTZ R4, R4, R5 ;  /* 0x0000000504048221 */ /* 0x000fe20000010000 */
[----:B------:R-:W-:-:S04]  /*74e0*/  SHF.R.S32.HI R5, RZ, 0x1f, R2 ;  /* 0x0000001fff057819 */ /* 0x000fc80000011402 */
[----:B------:R-:W-:Y:S01]  /*74f0*/  LEA.HI R5, R5, R2, RZ, 0x5 ;  /* 0x0000000205057211 */ /* 0x000fe200078f28ff */
[----:B0-----:R-:W-:Y:S02]  /*7500*/  FADD.FTZ R6, R7, R6 ;  /* 0x0000000607067221 */ /* 0x001fe40000010000 */
[----:B-1----:R-:W-:Y:S01]  /*7510*/  FADD.FTZ R8, R9, R8 ;  /* 0x0000000809087221 */ /* 0x002fe20000010000 */
[----:B------:R-:W-:Y:S01]  /*7520*/  SHF.R.S32.HI R5, RZ, 0x5, R5 ;  /* 0x00000005ff057819 */ /* 0x000fe20000011405 */
        /* <DEDUP_REMOVED lines=25> */
[----:B------:R-:W-:Y:S01]  /*76c0*/  BAR.SYNC.DEFER_BLOCKING 0x0 ;  /* 0x0000000000007b1d */ /* 0x000fe20000010000 */
[----:B------:R-:W-:-:S13]  /*76d0*/  ISETP.NE.AND P1, PT, R2, RZ, PT ;  /* 0x000000ff0200720c */ /* 0x000fda0003f25270 */
[----:B------:R-:W-:Y:S05]  /*76e0*/  @P1 EXIT ;  /* 0x000000000000194d */ /* 0x000fea0003800000 */
[----:B0-----:R-:W0:Y:S01]  /*76f0*/  LDS.128 R28, [0x10] ;  /* 0x00001000ff1c7984 */ /* 0x001e220000000c00 */
[----:B------:R-:W-:-:S03]  /*7700*/  IMAD.WIDE R2, R0, R3, c[0x0][0x160] ;  /* 0x0000580000027625 */ /* 0x000fc600078e0203 */
[----:B------:R-:W1:Y:S04]  /*7710*/  LDS.128 R32, [0x20] ;  /* 0x00002000ff207984 */ /* 0x000e680000000c00 */
[----:B------:R-:W2:Y:S04]  /*7720*/  LDS.128 R36, [0x30] ;  /* 0x00003000ff247984 */ /* 0x000ea80000000c00 */
[----:B------:R-:W3:Y:S04]  /*7730*/  LDS.128 R24, [0x40] ;  /* 0x00004000ff187984 */ /* 0x000ee80000000c00 */
[----:B------:R-:W4:Y:S04]  /*7740*/  LDS.128 R12, [0x50] ;  /* 0x00005000ff0c7984 */ /* 0x000f280000000c00 */
[----:B------:R-:W5:Y:S04]  /*7750*/  LDS.128 R8, [0x60] ;  /* 0x00006000ff087984 */ /* 0x000f680000000c00 */
[----:B------:R-:W4:Y:S04]  /*7760*/  LDS.128 R4, [0x70] ;  /* 0x00007000ff047984 */ /* 0x000f280000000c00 */
[----:B------:R-:W4:Y:S04]  /*7770*/  LDS.128 R20, [0x80] ;  /* 0x00008000ff147984 */ /* 0x000f280000000c00 */
[----:B------:R-:W4:Y:S04]  /*7780*/  LDS.128 R16, [0x90] ;  /* 0x00009000ff107984 */ /* 0x000f280000000c00 */
[----:B------:R-:W4:Y:S01]  /*7790*/  LDS.128 R40, [RZ] ;  /* 0x00000000ff287984 */ /* 0x000f220000000c00 */
[----:B0-----:R-:W-:-:S02]  /*77a0*/  FADD.FTZ R28, RZ, R28 ;  /* 0x0000001cff1c7221 */ /* 0x001fc40000010000 */
[----:B-1----:R-:W-:Y:S02]  /*77b0*/  FADD.FTZ R32, RZ, R32 ;  /* 0x00000020ff207221 */ /* 0x002fe40000010000 */
[----:B------:R-:W-:Y:S02]  /*77c0*/  FADD.FTZ R29, R28, R29 ;  /* 0x0000001d1c1d7221 */ /* 0x000fe40000010000 */
[----:B--2---:R-:W-:Y:S02]  /*77d0*/  FADD.FTZ R36, RZ, R36 ;  /* 0x00000024ff247221 */ /* 0x004fe40000010000 */
[----:B------:R-:W-:Y:S02]  /*77e0*/  FADD.FTZ R33, R32, R33 ;  /* 0x0000002120217221 */ /* 0x000fe40000010000 */
[----:B------:R-:W-:Y:S02]  /*77f0*/  FADD.FTZ R37, R36, R37 ;  /* 0x0000002524257221 */ /* 0x000fe40000010000 */
[----:B---3--:R-:W-:-:S02]  /*7800*/  FADD.FTZ R24, RZ, R24 ;  /* 0x00000018ff187221 */ /* 0x008fc40000010000 */
        /* <DEDUP_REMOVED lines=10> */
[----:B------:R-:W0:Y:S01]  /*78b0*/  LDS.128 R28, [0xa0] ;  /* 0x0000a000ff1c7984 */ /* 0x000e220000000c00 */
[----:B------:R-:W-:Y:S01]  /*78c0*/  F2FP.BF16.PACK_AB R38, RZ, R38 ;  /* 0x00000026ff26723e */ /* 0x000fe200000010ff */
[----:B------:R-:W-:Y:S01]  /*78d0*/  FADD.FTZ R26, R26, R27 ;  /* 0x0000001b1a1a7221 */ /* 0x000fe20000010000 */
[----:B------:R-:W-:Y:S01]  /*78e0*/  PRMT R44, R24, 0x7610, R44 ;  /* 0x00007610182c7816 */ /* 0x000fe2000000002c */
[----:B----4-:R-:W-:Y:S01]  /*78f0*/  FADD.FTZ R12, RZ, R12 ;  /* 0x0000000cff0c7221 */ /* 0x010fe20000010000 */
[----:B------:R-:W-:Y:S01]  /*7900*/  PRMT R45, R34, 0x7610, R45 ;  /* 0x00007610222d7816 */ /* 0x000fe2000000002d */
[----:B-----5:R-:W-:Y:S01]  /*7910*/  FADD.FTZ R8, RZ, R8 ;  /* 0x00000008ff087221 */ /* 0x020fe20000010000 */
[----:B------:R-:W-:Y:S01]  /*7920*/  PRMT R46, R38, 0x7610, R46 ;  /* 0x00007610262e7816 */ /* 0x000fe2000000002e */
[----:B------:R-:W1:Y:S01]  /*7930*/  LDS.128 R32, [0xd0] ;  /* 0x0000d000ff207984 */ /* 0x000e620000000c00 */
[----:B------:R-:W-:Y:S01]  /*7940*/  F2FP.BF16.PACK_AB R0, RZ, R26 ;  /* 0x0000001aff00723e */ /* 0x000fe200000010ff */
[----:B------:R-:W-:-:S02]  /*7950*/  FADD.FTZ R4, RZ, R4 ;  /* 0x00000004ff047221 */ /* 0x000fc40000010000 */
[----:B------:R-:W2:Y:S01]  /*7960*/  LDS.128 R24, [0xb0] ;  /* 0x0000b000ff187984 */ /* 0x000ea20000000c00 */
[----:B------:R-:W-:Y:S02]  /*7970*/  FADD.FTZ R20, RZ, R20 ;  /* 0x00000014ff147221 */ /* 0x000fe40000010000 */
[----:B------:R-:W-:Y:S01]  /*7980*/  FADD.FTZ R16, RZ, R16 ;  /* 0x00000010ff107221 */ /* 0x000fe20000010000 */
[----:B------:R-:W3:Y:S01]  /*7990*/  LDS.128 R36, [0xc0] ;  /* 0x0000c000ff247984 */ /* 0x000ee20000000c00 */
[----:B------:R-:W-:Y:S02]  /*79a0*/  FADD.FTZ R40, RZ, R40 ;  /* 0x00000028ff287221 */ /* 0x000fe40000010000 */
        /* <DEDUP_REMOVED lines=15> */
[----:B0-----:R-:W-:Y:S02]  /*7aa0*/  FADD.FTZ R28, RZ, R28 ;  /* 0x0000001cff1c7221 */ /* 0x001fe40000010000 */
[----:B------:R-:W-:Y:S02]  /*7ab0*/  FADD.FTZ R42, R41, R42 ;  /* 0x0000002a292a7221 */ /* 0x000fe40000010000 */
[----:B------:R-:W-:Y:S02]  /*7ac0*/  FADD.FTZ R29, R28, R29 ;  /* 0x0000001d1c1d7221 */ /* 0x000fe40000010000 */
[----:B------:R-:W-:Y:S02]  /*7ad0*/  FADD.FTZ R14, R14, R15 ;  /* 0x0000000f0e0e7221 */ /* 0x000fe40000010000 */
[----:B-1----:R-:W-:-:S02]  /*7ae0*/  FADD.FTZ R32, RZ, R32 ;  /* 0x00000020ff207221 */ /* 0x002fc40000010000 */
[----:B------:R-:W-:Y:S01]  /*7af0*/  FADD.FTZ R30, R29, R30 ;  /* 0x0000001e1d1e7221 */ /* 0x000fe20000010000 */
[----:B------:R-:W-:Y:S01]  /*7b00*/  F2FP.BF16.PACK_AB R14, RZ, R14 ;  /* 0x0000000eff0e723e */ /* 0x000fe200000010ff */
[----:B--2---:R-:W-:Y:S02]  /*7b10*/  FADD.FTZ R24, RZ, R24 ;  /* 0x00000018ff187221 */ /* 0x004fe40000010000 */
[----:B------:R-:W-:Y:S02]  /*7b20*/  FADD.FTZ R33, R32, R33 ;  /* 0x0000002120217221 */ /* 0x000fe40000010000 */
[----:B---3--:R-:W-:Y:S01]  /*7b30*/  FADD.FTZ R36, RZ, R36 ;  /* 0x00000024ff247221 */ /* 0x008fe20000010000 */
        /* <DEDUP_REMOVED lines=34> */
.L_x_2:
        /* <DEDUP_REMOVED lines=10> */
.L_x_34:


//--------------------- .text._Z30router_gemm_kernel_bf16_outputI13__nv_bfloat16Li128ELi8ELi13ELi384ELi7168EEvPS0_PKT_S4_ --------------------------
	.section	.text._Z30router_gemm_kernel_bf16_outputI13__nv_bfloat16Li128ELi8ELi13ELi384ELi7168EEvPS0_PKT_S4_,"ax",@progbits
	.sectioninfo	@"SHI_REGISTERS=128"
	.align	128
        .global         _Z30router_gemm_kernel_bf16_outputI13__nv_bfloat16Li128ELi8ELi13ELi384ELi7168EEvPS0_PKT_S4_
        .type           _Z30router_gemm_kernel_bf16_outputI13__nv_bfloat16Li128ELi8ELi13ELi384ELi7168EEvPS0_PKT_S4_,@function
        .size           _Z30router_gemm_kernel_bf16_outputI13__nv_bfloat16Li128ELi8ELi13ELi384ELi7168EEvPS0_PKT_S4_,(.L_x_35 - _Z30router_gemm_kernel_bf16_outputI13__nv_bfloat16Li128ELi8ELi13ELi384ELi7168EEvPS0_PKT_S4_)
        .other          _Z30router_gemm_kernel_bf16_outputI13__nv_bfloat16Li128ELi8ELi13ELi384ELi7168EEvPS0_PKT_S4_,@"STO_CUDA_ENTRY STV_DEFAULT"
_Z30router_gemm_kernel_bf16_outputI13__nv_bfloat16Li128ELi8ELi13ELi384ELi7168EEvPS0_PKT_S4_:
.text._Z30router_gemm_kernel_bf16_outputI13__nv_bfloat16Li128ELi8ELi13ELi384ELi7168EEvPS0_PKT_S4_:
        /* <DEDUP_REMOVED lines=34> */
[--C-:B----4-:R-:W-:Y:S02]  /*0220*/  PRMT R92, RZ, 0x5410, R68.reuse ;  /* 0x00005410ff5c7816 */ /* 0x110fe40000000044 */
        /* <DEDUP_REMOVED lines=10> */
[----:B------:R-:W2:Y:S02]  /*02d0*/  LDG.E.128 R56, [R116.64+0x12000] ;  /* 0x0120000474387981 */ /* 0x000ea4000c1e1d00 */
[----:B------:R-:W-:Y:S01]  /*02e0*/  FFMA.FTZ R52, R90, R53, R52 ;  /* 0x000000355a347223 */ /* 0x000fe20000010034 */
[----:B------:R-:W-:-:S05]  /*02f0*/  PRMT R53, RZ, 0x5410, R54 ;  /* 0x00005410ff357816 */ /* 0x000fca0000000036 */
[----:B------:R-:W-:Y:S01]  /*0300*/  FFMA.FTZ R52, R88, R53, R52 ;  /* 0x0000003558347223 */ /* 0x000fe20000010034 */
[----:B---3--:R-:W-:Y:S02]  /*0310*/  PRMT R53, RZ, 0x5410, R16 ;  /* 0x00005410ff357816 */ /* 0x008fe40000000010 */
        /* <DEDUP_REMOVED lines=15> */
[----:B-----5:R-:W-:-:S03]  /*0410*/  PRMT R17, RZ, 0x5410, R80 ;  /* 0x00005410ff117816 */ /* 0x020fc60000000050 */
[----:B------:R-:W-:Y:S02]  /*0420*/  FFMA.FTZ R101, R125, R16, R52 ;  /* 0x000000107d657223 */ /* 0x000fe40000010034 */
[----:B------:R-:W-:Y:S01]  /*0430*/  FFMA.FTZ R16, R92, R17, RZ ;  /* 0x000000115c107223 */ /* 0x000fe200000100ff */
[----:B------:R-:W-:Y:S01]  /*0440*/  PRMT R17, RZ, 0x5410, R18 ;  /* 0x00005410ff117816 */ /* 0x000fe20000000012 */
[----:B------:R-:W3:Y:S04]  /*0450*/  LDG.E.128 R52, [R116.64+0x15800] ;  /* 0x0158000474347981 */ /* 0x000ee8000c1e1d00 */
        /* <DEDUP_REMOVED lines=14> */
[----:B------:R-:W-:Y:S01]  /*0540*/  FFMA.FTZ R80, R92, R69, RZ ;  /* 0x000000455c507223 */ /* 0x000fe200000100ff */
        /* <DEDUP_REMOVED lines=13> */
[----:B------:R-:W-:Y:S01]  /*0620*/  FFMA.FTZ R76, R92, R69, RZ ;  /* 0x000000455c4c7223 */ /* 0x000fe200000100ff */
        /* <DEDUP_REMOVED lines=19> */
[----:B------:R-:W5:Y:S03]  /*0760*/  LDG.E.128 R76, [R116.64+0x20000] ;  /* 0x02000004744c7981 */ /* 0x000f66000c1e1d00 */
[----:B------:R-:W-:Y:S01]  /*0770*/  FFMA.FTZ R12, R92, R13, RZ ;  /* 0x0000000d5c0c7223 */ /* 0x000fe200000100ff */
        /* <DEDUP_REMOVED lines=21> */
[--C-:B------:R-:W-:Y:S02]  /*08d0*/  PRMT R73, RZ, 0x5410, R75.reuse ;  /* 0x00005410ff497816 */ /* 0x100fe4000000004b */
[----:B------:R-:W-:Y:S01]  /*08e0*/  PRMT R8, RZ, 0x7610, R75 ;  /* 0x00007610ff087816 */ /* 0x000fe2000000004b */
[----:B------:R-:W-:Y:S01]  /*08f0*/  FFMA.FTZ R84, R88, R9, R84 ;  /* 0x0000000958547223 */ /* 0x000fe20000010054 */
[----:B------:R-:W-:Y:S01]  /*0900*/  PRMT R9, RZ, 0x5410, R44 ;  /* 0x00005410ff097816 */ /* 0x000fe2000000002c */
[----:B------:R-:W-:Y:S02]  /*0910*/  FFMA.FTZ R113, R68, R73, R72 ;  /* 0x0000004944717223 */ /* 0x000fe40000010048 */
[C---:B------:R-:W-:Y:S01]  /*0920*/  FFMA.FTZ R99, R125.reuse, R16, R17 ;  /* 0x000000107d637223 */ /* 0x040fe20000010011 */
[----:B------:R-:W-:Y:S01]  /*0930*/  PRMT R13, RZ, 0x5410, R15 ;  /* 0x00005410ff0d7816 */ /* 0x000fe2000000000f */
[----:B------:R-:W-:Y:S01]  /*0940*/  FFMA.FTZ R113, R125, R8, R113 ;  /* 0x000000087d717223 */ /* 0x000fe20000010071 */
[----:B------:R-:W2:Y:S01]  /*0950*/  LDG.E.128 R16, [R116.64+0x19000] ;  /* 0x0190000474107981 */ /* 0x000ea2000c1e1d00 */
[----:B------:R-:W-:Y:S01]  /*0960*/  FFMA.FTZ R8, R92, R9, RZ ;  /* 0x000000095c087223 */ /* 0x000fe200000100ff */
[----:B------:R-:W-:-:S02]  /*0970*/  PRMT R9, RZ, 0x7610, R10 ;  /* 0x00007610ff097816 */ /* 0x000fc4000000000a */
[----:B------:R-:W-:Y:S01]  /*0980*/  PRMT R12, RZ, 0x7610, R15 ;  /* 0x00007610ff0c7816 */ /* 0x000fe2000000000f */
[----:B------:R-:W2:Y:S02]  /*0990*/  LDG.E.128 R72, [R116.64+0x27000] ;  /* 0x0270000474487981 */ /* 0x000ea4000c1e1d00 */
        /* <DEDUP_REMOVED lines=27> */
[----:B------:R-:W4:Y:S01]  /*0b50*/  LDG.E.128 R84, [R120.64+0x1000] ;  /* 0x0010000478547981 */ /* 0x000f22000c1e1d00 */
[----:B------:R-:W-:-:S03]  /*0b60*/  PRMT R29, RZ, 0x5410, R30 ;  /* 0x00005410ff1d7816 */ /* 0x000fc6000000001e */
[C---:B------:R-:W-:Y:S02]  /*0b70*/  FFMA.FTZ R109, R125.reuse, R28, R44 ;  /* 0x0000001c7d6d7223 */ /* 0x040fe4000001002c */
[----:B------:R-:W-:Y:S01]  /*0b80*/  FFMA.FTZ R28, R88, R29, R45 ;  /* 0x0000001d581c7223 */ /* 0x000fe2000001002d */
[--C-:B------:R-:W-:Y:S01]  /*0b90*/  PRMT R29, RZ, 0x5410, R20.reuse ;  /* 0x00005410ff1d7816 */ /* 0x100fe20000000014 */
[----:B------:R-:W-:Y:S01]  /*0ba0*/  FFMA.FTZ R69, R125, R12, R69 ;  /* 0x0000000c7d457223 */ /* 0x000fe20000010045 */
[----:B------:R-:W-:Y:S01]  /*0bb0*/  PRMT R115, RZ, 0x5410, R27 ;  /* 0x00005410ff737816 */ /* 0x000fe2000000001b */
[----:B------:R-:W4:Y:S02]  /*0bc0*/  LDG.E.128 R12, [R116.64+0x23800] ;  /* 0x02380004740c7981 */ /* 0x000f24000c1e1d00 */
[----:B------:R-:W-:Y:S01]  /*0bd0*/  FFMA.FTZ R91, R92, R29, RZ ;  /* 0x0000001d5c5b7223 */ /* 0x000fe200000100ff */
[----:B------:R-:W-:Y:S01]  /*0be0*/  PRMT R29, RZ, 0x7610, R20 ;  /* 0x00007610ff1d7816 */ /* 0x000fe20000000014 */
[----:B------:R-:W4:Y:S04]  /*0bf0*/  LDG.E.128 R44, [R116.64+0x1000] ;  /* 0x00100004742c7981 */ /* 0x000f28000c1e1d00 */
[----:B------:R-:W-:Y:S01]  /*0c00*/  FFMA.FTZ R91, R94, R29, R91 ;  /* 0x0000001d5e5b7223 */ /* 0x000fe2000001005b */
[----:B------:R-:W-:-:S02]  /*0c10*/  PRMT R29, RZ, 0x7610, R30 ;  /* 0x00007610ff1d7816 */ /* 0x000fc4000000001e */
        /* <DEDUP_REMOVED lines=27> */
[----:B------:R-:W-:Y:S01]  /*0dd0*/  FFMA.FTZ R20, R92, R21, RZ ;  /* 0x000000155c147223 */ /* 0x000fe200000100ff */
        /* <DEDUP_REMOVED lines=8> */
[----:B------:R-:W5:Y:S01]  /*0e60*/  LDG.E.128 R20, [R116.64+0x8000] ;  /* 0x0080000474147981 */ /* 0x000f62000c1e1d00 */
[----:B------:R-:W-:Y:S01]  /*0e70*/  PRMT R33, RZ, 0x7610, R33 ;  /* 0x00007610ff217816 */ /* 0x000fe20000000021 */
[----:B------:R-:W-:-:S02]  /*0e80*/  FFMA.FTZ R32, R89, R32, R91 ;  /* 0x0000002059207223 */ /* 0x000fc4000001005b */
[----:B------:R-:W-:Y:S02]  /*0e90*/  FFMA.FTZ R48, R68, R49, R48 ;  /* 0x0000003144307223 */ /* 0x000fe40000010030 */
[----:B------:R-:W-:Y:S01]  /*0ea0*/  FFMA.FTZ R49, R90, R33, R32 ;  /* 0x000000215a317223 */ /* 0x000fe20000010020 */
[----:B------:R-:W-:-:S05]  /*0eb0*/  PRMT R33, RZ, 0x5410, R34 ;  /* 0x00005410ff217816 */ /* 0x000fca0000000022 */
[----:B------:R-:W-:Y:S01]  /*0ec0*/  FFMA.FTZ R49, R88, R33, R49 ;  /* 0x0000002158317223 */ /* 0x000fe20000010031 */
[----:B------:R-:W-:Y:S02]  /*0ed0*/  PRMT R33, RZ, 0x5410, R24 ;  /* 0x00005410ff217816 */ /* 0x000fe40000000018 */
[----:B------:R-:W-:-:S03]  /*0ee0*/  PRMT R32, RZ, 0x7610, R51 ;  /* 0x00007610ff207816 */ /* 0x000fc60000000033 */
[----:B------:R-:W-:Y:S01]  /*0ef0*/  FFMA.FTZ R92, R92, R33, RZ ;  /* 0x000000215c5c7223 */ /* 0x000fe200000100ff */
[----:B------:R-:W-:Y:S01]  /*0f00*/  PRMT R33, RZ, 0x7610, R34 ;  /* 0x00007610ff217816 */ /* 0x000fe20000000022 */
[----:B------:R-:W-:-:S04]  /*0f10*/  FFMA.FTZ R91, R125, R32, R48 ;  /* 0x000000207d5b7223 */ /* 0x000fc80000010030 */
[----:B------:R-:W-:Y:S01]  /*0f20*/  FFMA.FTZ R32, R70, R33, R49 ;  /* 0x0000002146207223 */ /* 0x000fe20000010031 */
[----:B------:R-:W-:Y:S01]  /*0f30*/  PRMT R33, RZ, 0x7610, R24 ;  /* 0x00007610ff217816 */ /* 0x000fe20000000018 */
[----:B------:R-:W5:Y:S01]  /*0f40*/  LDG.E.128 R48, [R116.64+0xb800] ;  /* 0x00b8000474307981 */ /* 0x000f62000c1e1d00 */
[----:B------:R-:W-:-:S03]  /*0f50*/  PRMT R24, RZ, 0x5410, R25 ;  /* 0x00005410ff187816 */ /* 0x000fc60000000019 */
[----:B------:R-:W-:Y:S01]  /*0f60*/  FFMA.FTZ R92, R94, R33, R92 ;  /* 0x000000215e5c7223 */ /* 0x000fe2000001005c */
[----:B------:R-:W-:Y:S02]  /*0f70*/  PRMT R25, RZ, 0x7610, R25 ;  /* 0x00007610ff197816 */ /* 0x000fe40000000019 */
[--C-:B------:R-:W-:Y:S01]  /*0f80*/  PRMT R33, RZ, 0x5410, R35.reuse ;  /* 0x00005410ff217816 */ /* 0x100fe20000000023 */
        /* <DEDUP_REMOVED lines=23> */
[----:B------:R-:W5:Y:S01]  /*1100*/  LDG.E.128 R8, [R116.64+0x2a800] ;  /* 0x02a8000474087981 */ /* 0x000f62000c1e1d00 */
        /* <DEDUP_REMOVED lines=8> */
[----:B------:R-:W-:Y:S02]  /*1190*/  PRMT R5, RZ, 0x7610, R40 ;  /* 0x00007610ff057816 */ /* 0x000fe40000000028 */
[--C-:B------:R-:W-:Y:S02]  /*11a0*/  PRMT R6, RZ, 0x5410, R41.reuse ;  /* 0x00005410ff067816 */ /* 0x100fe40000000029 */
[----:B------:R-:W-:Y:S01]  /*11b0*/  PRMT R40, RZ, 0x7610, R41 ;  /* 0x00007610ff287816 */ /* 0x000fe20000000029 */
[----:B------:R-:W-:Y:S01]  /*11c0*/  FFMA.FTZ R99, R104, R5, R99 ;  /* 0x0000000568637223 */ /* 0x000fe20000010063 */
[----:B------:R-:W-:-:S03]  /*11d0*/  PRMT R41, RZ, 0x5410, R36 ;  /* 0x00005410ff297816 */ /* 0x000fc60000000024 */
[----:B------:R-:W-:Y:S02]  /*11e0*/  FFMA.FTZ R99, R103, R6, R99 ;  /* 0x0000000667637223 */ /* 0x000fe40000010063 */
[----:B------:R-:W-:Y:S01]  /*11f0*/  FFMA.FTZ R97, R108, R41, R97 ;  /* 0x000000296c617223 */ /* 0x000fe20000010061 */
[----:B------:R-:W-:Y:S01]  /*1200*/  PRMT R41, RZ, 0x5410, R42 ;  /* 0x00005410ff297816 */ /* 0x000fe2000000002a */
[----:B------:R-:W-:-:S04]  /*1210*/  FFMA.FTZ R40, R105, R40, R99 ;  /* 0x0000002869287223 */ /* 0x000fc80000010063 */
[----:B------:R-:W-:Y:S01]  /*1220*/  FFMA.FTZ R40, R102, R41, R40 ;  /* 0x0000002966287223 */ /* 0x000fe20000010028 */
[----:B------:R-:W-:Y:S02]  /*1230*/  PRMT R41, RZ, 0x7610, R36 ;  /* 0x00007610ff297816 */ /* 0x000fe40000000024 */
[----:B------:R-:W-:-:S03]  /*1240*/  PRMT R36, RZ, 0x5410, R37 ;  /* 0x00005410ff247816 */ /* 0x000fc60000000025 */
[----:B------:R-:W-:-:S04]  /*1250*/  FFMA.FTZ R97, R104, R41, R97 ;  /* 0x0000002968617223 */ /* 0x000fc80000010061 */
[----:B------:R-:W-:Y:S01]  /*1260*/  FFMA.FTZ R97, R103, R36, R97 ;  /* 0x0000002467617223 */ /* 0x000fe20000010061 */
[----:B------:R-:W-:Y:S02]  /*1270*/  PRMT R36, RZ, 0x7610, R37 ;  /* 0x00007610ff247816 */ /* 0x000fe40000000025 */
        /* <DEDUP_REMOVED lines=25> */
[----:B--2---:R-:W-:-:S05]  /*1410*/  PRMT R61, RZ, 0x5410, R56 ;  /* 0x00005410ff3d7816 */ /* 0x004fca0000000038 */
        /* <DEDUP_REMOVED lines=8> */
[----:B---3--:R-:W-:-:S03]  /*14a0*/  PRMT R57, RZ, 0x5410, R52 ;  /* 0x00005410ff397816 */ /* 0x008fc60000000034 */
[----:B------:R-:W-:Y:S02]  /*14b0*/  FFMA.FTZ R56, R105, R56, R113 ;  /* 0x0000003869387223 */ /* 0x000fe40000010071 */
[----:B------:R-:W-:Y:S01]  /*14c0*/  FFMA.FTZ R111, R108, R57, R111 ;  /* 0x000000396c6f7223 */ /* 0x000fe2000001006f */
[----:B------:R-:W-:-:S05]  /*14d0*/  PRMT R57, RZ, 0x5410, R58 ;  /* 0x00005410ff397816 */ /* 0x000fca000000003a */
[----:B------:R-:W-:Y:S01]  /*14e0*/  FFMA.FTZ R56, R102, R57, R56 ;  /* 0x0000003966387223 */ /* 0x000fe20000010038 */
[----:B------:R-:W-:Y:S02]  /*14f0*/  PRMT R57, RZ, 0x7610, R52 ;  /* 0x00007610ff397816 */ /* 0x000fe40000000034 */
[----:B------:R-:W-:-:S03]  /*1500*/  PRMT R52, RZ, 0x5410, R53 ;  /* 0x00005410ff347816 */ /* 0x000fc60000000035 */
[----:B------:R-:W-:-:S04]  /*1510*/  FFMA.FTZ R111, R104, R57, R111 ;  /* 0x00000039686f7223 */ /* 0x000fc8000001006f */
[----:B------:R-:W-:Y:S01]  /*1520*/  FFMA.FTZ R111, R103, R52, R111 ;  /* 0x00000034676f7223 */ /* 0x000fe2000001006f */
[----:B------:R-:W-:Y:S01]  /*1530*/  PRMT R52, RZ, 0x7610, R53 ;  /* 0x00007610ff347816 */ /* 0x000fe20000000035 */
[----:B------:R-:W-:Y:S01]  /*1540*/  FFMA.FTZ R25, R68, R115, R25 ;  /* 0x0000007344197223 */ /* 0x000fe20000010019 */
[----:B------:R-:W-:Y:S01]  /*1550*/  PRMT R53, RZ, 0x5410, R54 ;  /* 0x00005410ff357816 */ /* 0x000fe20000000036 */
[----:B------:R-:W2:Y:S02]  /*1560*/  LDG.E.128 R68, [R116.64+0x20800] ;  /* 0x0208000474447981 */ /* 0x000ea4000c1e1d00 */
[----:B------:R-:W-:Y:S02]  /*1570*/  FFMA.FTZ R52, R105, R52, R111 ;  /* 0x0000003469347223 */ /* 0x000fe4000001006f */
[----:B------:R-:W-:Y:S02]  /*1580*/  FFMA.FTZ R125, R125, R24, R25 ;  /* 0x000000187d7d7223 */ /* 0x000fe40000010019 */
[----:B------:R-:W3:Y:S01]  /*1590*/  LDG.E.128 R24, [R116.64+0x12800] ;  /* 0x0128000474187981 */ /* 0x000ee2000c1e1d00 */
[----:B------:R-:W-:Y:S01]  /*15a0*/  FFMA.FTZ R52, R102, R53, R52 ;  /* 0x0000003566347223 */ /* 0x000fe20000010034 */
[----:B------:R-:W-:-:S05]  /*15b0*/  PRMT R53, RZ, 0x5410, R16 ;  /* 0x00005410ff357816 */ /* 0x000fca0000000010 */
        /* <DEDUP_REMOVED lines=11> */
[----:B------:R-:W-:Y:S02]  /*1670*/  FFMA.FTZ R106, R96, R7, R4 ;  /* 0x00000007606a7223 */ /* 0x000fe40000010004 */
[----:B------:R-:W2:Y:S01]  /*1680*/  LDG.E.128 R4, [R116.64+0x16000] ;  /* 0x0160000474047981 */ /* 0x000ea2000c1e1d00 */
[----:B------:R-:W-:Y:S01]  /*1690*/  FFMA.FTZ R109, R103, R16, R109 ;  /* 0x00000010676d7223 */ /* 0x000fe2000001006d */
[----:B------:R-:W-:Y:S02]  /*16a0*/  PRMT R16, RZ, 0x7610, R17 ;  /* 0x00007610ff107816 */ /* 0x000fe40000000011 */
[----:B----4-:R-:W-:Y:S02]  /*16b0*/  PRMT R17, RZ, 0x5410, R80 ;  /* 0x00005410ff117816 */ /* 0x010fe40000000050 */
        /* <DEDUP_REMOVED lines=13> */
[----:B------:R-:W4:Y:S02]  /*1790*/  LDG.E.128 R40, [R116.64+0x19800] ;  /* 0x0198000474287981 */ /* 0x000f24000c1e1d00 */
[----:B------:R-:W-:Y:S01]  /*17a0*/  FFMA.FTZ R16, R100, R17, R16 ;  /* 0x0000001164107223 */ /* 0x000fe20000010010 */
[--C-:B------:R-:W-:Y:S02]  /*17b0*/  PRMT R17, RZ, 0x5410, R19.reuse ;  /* 0x00005410ff117816 */ /* 0x100fe40000000013 */
[----:B------:R-:W-:-:S03]  /*17c0*/  PRMT R113, RZ, 0x7610, R19 ;  /* 0x00007610ff717816 */ /* 0x000fc60000000013 */
[----:B------:R-:W-:Y:S01]  /*17d0*/  FFMA.FTZ R16, R98, R17, R16 ;  /* 0x0000001162107223 */ /* 0x000fe20000010010 */
[----:B------:R-:W-:Y:S02]  /*17e0*/  PRMT R18, RZ, 0x5410, R81 ;  /* 0x00005410ff127816 */ /* 0x000fe40000000051 */
[----:B------:R-:W-:Y:S01]  /*17f0*/  PRMT R37, RZ, 0x5410, R39 ;  /* 0x00005410ff257816 */ /* 0x000fe20000000027 */
[----:B------:R-:W-:Y:S01]  /*1800*/  FFMA.FTZ R113, R96, R113, R16 ;  /* 0x0000007160717223 */ /* 0x000fe20000010010 */
[----:B-----5:R-:W-:Y:S01]  /*1810*/  PRMT R16, RZ, 0x5410, R76 ;  /* 0x00005410ff107816 */ /* 0x020fe2000000004c */
        /* <DEDUP_REMOVED lines=9> */
[----:B------:R-:W5:Y:S03]  /*18b0*/  LDG.E.128 R36, [R116.64+0x1d000] ;  /* 0x01d0000474247981 */ /* 0x000f66000c1e1d00 */
        /* <DEDUP_REMOVED lines=22> */
[----:B------:R-:W-:-:S04]  /*1a20*/  FFMA.FTZ R64, R98, R65, R64 ;  /* 0x0000004162407223 */ /* 0x000fc80000010040 */
[----:B------:R-:W-:Y:S02]  /*1a30*/  FFMA.FTZ R97, R96, R97, R64 ;  /* 0x0000006160617223 */ /* 0x000fe40000010040 */
[----:B------:R-:W-:Y:S01]  /*1a40*/  FFMA.FTZ R12, R102, R13, R12 ;  /* 0x0000000d660c7223 */ /* 0x000fe2000001000c */
[----:B------:R-:W5:Y:S01]  /*1a50*/  LDG.E.128 R64, [R116.64+0x24000] ;  /* 0x0240000474407981 */ /* 0x000f62000c1e1d00 */
[----:B------:R-:W-:-:S05]  /*1a60*/  PRMT R13, RZ, 0x7610, R72 ;  /* 0x00007610ff0d7816 */ /* 0x000fca0000000048 */
[----:B------:R-:W-:Y:S01]  /*1a70*/  FFMA.FTZ R72, R104, R13, R89 ;  /* 0x0000000d68487223 */ /* 0x000fe20000010059 */
[----:B------:R-:W-:Y:S02]  /*1a80*/  PRMT R13, RZ, 0x7610, R14 ;  /* 0x00007610ff0d7816 */ /* 0x000fe4000000000e */
[----:B------:R-:W-:Y:S02]  /*1a90*/  PRMT R61, RZ, 0x5410, R63 ;  /* 0x00005410ff3d7816 */ /* 0x000fe4000000003f */
[--C-:B------:R-:W-:Y:S01]  /*1aa0*/  PRMT R107, RZ, 0x7610, R15.reuse ;  /* 0x00007610ff6b7816 */ /* 0x100fe2000000000f */
        /* <DEDUP_REMOVED lines=56> */
[----:B------:R-:W-:-:S02]  /*1e30*/  FFMA.FTZ R56, R98, R57, R56 ;  /* 0x0000003962387223 */ /* 0x000fc40000010038 */
[----:B------:R-:W-:Y:S01]  /*1e40*/  FFMA.FTZ R115, R96, R115, R52 ;  /* 0x0000007360737223 */ /* 0x000fe20000010034 */
[----:B------:R-:W-:Y:S01]  /*1e50*/  PRMT R119, RZ, 0x7610, R59 ;  /* 0x00007610ff777816 */ /* 0x000fe2000000003b */
[C---:B------:R-:W-:Y:S01]  /*1e60*/  FFMA.FTZ R80, R98.reuse, R81, R80 ;  /* 0x0000005162507223 */ /* 0x040fe20000010050 */
[----:B------:R-:W5:Y:S01]  /*1e70*/  LDG.E.128 R52, [R116.64+0x2b000] ;  /* 0x02b0000474347981 */ /* 0x000f62000c1e1d00 */
[----:B------:R-:W-:Y:S01]  /*1e80*/  FFMA.FTZ R73, R98, R75, R73 ;  /* 0x0000004b62497223 */ /* 0x000fe20000010049 */
[----:B------:R-:W-:Y:S01]  /*1e90*/  PRMT R75, RZ, 0x5410, R45 ;  /* 0x00005410ff4b7816 */ /* 0x000fe2000000002d */
[----:B------:R-:W-:Y:S01]  /*1ea0*/  FFMA.FTZ R44, R77, R44, R106 ;  /* 0x0000002c4d2c7223 */ /* 0x000fe2000001006a */
[----:B------:R-:W-:Y:S01]  /*1eb0*/  PRMT R98, RZ, 0x5410, R85 ;  /* 0x00005410ff627816 */ /* 0x000fe20000000055 */
[----:B------:R-:W5:Y:S01]  /*1ec0*/  LDG.E.128 R12, [R116.64+0xc000] ;  /* 0x00c00004740c7981 */ /* 0x000f62000c1e1d00 */
[----:B------:R-:W-:Y:S02]  /*1ed0*/  PRMT R111, RZ, 0x7610, R83 ;  /* 0x00007610ff6f7816 */ /* 0x000fe40000000053 */
[----:B------:R-:W-:Y:S01]  /*1ee0*/  PRMT R79, RZ, 0x7610, R11 ;  /* 0x00007610ff4f7816 */ /* 0x000fe2000000000b */
[----:B------:R-:W-:Y:S01]  /*1ef0*/  FFMA.FTZ R44, R98, R75, R44 ;  /* 0x0000004b622c7223 */ /* 0x000fe2000001002c */
[----:B------:R-:W-:-:S02]  /*1f00*/  PRMT R45, RZ, 0x7610, R45 ;  /* 0x00007610ff2d7816 */ /* 0x000fc4000000002d */
[----:B------:R-:W-:Y:S01]  /*1f10*/  PRMT R100, RZ, 0x7610, R85 ;  /* 0x00007610ff647816 */ /* 0x000fe20000000055 */
[C---:B------:R-:W-:Y:S02]  /*1f20*/  FFMA.FTZ R119, R96.reuse, R119, R56 ;  /* 0x0000007760777223 */ /* 0x040fe40000010038 */
[C---:B------:R-:W-:Y:S01]  /*1f30*/  FFMA.FTZ R103, R96.reuse, R103, R72 ;  /* 0x0000006760677223 */ /* 0x040fe20000010048 */
[----:B------:R-:W5:Y:S01]  /*1f40*/  LDG.E.128 R56, [R120.64+0x1800] ;  /* 0x0018000478387981 */ /* 0x000f62000c1e1d00 */
[C---:B------:R-:W-:Y:S02]  /*1f50*/  FFMA.FTZ R111, R96.reuse, R111, R80 ;  /* 0x0000006f606f7223 */ /* 0x040fe40000010050 */
[----:B------:R-:W-:Y:S01]  /*1f60*/  FFMA.FTZ R79, R96, R79, R73 ;  /* 0x0000004f604f7223 */ /* 0x000fe20000010049 */
[----:B------:R-:W-:Y:S01]  /*1f70*/  PRMT R96, RZ, 0x5410, R86 ;  /* 0x00005410ff607816 */ /* 0x000fe20000000056 */
[----:B------:R-:W-:Y:S01]  /*1f80*/  FFMA.FTZ R44, R100, R45, R44 ;  /* 0x0000002d642c7223 */ /* 0x000fe2000001002c */
[----:B------:R-:W-:Y:S01]  /*1f90*/  PRMT R45, RZ, 0x5410, R46 ;  /* 0x00005410ff2d7816 */ /* 0x000fe2000000002e */
[----:B------:R-:W5:Y:S04]  /*1fa0*/  LDG.E.128 R8, [R116.64+0xf800] ;  /* 0x00f8000474087981 */ /* 0x000f68000c1e1d00 */
[----:B------:R-:W-:Y:S01]  /*1fb0*/  FFMA.FTZ R44, R96, R45, R44 ;  /* 0x0000002d602c7223 */ /* 0x000fe2000001002c */
[----:B------:R-:W-:Y:S01]  /*1fc0*/  PRMT R45, RZ, 0x5410, R28 ;  /* 0x00005410ff2d7816 */ /* 0x000fe2000000001c */
[----:B------:R-:W5:Y:S01]  /*1fd0*/  LDG.E.128 R80, [R116.64+0x13000] ;  /* 0x0130000474507981 */ /* 0x000f62000c1e1d00 */
[----:B------:R-:W-:-:S03]  /*1fe0*/  PRMT R86, RZ, 0x7610, R86 ;  /* 0x00007610ff567816 */ /* 0x000fc60000000056 */
[----:B------:R-:W-:Y:S01]  /*1ff0*/  FFMA.FTZ R101, R76, R45, R101 ;  /* 0x0000002d4c657223 */ /* 0x000fe20000010065 */
[----:B------:R-:W-:Y:S01]  /*2000*/  PRMT R45, RZ, 0x7610, R46 ;  /* 0x00007610ff2d7816 */ /* 0x000fe2000000002e */
[----:B------:R-:W5:Y:S01]  /*2010*/  LDG.E.128 R72, [R116.64+0x1a000] ;  /* 0x01a0000474487981 */ /* 0x000f62000c1e1d00 */
        /* <DEDUP_REMOVED lines=61> */
[----:B------:R-:W-:Y:S01]  /*23f0*/  FFMA.FTZ R48, R100, R33, R20 ;  /* 0x0000002164307223 */ /* 0x000fe20000010014 */
[----:B------:R-:W-:Y:S01]  /*2400*/  PRMT R33, RZ, 0x5410, R34 ;  /* 0x00005410ff217816 */ /* 0x000fe20000000022 */
[----:B------:R-:W-:Y:S01]  /*2410*/  FFMA.FTZ R85, R105, R32, R49 ;  /* 0x0000002069557223 */ /* 0x000fe20000010031 */
[--C-:B---3--:R-:W-:Y:S01]  /*2420*/  PRMT R32, RZ, 0x5410, R24.reuse ;  /* 0x00005410ff207816 */ /* 0x108fe20000000018 */
[----:B------:R-:W3:Y:S01]  /*2430*/  LDG.E.128 R20, [R116.64+0x21000] ;  /* 0x0210000474147981 */ /* 0x000ee2000c1e1d00 */
        /* <DEDUP_REMOVED lines=8> */
[--C-:B------:R-:W-:Y:S01]  /*24c0*/  PRMT R33, RZ, 0x5410, R35.reuse ;  /* 0x00005410ff217816 */ /* 0x100fe20000000023 */
[----:B------:R-:W-:Y:S01]  /*24d0*/  FFMA.FTZ R49, R98, R49, R24 ;  /* 0x0000003162317223 */ /* 0x000fe20000010018 */
[----:B------:R-:W-:-:S03]  /*24e0*/  PRMT R24, RZ, 0x7610, R35 ;  /* 0x00007610ff187816 */ /* 0x000fc60000000023 */
[----:B------:R-:W-:Y:S02]  /*24f0*/  FFMA.FTZ R33, R84, R33, R48 ;  /* 0x0000002154217223 */ /* 0x000fe40000010030 */
[----:B------:R-:W-:Y:S01]  /*2500*/  FFMA.FTZ R49, R100, R25, R49 ;  /* 0x0000001964317223 */ /* 0x000fe20000010031 */
[----:B------:R-:W-:Y:S01]  /*2510*/  PRMT R25, RZ, 0x5410, R26 ;  /* 0x00005410ff197816 */ /* 0x000fe2000000001a */
[----:B------:R-:W-:Y:S01]  /*2520*/  FFMA.FTZ R87, R105, R24, R33 ;  /* 0x0000001869577223 */ /* 0x000fe20000010021 */
[----:B--2---:R-:W-:Y:S01]  /*2530*/  PRMT R24, RZ, 0x5410, R4 ;  /* 0x00005410ff187816 */ /* 0x004fe20000000004 */
        /* <DEDUP_REMOVED lines=13> */
[--C-:B----4-:R-:W-:Y:S02]  /*2610*/  PRMT R4, RZ, 0x5410, R40.reuse ;  /* 0x00005410ff047816 */ /* 0x110fe40000000028 */
[----:B------:R-:W-:-:S03]  /*2620*/  PRMT R40, RZ, 0x7610, R40 ;  /* 0x00007610ff287816 */ /* 0x000fc60000000028 */
[----:B------:R-:W-:Y:S01]  /*2630*/  FFMA.FTZ R4, R76, R4, R113 ;  /* 0x000000044c047223 */ /* 0x000fe20000010071 */
[----:B------:R-:W-:-:S03]  /*2640*/  PRMT R49, RZ, 0x5410, R41 ;  /* 0x00005410ff317816 */ /* 0x000fc60000000029 */
[----:B------:R-:W-:Y:S01]  /*2650*/  FFMA.FTZ R4, R77, R40, R4 ;  /* 0x000000284d047223 */ /* 0x000fe20000010004 */
[----:B------:R-:W-:-:S03]  /*2660*/  PRMT R41, RZ, 0x7610, R41 ;  /* 0x00007610ff297816 */ /* 0x000fc60000000029 */
[----:B------:R-:W-:-:S04]  /*2670*/  FFMA.FTZ R49, R98, R49, R4 ;  /* 0x0000003162317223 */ /* 0x000fc80000010004 */
[----:B------:R-:W-:Y:S01]  /*2680*/  FFMA.FTZ R49, R100, R41, R49 ;  /* 0x0000002964317223 */ /* 0x000fe20000010031 */
[----:B------:R-:W-:Y:S02]  /*2690*/  PRMT R41, RZ, 0x5410, R42 ;  /* 0x00005410ff297816 */ /* 0x000fe4000000002a */
[----:B-----5:R-:W-:-:S03]  /*26a0*/  PRMT R40, RZ, 0x5410, R36 ;  /* 0x00005410ff287816 */ /* 0x020fc60000000024 */
        /* <DEDUP_REMOVED lines=14> */
[----:B------:R-:W-:Y:S02]  /*2790*/  FFMA.FTZ R113, R105, R36, R41 ;  /* 0x0000002469717223 */ /* 0x000fe40000010029 */
[----:B------:R-:W-:Y:S01]  /*27a0*/  FFMA.FTZ R36, R96, R37, R40 ;  /* 0x0000002560247223 */ /* 0x000fe20000010028 */
[----:B------:R-:W-:Y:S01]  /*27b0*/  PRMT R37, RZ, 0x5410, R68 ;  /* 0x00005410ff257816 */ /* 0x000fe20000000044 */
[----:B------:R-:W4:Y:S04]  /*27c0*/  LDG.E.128 R40, [R120.64+0x2000] ;  /* 0x0020000478287981 */ /* 0x000f28000c1e1d00 */
        /* <DEDUP_REMOVED lines=17> */
[--C-:B------:R-:W-:Y:S01]  /*28e0*/  PRMT R69, RZ, 0x5410, R65.reuse ;  /* 0x00005410ff457816 */ /* 0x100fe20000000041 */
        /* <DEDUP_REMOVED lines=26> */
[----:B------:R-:W-:Y:S01]  /*2a90*/  PRMT R61, RZ, 0x7610, R61 ;  /* 0x00007610ff3d7816 */ /* 0x000fe2000000003d */
[----:B------:R-:W2:Y:S02]  /*2aa0*/  LDG.E.128 R68, [R116.64+0x9000] ;  /* 0x0090000474447981 */ /* 0x000ea4000c1e1d00 */
        /* <DEDUP_REMOVED lines=92> */
[----:B------:R-:W5:Y:S01]  /*3070*/  LDG.E.128 R52, [R116.64+0x10000] ;  /* 0x0100000474347981 */ /* 0x000f62000c1e1d00 */
        /* <DEDUP_REMOVED lines=33> */
[----:B------:R-:W-:Y:S02]  /*3290*/  FFMA.FTZ R105, R105, R60, R61 ;  /* 0x0000003c69697223 */ /* 0x000fe4000001003d */
[----:B------:R-:W5:Y:S01]  /*32a0*/  LDG.E.128 R60, [R116.64+0x13800] ;  /* 0x01380004743c7981 */ /* 0x000f62000c1e1d00 */
        /* <DEDUP_REMOVED lines=22> */
[----:B------:R-:W5:Y:S01]  /*3410*/  LDG.E.128 R16, [R116.64+0x17000] ;  /* 0x0170000474107981 */ /* 0x000f62000c1e1d00 */
[----:B------:R-:W-:Y:S01]  /*3420*/  PRMT R45, RZ, 0x7610, R72 ;  /* 0x00007610ff2d7816 */ /* 0x000fe20000000048 */
[----:B------:R-:W-:Y:S01]  /*3430*/  FFMA.FTZ R44, R102, R44, R113 ;  /* 0x0000002c662c7223 */ /* 0x000fe20000010071 */
[----:B------:R-:W-:Y:S01]  /*3440*/  PRMT R87, RZ, 0x7610, R15 ;  /* 0x00007610ff577816 */ /* 0x000fe2000000000f */
[----:B------:R-:W5:Y:S02]  /*3450*/  LDG.E.128 R8, [R116.64+0x28800] ;  /* 0x0288000474087981 */ /* 0x000f64000c1e1d00 */
        /* <DEDUP_REMOVED lines=24> */
[----:B------:R-:W5:Y:S03]  /*35e0*/  LDG.E.128 R44, [R116.64+0x2c000] ;  /* 0x02c00004742c7981 */ /* 0x000f66000c1e1d00 */
[----:B------:R-:W-:Y:S01]  /*35f0*/  FFMA.FTZ R28, R100, R29, R28 ;  /* 0x0000001d641c7223 */ /* 0x000fe2000001001c */
[----:B---3--:R-:W-:-:S05]  /*3600*/  PRMT R29, RZ, 0x5410, R20 ;  /* 0x00005410ff1d7816 */ /* 0x008fca0000000014 */
        /* <DEDUP_REMOVED lines=11> */
[----:B--2---:R-:W-:-:S05]  /*36c0*/  PRMT R21, RZ, 0x5410, R32 ;  /* 0x00005410ff157816 */ /* 0x004fca0000000020 */
[----:B------:R-:W-:Y:S01]  /*36d0*/  FFMA.FTZ R107, R102, R21, R107 ;  /* 0x00000015666b7223 */ /* 0x000fe2000001006b */
[----:B------:R-:W-:-:S05]  /*36e0*/  PRMT R21, RZ, 0x7610, R22 ;  /* 0x00007610ff157816 */ /* 0x000fca0000000016 */
[----:B------:R-:W-:Y:S01]  /*36f0*/  FFMA.FTZ R20, R84, R21, R20 ;  /* 0x0000001554147223 */ /* 0x000fe20000010014 */
[----:B------:R-:W-:Y:S02]  /*3700*/  PRMT R21, RZ, 0x7610, R32 ;  /* 0x00007610ff157816 */ /* 0x000fe40000000020 */
[----:B------:R-:W-:-:S03]  /*3710*/  PRMT R22, RZ, 0x5410, R33 ;  /* 0x00005410ff167816 */ /* 0x000fc60000000021 */
[----:B------:R-:W-:Y:S01]  /*3720*/  FFMA.FTZ R107, R104, R21, R107 ;  /* 0x00000015686b7223 */ /* 0x000fe2000001006b */
[----:B------:R-:W-:-:S03]  /*3730*/  PRMT R33, RZ, 0x7610, R33 ;  /* 0x00007610ff217816 */ /* 0x000fc60000000021 */
[----:B------:R-:W-:Y:S02]  /*3740*/  FFMA.FTZ R22, R101, R22, R107 ;  /* 0x0000001665167223 */ /* 0x000fe4000001006b */
[----:B------:R-:W-:Y:S02]  /*3750*/  FFMA.FTZ R87, R56, R87, R12 ;  /* 0x0000005738577223 */ /* 0x000fe4000001000c */
[----:B------:R-:W-:Y:S01]  /*3760*/  FFMA.FTZ R32, R100, R33, R22 ;  /* 0x0000002164207223 */ /* 0x000fe20000010016 */
[----:B------:R-:W-:Y:S01]  /*3770*/  PRMT R33, RZ, 0x5410, R24 ;  /* 0x00005410ff217816 */ /* 0x000fe20000000018 */
[----:B------:R-:W2:Y:S04]  /*3780*/  LDG.E.128 R12, [R116.64+0x25000] ;  /* 0x02500004740c7981 */ /* 0x000ea8000c1e1d00 */
        /* <DEDUP_REMOVED lines=11> */
[----:B----4-:R-:W-:-:S05]  /*3840*/  PRMT R25, RZ, 0x5410, R4 ;  /* 0x00005410ff197816 */ /* 0x010fca0000000004 */
        /* <DEDUP_REMOVED lines=17> */
[----:B------:R-:W3:Y:S01]  /*3960*/  LDG.E.128 R88, [R120.64+0x2800] ;  /* 0x0028000478587981 */ /* 0x000ee2000c1e1d00 */
[----:B------:R-:W-:Y:S01]  /*3970*/  FFMA.FTZ R4, R100, R5, R4 ;  /* 0x0000000564047223 */ /* 0x000fe20000010004 */
[----:B------:R-:W-:Y:S02]  /*3980*/  PRMT R5, RZ, 0x5410, R6 ;  /* 0x00005410ff057816 */ /* 0x000fe40000000006 */
[----:B------:R-:W4:Y:S01]  /*3990*/  LDG.E.128 R72, [R116.64+0x2800] ;  /* 0x0028000474487981 */ /* 0x000f22000c1e1d00 */
[----:B------:R-:W-:Y:S02]  /*39a0*/  PRMT R29, RZ, 0x7610, R30 ;  /* 0x00007610ff1d7816 */ /* 0x000fe4000000001e */
        /* <DEDUP_REMOVED lines=17> */
[C---:B------:R-:W-:Y:S01]  /*3ac0*/  FFMA.FTZ R109, R56.reuse, R109, R20 ;  /* 0x0000006d386d7223 */ /* 0x040fe20000010014 */
[----:B------:R-:W-:Y:S01]  /*3ad0*/  PRMT R6, RZ, 0x5410, R41 ;  /* 0x00005410ff067816 */ /* 0x000fe20000000029 */
[----:B------:R-:W3:Y:S01]  /*3ae0*/  LDG.E.128 R20, [R116.64+0x9800] ;  /* 0x0098000474147981 */ /* 0x000ee2000c1e1d00 */
[----:B------:R-:W-:Y:S01]  /*3af0*/  FFMA.FTZ R111, R56, R111, R28 ;  /* 0x0000006f386f7223 */ /* 0x000fe2000001001c */
[----:B------:R-:W-:-:S02]  /*3b00*/  PRMT R49, RZ, 0x7610, R49 ;  /* 0x00007610ff317816 */ /* 0x000fc40000000031 */
[----:B------:R-:W3:Y:S01]  /*3b10*/  LDG.E.128 R28, [R116.64+0x6000] ;  /* 0x00600004741c7981 */ /* 0x000ee2000c1e1d00 */
[----:B------:R-:W-:Y:S01]  /*3b20*/  PRMT R102, RZ, 0x7610, R41 ;  /* 0x00007610ff667816 */ /* 0x000fe20000000029 */
[----:B------:R-:W-:Y:S01]  /*3b30*/  FFMA.FTZ R48, R6, R59, R48 ;  /* 0x0000003b06307223 */ /* 0x000fe20000010030 */
[----:B------:R-:W-:Y:S02]  /*3b40*/  PRMT R103, RZ, 0x5410, R7 ;  /* 0x00005410ff677816 */ /* 0x000fe40000000007 */
[----:B-----5:R-:W-:Y:S01]  /*3b50*/  PRMT R40, RZ, 0x5410, R36 ;  /* 0x00005410ff287816 */ /* 0x020fe20000000024 */
        /* <DEDUP_REMOVED lines=24> */
[----:B------:R-:W-:-:S02]  /*3ce0*/  PRMT R25, RZ, 0x5410, R27 ;  /* 0x00005410ff197816 */ /* 0x000fc4000000001b */
[--C-:B------:R-:W-:Y:S01]  /*3cf0*/  PRMT R49, RZ, 0x5410, R37.reuse ;  /* 0x00005410ff317816 */ /* 0x100fe20000000025 */
        /* <DEDUP_REMOVED lines=18> */
[----:B------:R-:W5:Y:S01]  /*3e20*/  LDG.E.128 R56, [R116.64+0x17800] ;  /* 0x0178000474387981 */ /* 0x000f62000c1e1d00 */
        /* <DEDUP_REMOVED lines=46> */
[--C-:B------:R-:W-:Y:S01]  /*4110*/  PRMT R69, RZ, 0x5410, R61.reuse ;  /* 0x00005410ff457816 */ /* 0x100fe2000000003d */
[----:B------:R-:W-:Y:S01]  /*4120*/  FFMA.FTZ R68, R102, R53, R68 ;  /* 0x0000003566447223 */ /* 0x000fe20000010044 */
[----:B------:R-:W-:Y:S01]  /*4130*/  PRMT R53, RZ, 0x5410, R54 ;  /* 0x00005410ff357816 */ /* 0x000fe20000000036 */
[----:B------:R-:W-:Y:S01]  /*4140*/  FFMA.FTZ R52, R5, R60, R52 ;  /* 0x0000003c05347223 */ /* 0x000fe20000010034 */
[----:B------:R-:W-:Y:S01]  /*4150*/  PRMT R61, RZ, 0x7610, R61 ;  /* 0x00007610ff3d7816 */ /* 0x000fe2000000003d */
[----:B------:R-:W5:Y:S01]  /*4160*/  LDG.E.128 R80, [R116.64+0x25800] ;  /* 0x0258000474507981 */ /* 0x000f62000c1e1d00 */
[----:B------:R-:W-:Y:S01]  /*4170*/  PRMT R54, RZ, 0x7610, R54 ;  /* 0x00007610ff367816 */ /* 0x000fe20000000036 */
[----:B------:R-:W-:-:S02]  /*4180*/  FFMA.FTZ R52, R6, R69, R52 ;  /* 0x0000004506347223 */ /* 0x000fc40000010034 */
[----:B------:R-:W-:Y:S02]  /*4190*/  FFMA.FTZ R53, R100, R53, R68 ;  /* 0x0000003564357223 */ /* 0x000fe40000010044 */
        /* <DEDUP_REMOVED lines=18> */
[--C-:B------:R-:W-:Y:S01]  /*42c0*/  PRMT R53, RZ, 0x5410, R17.reuse ;  /* 0x00005410ff357816 */ /* 0x100fe20000000011 */
[----:B------:R-:W5:Y:S02]  /*42d0*/  LDG.E.128 R60, [R120.64+0x3000] ;  /* 0x00300004783c7981 */ /* 0x000f64000c1e1d00 */
[----:B------:R-:W-:Y:S01]  /*42e0*/  FFMA.FTZ R113, R104, R113, R52 ;  /* 0x0000007168717223 */ /* 0x000fe20000010034 */
[----:B------:R-:W-:Y:S01]  /*42f0*/  PRMT R52, RZ, 0x5410, R64 ;  /* 0x00005410ff347816 */ /* 0x000fe20000000040 */
[----:B------:R-:W-:Y:S01]  /*4300*/  FFMA.FTZ R16, R6, R53, R16 ;  /* 0x0000003506107223 */ /* 0x000fe20000010010 */
[----:B------:R-:W-:-:S02]  /*4310*/  PRMT R17, RZ, 0x7610, R17 ;  /* 0x00007610ff117816 */ /* 0x000fc40000000011 */
        /* <DEDUP_REMOVED lines=26> */
[----:B------:R-:W-:Y:S01]  /*44c0*/  PRMT R111, RZ, 0x7610, R67 ;  /* 0x00007610ff6f7816 */ /* 0x000fe20000000043 */
[----:B------:R-:W5:Y:S02]  /*44d0*/  LDG.E.128 R16, [R116.64+0x2c800] ;  /* 0x02c8000474107981 */ /* 0x000f64000c1e1d00 */
        /* <DEDUP_REMOVED lines=11> */
[----:B------:R-:W-:-:S03]  /*4590*/  PRMT R97, RZ, 0x7610, R97 ;  /* 0x00007610ff617816 */ /* 0x000fc60000000061 */
[----:B------:R-:W-:Y:S01]  /*45a0*/  FFMA.FTZ R93, R6, R65, R64 ;  /* 0x00000041065d7223 */ /* 0x000fe20000010040 */
[----:B------:R-:W-:Y:S01]  /*45b0*/  PRMT R109, RZ, 0x7610, R95 ;  /* 0x00007610ff6d7816 */ /* 0x000fe2000000005f */
[----:B------:R-:W5:Y:S02]  /*45c0*/  LDG.E.128 R64, [R116.64+0xa000] ;  /* 0x00a0000474407981 */ /* 0x000f64000c1e1d00 */
        /* <DEDUP_REMOVED lines=13> */
[----:B------:R-:W-:Y:S02]  /*46a0*/  FFMA.FTZ R93, R101, R94, R93 ;  /* 0x0000005e655d7223 */ /* 0x000fe4000001005d */
[C---:B------:R-:W-:Y:S02]  /*46b0*/  FFMA.FTZ R109, R104.reuse, R109, R92 ;  /* 0x0000006d686d7223 */ /* 0x040fe4000001005c */
[----:B------:R-:W-:Y:S01]  /*46c0*/  FFMA.FTZ R118, R104, R99, R93 ;  /* 0x0000006368767223 */ /* 0x000fe2000001005d */
[----:B------:R-:W-:Y:S01]  /*46d0*/  PRMT R93, RZ, 0x5410, R8 ;  /* 0x00005410ff5d7816 */ /* 0x000fe20000000008 */
[----:B------:R-:W5:Y:S01]  /*46e0*/  LDG.E.128 R96, [R116.64+0x11000] ;  /* 0x0110000474607981 */ /* 0x000f62000c1e1d00 */
[----:B--2---:R-:W-:Y:S02]  /*46f0*/  PRMT R92, RZ, 0x5410, R12 ;  /* 0x00005410ff5c7816 */ /* 0x004fe4000000000c */
[----:B------:R-:W-:Y:S01]  /*4700*/  PRMT R8, RZ, 0x7610, R8 ;  /* 0x00007610ff087816 */ /* 0x000fe20000000008 */
[C---:B------:R-:W-:Y:S01]  /*4710*/  FFMA.FTZ R93, R4.reuse, R93, R105 ;  /* 0x0000005d045d7223 */ /* 0x040fe20000010069 */
[----:B------:R-:W-:Y:S01]  /*4720*/  PRMT R12, RZ, 0x7610, R12 ;  /* 0x00007610ff0c7816 */ /* 0x000fe2000000000c */
[----:B------:R-:W-:-:S02]  /*4730*/  FFMA.FTZ R92, R4, R92, R107 ;  /* 0x0000005c045c7223 */ /* 0x000fc4000001006b */
[C---:B------:R-:W-:Y:S01]  /*4740*/  FFMA.FTZ R8, R5.reuse, R8, R93 ;  /* 0x0000000805087223 */ /* 0x040fe2000001005d */
        /* <DEDUP_REMOVED lines=9> */
[----:B------:R-:W2:Y:S02]  /*47e0*/  LDG.E.128 R92, [R116.64+0xd800] ;  /* 0x00d80004745c7981 */ /* 0x000ea4000c1e1d00 */
[----:B------:R-:W-:Y:S01]  /*47f0*/  FFMA.FTZ R8, R102, R9, R8 ;  /* 0x0000000966087223 */ /* 0x000fe20000010008 */
[----:B------:R-:W-:-:S02]  /*4800*/  PRMT R9, RZ, 0x5410, R14 ;  /* 0x00005410ff097816 */ /* 0x000fc4000000000e */
[----:B------:R-:W-:Y:S01]  /*4810*/  PRMT R10, RZ, 0x7610, R10 ;  /* 0x00007610ff0a7816 */ /* 0x000fe2000000000a */
[C---:B------:R-:W-:Y:S01]  /*4820*/  FFMA.FTZ R8, R100.reuse, R13, R8 ;  /* 0x0000000d64087223 */ /* 0x040fe20000010008 */
[----:B------:R-:W-:Y:S01]  /*4830*/  PRMT R14, RZ, 0x7610, R14 ;  /* 0x00007610ff0e7816 */ /* 0x000fe2000000000e */
[----:B------:R-:W-:Y:S02]  /*4840*/  FFMA.FTZ R9, R100, R9, R12 ;  /* 0x0000000964097223 */ /* 0x000fe4000001000c */
[C---:B------:R-:W-:Y:S01]  /*4850*/  FFMA.FTZ R12, R103.reuse, R10, R8 ;  /* 0x0000000a670c7223 */ /* 0x040fe20000010008 */
[----:B------:R-:W-:Y:S01]  /*4860*/  PRMT R8, RZ, 0x5410, R15 ;  /* 0x00005410ff087816 */ /* 0x000fe2000000000f */
[----:B------:R-:W-:Y:S01]  /*4870*/  FFMA.FTZ R9, R103, R14, R9 ;  /* 0x0000000e67097223 */ /* 0x000fe20000010009 */
        /* <DEDUP_REMOVED lines=9> */
[--C-:B------:R-:W-:Y:S02]  /*4910*/  PRMT R11, RZ, 0x5410, R45.reuse ;  /* 0x00005410ff0b7816 */ /* 0x100fe4000000002d */
[----:B------:R-:W-:Y:S02]  /*4920*/  PRMT R45, RZ, 0x7610, R45 ;  /* 0x00007610ff2d7816 */ /* 0x000fe4000000002d */
[----:B----4-:R-:W-:Y:S01]  /*4930*/  PRMT R5, RZ, 0x5410, R72 ;  /* 0x00005410ff057816 */ /* 0x010fe20000000048 */
[----:B------:R-:W-:Y:S01]  /*4940*/  FFMA.FTZ R8, R6, R11, R8 ;  /* 0x0000000b06087223 */ /* 0x000fe20000010008 */
[----:B---3--:R-:W-:-:S02]  /*4950*/  PRMT R44, RZ, 0x5410, R88 ;  /* 0x00005410ff2c7816 */ /* 0x008fc40000000058 */
[----:B------:R-:W-:Y:S01]  /*4960*/  PRMT R7, RZ, 0x5410, R46 ;  /* 0x00005410ff077816 */ /* 0x000fe2000000002e */
        /* <DEDUP_REMOVED lines=20> */
[----:B------:R-:W-:Y:S02]  /*4ab0*/  FFMA.FTZ R10, R101, R10, R12 ;  /* 0x0000000a650a7223 */ /* 0x000fe4000001000c */
        /* <DEDUP_REMOVED lines=10> */
[----:B-----5:R-:W-:Y:S02]  /*4b60*/  PRMT R29, RZ, 0x5410, R32 ;  /* 0x00005410ff1d7816 */ /* 0x020fe40000000020 */
        /* <DEDUP_REMOVED lines=16> */
[----:B------:R-:W-:-:S02]  /*4c70*/  PRMT R20, RZ, 0x5410, R31 ;  /* 0x00005410ff147816 */ /* 0x000fc4000000001f */
[----:B------:R-:W-:Y:S02]  /*4c80*/  PRMT R74, RZ, 0x7610, R31 ;  /* 0x00007610ff4a7816 */ /* 0x000fe4000000001f */
[----:B------:R-:W-:Y:S02]  /*4c90*/  PRMT R90, RZ, 0x7610, R90 ;  /* 0x00007610ff5a7816 */ /* 0x000fe4000000005a */
[----:B------:R-:W-:Y:S02]  /*4ca0*/  PRMT R13, RZ, 0x7610, R30 ;  /* 0x00007610ff0d7816 */ /* 0x000fe4000000001e */
[----:B------:R-:W-:Y:S01]  /*4cb0*/  PRMT R31, RZ, 0x7610, R24 ;  /* 0x00007610ff1f7816 */ /* 0x000fe20000000018 */
[----:B------:R-:W-:Y:S01]  /*4cc0*/  FFMA.FTZ R29, R88, R29, R112 ;  /* 0x0000001d581d7223 */ /* 0x000fe20000010070 */
[----:B------:R-:W-:Y:S01]  /*4cd0*/  PRMT R24, RZ, 0x5410, R33 ;  /* 0x00005410ff187816 */ /* 0x000fe20000000021 */
[----:B------:R-:W-:Y:S01]  /*4ce0*/  FFMA.FTZ R21, R90, R13, R12 ;  /* 0x0000000d5a157223 */ /* 0x000fe2000001000c */
[----:B------:R-:W-:Y:S01]  /*4cf0*/  PRMT R13, RZ, 0x7610, R22 ;  /* 0x00007610ff0d7816 */ /* 0x000fe20000000016 */
[----:B------:R-:W-:-:S02]  /*4d00*/  FFMA.FTZ R31, R88, R31, R114 ;  /* 0x0000001f581f7223 */ /* 0x000fc40000010072 */
        /* <DEDUP_REMOVED lines=12> */
[----:B------:R-:W-:-:S03]  /*4dd0*/  PRMT R25, RZ, 0x5410, R34 ;  /* 0x00005410ff197816 */ /* 0x000fc60000000022 */
[----:B------:R-:W-:Y:S02]  /*4de0*/  FFMA.FTZ R28, R89, R28, R31 ;  /* 0x0000001c591c7223 */ /* 0x000fe4000001001f */
[----:B------:R-:W-:Y:S01]  /*4df0*/  FFMA.FTZ R24, R46, R25, R24 ;  /* 0x000000192e187223 */ /* 0x000fe20000010018 */
[--C-:B------:R-:W-:Y:S02]  /*4e00*/  PRMT R25, RZ, 0x5410, R26.reuse ;  /* 0x00005410ff197816 */ /* 0x100fe4000000001a */
[----:B------:R-:W-:-:S03]  /*4e10*/  PRMT R33, RZ, 0x7610, R26 ;  /* 0x00007610ff217816 */ /* 0x000fc6000000001a */
[----:B------:R-:W-:Y:S01]  /*4e20*/  FFMA.FTZ R32, R46, R25, R28 ;  /* 0x000000192e207223 */ /* 0x000fe2000001001c */
[----:B------:R-:W-:Y:S01]  /*4e30*/  PRMT R26, RZ, 0x5410, R27 ;  /* 0x00005410ff1a7816 */ /* 0x000fe2000000001b */
[C---:B------:R-:W-:Y:S01]  /*4e40*/  FFMA.FTZ R10, R90.reuse, R5, R6 ;  /* 0x000000055a0a7223 */ /* 0x040fe20000010006 */
[----:B------:R-:W-:Y:S01]  /*4e50*/  PRMT R8, RZ, 0x5410, R75 ;  /* 0x00005410ff087816 */ /* 0x000fe2000000004b */
[----:B------:R-:W-:Y:S01]  /*4e60*/  FFMA.FTZ R32, R90, R33, R32 ;  /* 0x000000215a207223 */ /* 0x000fe20000010020 */
[----:B------:R-:W4:Y:S01]  /*4e70*/  LDG.E.128 R4, [R116.64+0x14800] ;  /* 0x0148000474047981 */ /* 0x000f22000c1e1d00 */
[----:B------:R-:W-:Y:S02]  /*4e80*/  PRMT R91, RZ, 0x7610, R91 ;  /* 0x00007610ff5b7816 */ /* 0x000fe4000000005b */
[C---:B------:R-:W-:Y:S01]  /*4e90*/  FFMA.FTZ R101, R47.reuse, R26, R32 ;  /* 0x0000001a2f657223 */ /* 0x040fe20000010020 */
        /* <DEDUP_REMOVED lines=11> */
[C---:B------:R-:W-:Y:S01]  /*4f50*/  FFMA.FTZ R115, R44.reuse, R33, R115 ;  /* 0x000000212c737223 */ /* 0x040fe20000010073 */
[----:B------:R-:W-:Y:S01]  /*4f60*/  PRMT R33, RZ, 0x7610, R40 ;  /* 0x00007610ff217816 */ /* 0x000fe20000000028 */
[----:B------:R-:W-:Y:S01]  /*4f70*/  FFMA.FTZ R32, R44, R32, R113 ;  /* 0x000000202c207223 */ /* 0x000fe20000010071 */
[----:B------:R-:W2:Y:S01]  /*4f80*/  LDG.E.128 R28, [R116.64+0x22800] ;  /* 0x02280004741c7981 */ /* 0x000ea2000c1e1d00 */
[----:B------:R-:W-:-:S02]  /*4f90*/  FFMA.FTZ R25, R90, R25, R24 ;  /* 0x000000195a197223 */ /* 0x000fc40000010018 */
[----:B------:R-:W-:Y:S01]  /*4fa0*/  FFMA.FTZ R33, R88, R33, R32 ;  /* 0x0000002158217223 */ /* 0x000fe20000010020 */
[----:B------:R-:W-:Y:S02]  /*4fb0*/  PRMT R32, RZ, 0x5410, R41 ;  /* 0x00005410ff207816 */ /* 0x000fe40000000029 */
[----:B------:R-:W-:Y:S02]  /*4fc0*/  PRMT R24, RZ, 0x5410, R35 ;  /* 0x00005410ff187816 */ /* 0x000fe40000000023 */
[----:B------:R-:W-:Y:S01]  /*4fd0*/  PRMT R35, RZ, 0x7610, R56 ;  /* 0x00007610ff237816 */ /* 0x000fe20000000038 */
[----:B------:R-:W-:Y:S01]  /*4fe0*/  FFMA.FTZ R33, R45, R32, R33 ;  /* 0x000000202d217223 */ /* 0x000fe20000010021 */
[----:B------:R-:W-:-:S03]  /*4ff0*/  PRMT R32, RZ, 0x5410, R57 ;  /* 0x00005410ff207816 */ /* 0x000fc60000000039 */
[----:B------:R-:W-:-:S04]  /*5000*/  FFMA.FTZ R35, R88, R35, R115 ;  /* 0x0000002358237223 */ /* 0x000fc80000010073 */
[----:B------:R-:W-:Y:S01]  /*5010*/  FFMA.FTZ R35, R45, R32, R35 ;  /* 0x000000202d237223 */ /* 0x000fe20000010023 */
[----:B------:R-:W-:Y:S02]  /*5020*/  PRMT R32, RZ, 0x7610, R41 ;  /* 0x00007610ff207816 */ /* 0x000fe40000000029 */
[----:B------:R-:W-:-:S03]  /*5030*/  PRMT R34, RZ, 0x7610, R57 ;  /* 0x00007610ff227816 */ /* 0x000fc60000000039 */
[C---:B------:R-:W-:Y:S01]  /*5040*/  FFMA.FTZ R32, R89.reuse, R32, R33 ;  /* 0x0000002059207223 */ /* 0x040fe20000010021 */
[--C-:B------:R-:W-:Y:S01]  /*5050*/  PRMT R33, RZ, 0x5410, R42.reuse ;  /* 0x00005410ff217816 */ /* 0x100fe2000000002a */
[----:B------:R-:W-:Y:S01]  /*5060*/  FFMA.FTZ R34, R89, R34, R35 ;  /* 0x0000002259227223 */ /* 0x000fe20000010023 */
[----:B------:R-:W-:-:S03]  /*5070*/  PRMT R41, RZ, 0x7610, R42 ;  /* 0x00007610ff297816 */ /* 0x000fc6000000002a */
[----:B------:R-:W-:Y:S01]  /*5080*/  FFMA.FTZ R40, R46, R33, R32 ;  /* 0x000000212e287223 */ /* 0x000fe20000010020 */
[--C-:B------:R-:W-:Y:S02]  /*5090*/  PRMT R33, RZ, 0x5410, R58.reuse ;  /* 0x00005410ff217816 */ /* 0x100fe4000000003a */
[----:B------:R-:W-:Y:S01]  /*50a0*/  PRMT R57, RZ, 0x7610, R58 ;  /* 0x00007610ff397816 */ /* 0x000fe2000000003a */
[----:B------:R-:W-:Y:S01]  /*50b0*/  FFMA.FTZ R41, R90, R41, R40 ;  /* 0x000000295a297223 */ /* 0x000fe20000010028 */
[--C-:B------:R-:W-:Y:S01]  /*50c0*/  PRMT R40, RZ, 0x5410, R43.reuse ;  /* 0x00005410ff287816 */ /* 0x100fe2000000002b */
[----:B------:R-:W-:Y:S02]  /*50d0*/  FFMA.FTZ R56, R46, R33, R34 ;  /* 0x000000212e387223 */ /* 0x000fe40000010022 */
[----:B------:R-:W-:Y:S01]  /*50e0*/  FFMA.FTZ R74, R91, R74, R20 ;  /* 0x0000004a5b4a7223 */ /* 0x000fe20000010014 */
[----:B------:R-:W2:Y:S01]  /*50f0*/  LDG.E.128 R32, [R116.64+0x29800] ;  /* 0x0298000474207981 */ /* 0x000ea2000c1e1d00 */
        /* <DEDUP_REMOVED lines=8> */
[C---:B------:R-:W-:Y:S01]  /*5180*/  FFMA.FTZ R75, R91.reuse, R20, R22 ;  /* 0x000000145b4b7223 */ /* 0x040fe20000010016 */
[----:B------:R-:W-:Y:S01]  /*5190*/  PRMT R59, RZ, 0x5410, R48 ;  /* 0x00005410ff3b7816 */ /* 0x000fe20000000030 */
[----:B------:R-:W2:Y:S01]  /*51a0*/  LDG.E.128 R20, [R116.64+0x1f000] ;  /* 0x01f0000474147981 */ /* 0x000ea2000c1e1d00 */
[----:B------:R-:W-:Y:S01]  /*51b0*/  FFMA.FTZ R56, R91, R56, R58 ;  /* 0x000000385b387223 */ /* 0x000fe2000001003a */
[--C-:B------:R-:W-:Y:S02]  /*51c0*/  PRMT R58, RZ, 0x5410, R36.reuse ;  /* 0x00005410ff3a7816 */ /* 0x100fe40000000024 */
[C---:B------:R-:W-:Y:S01]  /*51d0*/  FFMA.FTZ R109, R44.reuse, R59, R109 ;  /* 0x0000003b2c6d7223 */ /* 0x040fe2000001006d */
[----:B------:R-:W-:Y:S01]  /*51e0*/  PRMT R59, RZ, 0x7610, R36 ;  /* 0x00007610ff3b7816 */ /* 0x000fe20000000024 */
[----:B------:R-:W-:Y:S01]  /*51f0*/  FFMA.FTZ R24, R47, R24, R25 ;  /* 0x000000182f187223 */ /* 0x000fe20000010019 */
[----:B------:R-:W2:Y:S01]  /*5200*/  LDG.E.128 R40, [R116.64+0x2d000] ;  /* 0x02d0000474287981 */ /* 0x000ea2000c1e1d00 */
        /* <DEDUP_REMOVED lines=18> */
[C---:B------:R-:W-:Y:S01]  /*5330*/  FFMA.FTZ R37, R90.reuse, R37, R36 ;  /* 0x000000255a257223 */ /* 0x040fe20000010024 */
[----:B------:R-:W-:Y:S01]  /*5340*/  PRMT R36, RZ, 0x5410, R39 ;  /* 0x00005410ff247816 */ /* 0x000fe20000000027 */
[----:B------:R-:W-:Y:S02]  /*5350*/  FFMA.FTZ R100, R91, R100, R24 ;  /* 0x000000645b647223 */ /* 0x000fe40000010018 */
[----:B------:R-:W2:Y:S02]  /*5360*/  LDG.E.128 R24, [R116.64+0x26000] ;  /* 0x0260000474187981 */ /* 0x000ea4000c1e1d00 */
[----:B------:R-:W-:Y:S01]  /*5370*/  FFMA.FTZ R37, R47, R36, R37 ;  /* 0x000000242f257223 */ /* 0x000fe20000010025 */
[--C-:B------:R-:W-:Y:S01]  /*5380*/  PRMT R36, RZ, 0x5410, R51.reuse ;  /* 0x00005410ff247816 */ /* 0x100fe20000000033 */
[----:B------:R-:W-:Y:S01]  /*5390*/  FFMA.FTZ R48, R90, R49, R48 ;  /* 0x000000315a307223 */ /* 0x000fe20000010030 */
[----:B------:R-:W-:-:S03]  /*53a0*/  PRMT R38, RZ, 0x7610, R51 ;  /* 0x00007610ff267816 */ /* 0x000fc60000000033 */
[----:B------:R-:W-:Y:S01]  /*53b0*/  FFMA.FTZ R48, R47, R36, R48 ;  /* 0x000000242f307223 */ /* 0x000fe20000010030 */
[----:B------:R-:W-:Y:S02]  /*53c0*/  PRMT R36, RZ, 0x7610, R39 ;  /* 0x00007610ff247816 */ /* 0x000fe40000000027 */
[----:B------:R-:W-:-:S03]  /*53d0*/  PRMT R39, RZ, 0x5410, R84 ;  /* 0x00005410ff277816 */ /* 0x000fc60000000054 */
[C---:B------:R-:W-:Y:S02]  /*53e0*/  FFMA.FTZ R36, R91.reuse, R36, R37 ;  /* 0x000000245b247223 */ /* 0x040fe40000010025 */
[----:B------:R-:W-:Y:S01]  /*53f0*/  FFMA.FTZ R37, R91, R38, R48 ;  /* 0x000000265b257223 */ /* 0x000fe20000010030 */
[----:B------:R-:W-:Y:S01]  /*5400*/  PRMT R38, RZ, 0x5410, R80 ;  /* 0x00005410ff267816 */ /* 0x000fe20000000050 */
[C---:B------:R-:W-:Y:S01]  /*5410*/  FFMA.FTZ R118, R44.reuse, R39, R118 ;  /* 0x000000272c767223 */ /* 0x040fe20000010076 */
[----:B------:R-:W-:Y:S02]  /*5420*/  PRMT R49, RZ, 0x7610, R80 ;  /* 0x00007610ff317816 */ /* 0x000fe40000000050 */
        /* <DEDUP_REMOVED lines=28> */
[----:B------:R-:W-:Y:S01]  /*55f0*/  FFMA.FTZ R48, R91, R48, R49 ;  /* 0x000000305b307223 */ /* 0x000fe20000010031 */
[----:B------:R-:W-:-:S05]  /*5600*/  PRMT R49, RZ, 0x5410, R76 ;  /* 0x00005410ff317816 */ /* 0x000fca000000004c */
[----:B------:R-:W-:Y:S01]  /*5610*/  FFMA.FTZ R72, R39, R49, R72 ;  /* 0x0000003127487223 */ /* 0x000fe20000010048 */
[----:B------:R-:W-:Y:S02]  /*5620*/  PRMT R49, RZ, 0x5410, R52 ;  /* 0x00005410ff317816 */ /* 0x000fe40000000034 */
[----:B------:R-:W-:-:S03]  /*5630*/  PRMT R60, RZ, 0x7610, R60 ;  /* 0x00007610ff3c7816 */ /* 0x000fc6000000003c */
        /* <DEDUP_REMOVED lines=16> */
[--C-:B------:R-:W-:Y:S02]  /*5740*/  PRMT R50, RZ, 0x5410, R62.reuse ;  /* 0x00005410ff327816 */ /* 0x100fe4000000003e */
        /* <DEDUP_REMOVED lines=23> */
[----:B----4-:R-:W-:-:S03]  /*58c0*/  PRMT R52, RZ, 0x5410, R4 ;  /* 0x00005410ff347816 */ /* 0x010fc60000000004 */
        /* <DEDUP_REMOVED lines=8> */
[----:B-----5:R-:W-:-:S03]  /*5950*/  PRMT R47, RZ, 0x5410, R8 ;  /* 0x00005410ff2f7816 */ /* 0x020fc60000000008 */
        /* <DEDUP_REMOVED lines=12> */
[----:B------:R-:W-:-:S03]  /*5a20*/  PRMT R9, RZ, 0x5410, R10 ;  /* 0x00005410ff097816 */ /* 0x000fc6000000000a */
[----:B------:R-:W-:Y:S01]  /*5a30*/  FFMA.FTZ R6, R61, R6, R8 ;  /* 0x000000063d067223 */ /* 0x000fe20000010008 */
[----:B------:R-:W-:Y:S01]  /*5a40*/  PRMT R16, RZ, 0x5410, R63 ;  /* 0x00005410ff107816 */ /* 0x000fe2000000003f */
[----:B------:R-:W-:Y:S01]  /*5a50*/  FFMA.FTZ R19, R62, R5, R19 ;  /* 0x000000053e137223 */ /* 0x000fe20000010013 */
[--C-:B------:R-:W-:Y:S01]  /*5a60*/  PRMT R5, RZ, 0x5410, R7.reuse ;  /* 0x00005410ff057816 */ /* 0x100fe20000000007 */
        /* <DEDUP_REMOVED lines=8> */
[----:B---3--:R-:W-:-:S03]  /*5af0*/  PRMT R6, RZ, 0x5410, R12 ;  /* 0x00005410ff067816 */ /* 0x008fc6000000000c */
[----:B------:R-:W-:Y:S01]  /*5b00*/  FFMA.FTZ R7, R16, R7, R9 ;  /* 0x0000000710077223 */ /* 0x000fe20000010009 */
[----:B------:R-:W-:Y:S01]  /*5b10*/  PRMT R9, RZ, 0x7610, R12 ;  /* 0x00007610ff097816 */ /* 0x000fe2000000000c */
[----:B------:R-:W-:Y:S01]  /*5b20*/  FFMA.FTZ R6, R39, R6, R36 ;  /* 0x0000000627067223 */ /* 0x000fe20000010024 */
[----:B------:R-:W-:-:S03]  /*5b30*/  PRMT R8, RZ, 0x5410, R13 ;  /* 0x00005410ff087816 */ /* 0x000fc6000000000d */
[----:B------:R-:W-:Y:S01]  /*5b40*/  FFMA.FTZ R9, R60, R9, R6 ;  /* 0x000000093c097223 */ /* 0x000fe20000010006 */
[----:B------:R-:W-:-:S03]  /*5b50*/  PRMT R6, RZ, 0x7610, R11 ;  /* 0x00007610ff067816 */ /* 0x000fc6000000000b */
[----:B------:R-:W-:Y:S01]  /*5b60*/  FFMA.FTZ R9, R49, R8, R9 ;  /* 0x0000000831097223 */ /* 0x000fe20000010009 */
[--C-:B--2---:R-:W-:Y:S01]  /*5b70*/  PRMT R8, RZ, 0x5410, R20.reuse ;  /* 0x00005410ff087816 */ /* 0x104fe20000000014 */
        /* <DEDUP_REMOVED lines=85> */
[--C-:B------:R-:W-:Y:S01]  /*60d0*/  PRMT R10, RZ, 0x5410, R32.reuse ;  /* 0x00005410ff0a7816 */ /* 0x100fe20000000020 */
        /* <DEDUP_REMOVED lines=49> */
[C---:B------:R-:W-:Y:S01]  /*63f0*/  FFMA.FTZ R64, R50.reuse, R59, R64 ;  /* 0x0000003b32407223 */ /* 0x040fe20000010040 */
        /* <DEDUP_REMOVED lines=11> */
[----:B------:R-:W-:Y:S02]  /*64b0*/  PRMT R12, RZ, 0x7610, R35 ;  /* 0x00007610ff0c7816 */ /* 0x000fe40000000023 */
[----:B------:R-:W-:Y:S01]  /*64c0*/  PRMT R13, RZ, 0x5410, R43 ;  /* 0x00005410ff0d7816 */ /* 0x000fe2000000002b */
[C---:B------:R-:W-:Y:S01]  /*64d0*/  FFMA.FTZ R59, R16.reuse, R59, R58 ;  /* 0x0000003b103b7223 */ /* 0x040fe2000001003a */
[----:B------:R-:W-:Y:S01]  /*64e0*/  PRMT R58, RZ, 0x7610, R95 ;  /* 0x00007610ff3a7816 */ /* 0x000fe2000000005f */
[C---:B------:R-:W-:Y:S01]  /*64f0*/  FFMA.FTZ R65, R16.reuse, R65, R64 ;  /* 0x0000004110417223 */ /* 0x040fe20000010040 */
[----:B------:R-:W-:Y:S01]  /*6500*/  PRMT R64, RZ, 0x7610, R99 ;  /* 0x00007610ff407816 */ /* 0x000fe20000000063 */
[----:B------:R-:W-:Y:S01]  /*6510*/  FFMA.FTZ R11, R63, R12, R11 ;  /* 0x0000000c3f0b7223 */ /* 0x000fe2000001000b */
[----:B------:R-:W-:Y:S01]  /*6520*/  PRMT R12, RZ, 0x7610, R43 ;  /* 0x00007610ff0c7816 */ /* 0x000fe2000000002b */
[----:B------:R-:W-:-:S02]  /*6530*/  FFMA.FTZ R13, R16, R13, R50 ;  /* 0x0000000d100d7223 */ /* 0x000fc40000010032 */
[C---:B------:R-:W-:Y:S02]  /*6540*/  FFMA.FTZ R58, R63.reuse, R58, R59 ;  /* 0x0000003a3f3a7223 */ /* 0x040fe4000001003b */
[C---:B------:R-:W-:Y:S02]  /*6550*/  FFMA.FTZ R64, R63.reuse, R64, R65 ;  /* 0x000000403f407223 */ /* 0x040fe40000010041 */
[----:B------:R-:W-:Y:S01]  /*6560*/  FFMA.FTZ R12, R63, R12, R13 ;  /* 0x0000000c3f0c7223 */ /* 0x000fe2000001000d */
[----:B------:R-:W0:Y:S04]  /*6570*/  SHFL.BFLY PT, R59, R44, 0x10, 0x1f ;  /* 0x0e001f002c3b7f89 */ /* 0x000e2800000e0000 */
[----:B------:R-:W1:Y:S04]  /*6580*/  SHFL.BFLY PT, R66, R45, 0x10, 0x1f ;  /* 0x0e001f002d427f89 */ /* 0x000e6800000e0000 */
[----:B------:R-:W2:Y:S04]  /*6590*/  SHFL.BFLY PT, R68, R53, 0x10, 0x1f ;  /* 0x0e001f0035447f89 */ /* 0x000ea800000e0000 */
[----:B------:R-:W3:Y:S04]  /*65a0*/  SHFL.BFLY PT, R65, R58, 0x10, 0x1f ;  /* 0x0e001f003a417f89 */ /* 0x000ee800000e0000 */
[----:B------:R-:W4:Y:S04]  /*65b0*/  SHFL.BFLY PT, R67, R64, 0x10, 0x1f ;  /* 0x0e001f0040437f89 */ /* 0x000f2800000e0000 */
[----:B------:R-:W5:Y:S04]  /*65c0*/  SHFL.BFLY PT, R20, R5, 0x10, 0x1f ;  /* 0x0e001f0005147f89 */ /* 0x000f6800000e0000 */
        /* <DEDUP_REMOVED lines=108> */
[----:B------:R-:W3:Y:S04]  /*6c90*/  SHFL.BFLY PT, R27, R22, 0x1, 0x1f ;  /* 0x0c201f00161b7f89 */ /* 0x000ee800000e0000 */
[----:B------:R-:W5:Y:S04]  /*6ca0*/  SHFL.BFLY PT, R29, R28, 0x1, 0x1f ;  /* 0x0c201f001c1d7f89 */ /* 0x000f6800000e0000 */
[----:B------:R-:W5:Y:S01]  /*6cb0*/  SHFL.BFLY PT, R31, R30, 0x1, 0x1f ;  /* 0x0c201f001e1f7f89 */ /* 0x000f6200000e0000 */
[----:B------:R-:W-:-:S02]  /*6cc0*/  LOP3.LUT P0, RZ, R2, 0x1f, RZ, 0xc0, !PT ;  /* 0x0000001f02ff7812 */ /* 0x000fc4000780c0ff */
[----:B------:R-:W-:-:S04]  /*6cd0*/  SHF.R.S32.HI R5, RZ, 0x1f, R2 ;  /* 0x0000001fff057819 */ /* 0x000fc80000011402 */
[----:B------:R-:W-:Y:S01]  /*6ce0*/  LEA.HI R5, R5, R2, RZ, 0x5 ;  /* 0x0000000205057211 */ /* 0x000fe200078f28ff */
[----:B0-----:R-:W-:Y:S02]  /*6cf0*/  FADD.FTZ R14, R14, R9 ;  /* 0x000000090e0e7221 */ /* 0x001fe40000010000 */
[----:B-1----:R-:W-:Y:S01]  /*6d00*/  FADD.FTZ R16, R16, R11 ;  /* 0x0000000b10107221 */ /* 0x002fe20000010000 */
[----:B------:R-:W-:Y:S01]  /*6d10*/  SHF.R.S32.HI R5, RZ, 0x5, R5 ;  /* 0x00000005ff057819 */ /* 0x000fe20000011405 */
[----:B--2---:R-:W-:Y:S02]  /*6d20*/  FADD.FTZ R6, R6, R13 ;  /* 0x0000000d06067221 */ /* 0x004fe40000010000 */
[----:B------:R-:W-:Y:S02]  /*6d30*/  @!P0 FADD.FTZ R4, R4, R7 ;  /* 0x0000000704048221 */ /* 0x000fe40000010000 */
[----:B---3--:R-:W-:Y:S02]  /*6d40*/  FADD.FTZ R18, R18, R15 ;  /* 0x0000000f12127221 */ /* 0x008fe40000010000 */
[----:B----4-:R-:W-:-:S02]  /*6d50*/  FADD.FTZ R20, R20, R17 ;  /* 0x0000001114147221 */ /* 0x010fc40000010000 */
[----:B-----5:R-:W-:Y:S02]  /*6d60*/  FADD.FTZ R8, R8, R19 ;  /* 0x0000001308087221 */ /* 0x020fe40000010000 */
        /* <DEDUP_REMOVED lines=29> */
[----:B------:R-:W3:Y:S04]  /*6f40*/  LDS.128 R20, [0x70] ;  /* 0x00007000ff147984 */ /* 0x000ee80000000c00 */
[----:B------:R-:W4:Y:S04]  /*6f50*/  LDS.128 R16, [0x80] ;  /* 0x00008000ff107984 */ /* 0x000f280000000c00 */
[----:B------:R-:W4:Y:S04]  /*6f60*/  LDS.128 R36, [0xb0] ;  /* 0x0000b000ff247984 */ /* 0x000f280000000c00 */
[----:B------:R-:W5:Y:S01]  /*6f70*/  LDS.128 R40, [RZ] ;  /* 0x00000000ff287984 */ /* 0x000f620000000c00 */
[----:B0-----:R-:W-:-:S02]  /*6f80*/  FADD.FTZ R24, RZ, R24 ;  /* 0x00000018ff187221 */ /* 0x001fc40000010000 */
[----:B-1----:R-:W-:Y:S02]  /*6f90*/  FADD.FTZ R28, RZ, R28 ;  /* 0x0000001cff1c7221 */ /* 0x002fe40000010000 */
[----:B------:R-:W-:Y:S02]  /*6fa0*/  FADD.FTZ R25, R24, R25 ;  /* 0x0000001918197221 */ /* 0x000fe40000010000 */
[----:B--2---:R-:W-:Y:S02]  /*6fb0*/  FADD.FTZ R32, RZ, R32 ;  /* 0x00000020ff207221 */ /* 0x004fe40000010000 */
[----:B------:R-:W-:Y:S02]  /*6fc0*/  FADD.FTZ R29, R28, R29 ;  /* 0x0000001d1c1d7221 */ /* 0x000fe40000010000 */
[----:B------:R-:W-:Y:S02]  /*6fd0*/  FADD.FTZ R33, R32, R33 ;  /* 0x0000002120217221 */ /* 0x000fe40000010000 */
[----:B------:R-:W-:-:S02]  /*6fe0*/  FADD.FTZ R26, R25, R26 ;  /* 0x0000001a191a7221 */ /* 0x000fc40000010000 */
[----:B------:R-:W-:Y:S02]  /*6ff0*/  FADD.FTZ R30, R29, R30 ;  /* 0x0000001e1d1e7221 */ /* 0x000fe40000010000 */
[----:B------:R-:W-:Y:S02]  /*7000*/  FADD.FTZ R34, R33, R34 ;  /* 0x0000002221227221 */ /* 0x000fe40000010000 */
[----:B------:R-:W-:Y:S02]  /*7010*/  FADD.FTZ R26, R26, R27 ;  /* 0x0000001b1a1a7221 */ /* 0x000fe40000010000 */
[----:B------:R-:W-:Y:S02]  /*7020*/  FADD.FTZ R30, R30, R31 ;  /* 0x0000001f1e1e7221 */ /* 0x000fe40000010000 */
[----:B------:R-:W-:Y:S01]  /*7030*/  FADD.FTZ R34, R34, R35 ;  /* 0x0000002322227221 */ /* 0x000fe20000010000 */
[----:B------:R-:W-:Y:S01]  /*7040*/  F2FP.BF16.PACK_AB R28, RZ, R26 ;  /* 0x0000001aff1c723e */ /* 0x000fe200000010ff */
[----:B---3--:R-:W-:Y:S01]  /*7050*/  FADD.FTZ R4, RZ, R4 ;  /* 0x00000004ff047221 */ /* 0x008fe20000010000 */
        /* <DEDUP_REMOVED lines=10> */
[----:B------:R-:W-:-:S02]  /*7100*/  FADD.FTZ R20, RZ, R20 ;  /* 0x00000014ff147221 */ /* 0x000fc40000010000 */
[----:B------:R-:W-:Y:S01]  /*7110*/  FADD.FTZ R16, RZ, R16 ;  /* 0x00000010ff107221 */ /* 0x000fe20000010000 */
[----:B------:R-:W2:Y:S01]  /*7120*/  LDS.128 R32, [0xc0] ;  /* 0x0000c000ff207984 */ /* 0x000ea20000000c00 */
[----:B------:R-:W-:Y:S02]  /*7130*/  FADD.FTZ R36, RZ, R36 ;  /* 0x00000024ff247221 */ /* 0x000fe40000010000 */
[----:B------:R-:W-:Y:S01]  /*7140*/  FADD.FTZ R40, RZ, R40 ;  /* 0x00000028ff287221 */ /* 0x000fe20000010000 */
        /* <DEDUP_REMOVED lines=8> */
[----:B------:R-:W-:Y:S02]  /*71d0*/  FADD.FTZ R41, R40, R41 ;  /* 0x0000002928297221 */ /* 0x000fe40000010000 */
[----:B------:R-:W-:Y:S02]  /*71e0*/  FADD.FTZ R6, R5, R6 ;  /* 0x0000000605067221 */ /* 0x000fe40000010000 */
[----:B------:R-:W-:Y:S02]  /*71f0*/  FADD.FTZ R14, R13, R14 ;  /* 0x0000000e0d0e7221 */ /* 0x000fe40000010000 */
[----:B------:R-:W-:-:S02]  /*7200*/  FADD.FTZ R10, R9, R10 ;  /* 0x0000000a090a7221 */ /* 0x000fc40000010000 */
[----:B------:R-:W-:Y:S02]  /*7210*/  FADD.FTZ R22, R21, R22 ;  /* 0x0000001615167221 */ /* 0x000fe40000010000 */
[----:B------:R-:W-:Y:S02]  /*7220*/  FADD.FTZ R18, R17, R18 ;  /* 0x0000001211127221 */ /* 0x000fe40000010000 */
[----:B------:R-:W-:Y:S02]  /*7230*/  FADD.FTZ R38, R37, R38 ;  /* 0x0000002625267221 */ /* 0x000fe40000010000 */
[----:B0-----:R-:W-:Y:S02]  /*7240*/  FADD.FTZ R24, RZ, R24 ;  /* 0x00000018ff187221 */ /* 0x001fe40000010000 */
[----:B------:R-:W-:Y:S02]  /*7250*/  FADD.FTZ R42, R41, R42 ;  /* 0x0000002a292a7221 */ /* 0x000fe40000010000 */
[----:B------:R-:W-:-:S02]  /*7260*/  FADD.FTZ R25, R24, R25 ;  /* 0x0000001918197221 */ /* 0x000fc40000010000 */
[----:B------:R-:W-:Y:S02]  /*7270*/  FADD.FTZ R6, R6, R7 ;  /* 0x0000000706067221 */ /* 0x000fe40000010000 */
[----:B-1----:R-:W-:Y:S02]  /*7280*/  FADD.FTZ R28, RZ, R28 ;  /* 0x0000001cff1c7221 */ /* 0x002fe40000010000 */
[----:B------:R-:W-:Y:S01]  /*7290*/  FADD.FTZ R26, R25, R26 ;  /* 0x0000001a191a7221 */ /* 0x000fe20000010000 */
[----:B------:R-:W-:Y:S01]  /*72a0*/  F2FP.BF16.PACK_AB R6, RZ, R6 ;  /* 0x00000006ff06723e */ /* 0x000fe200000010ff */
[----:B--2---:R-:W-:Y:S02]  /*72b0*/  FADD.FTZ R32, RZ, R32 ;  /* 0x00000020ff207221 */ /* 0x004fe40000010000 */
[----:B------:R-:W-:Y:S02]  /*72c0*/  FADD.FTZ R29, R28, R29 ;  /* 0x0000001d1c1d7221 */ /* 0x000fe40000010000 */
[----:B------:R-:W-:Y:S01]  /*72d0*/  FADD.FTZ R33, R32, R33 ;  /* 0x0000002120217221 */ /* 0x000fe20000010000 */
[----:B------:R-:W-:Y:S01]  /*72e0*/  STG.E.U16 [R2.64+0xc00], R6 ;  /* 0x000c000602007986 */ /* 0x000fe2000c101504 */
        /* <DEDUP_REMOVED lines=30> */
.L_x_3:
        /* <DEDUP_REMOVED lines=11> */
.L_x_35:


//--------------------- .text._Z30router_gemm_kernel_bf16_outputI13__nv_bfloat16Li128ELi8ELi12ELi384ELi7168EEvPS0_PKT_S4_ --------------------------
	.section	.text._Z30router_gemm_kernel_bf16_outputI13__nv_bfloat16Li128ELi8ELi12ELi384ELi7168EEvPS0_PKT_S4_,"ax",@progbits
	.sectioninfo	@"SHI_REGISTERS=126"
	.align	128
        .global         _Z30router_gemm_kernel_bf16_outputI13__nv_bfloat16Li128ELi8ELi12ELi384ELi7168EEvPS0_PKT_S4_
        .type           _Z30router_gemm_kernel_bf16_outputI13__nv_bfloat16Li128ELi8ELi12ELi384ELi7168EEvPS0_PKT_S4_,@function
        .size           _Z30router_gemm_kernel_bf16_outputI13__nv_bfloat16Li128ELi8ELi12ELi384ELi7168EEvPS0_PKT_S4_,(.L_x_36 - _Z30router_gemm_kernel_bf16_outputI13__nv_bfloat16Li128ELi8ELi12ELi384ELi7168EEvPS0_PKT_S4_)
        .other          _Z30router_gemm_kernel_bf16_outputI13__nv_bfloat16Li128ELi8ELi12ELi384ELi7168EEvPS0_PKT_S4_,@"STO_CUDA_ENTRY STV_DEFAULT"
_Z30router_gemm_kernel_bf16_outputI13__nv_bfloat16Li128ELi8ELi12ELi384ELi7168EEvPS0_PKT_S4_:
.text._Z30router_gemm_kernel_bf16_outputI13__nv_bfloat16Li128ELi8ELi12ELi384ELi7168EEvPS0_PKT_S4_:
        /* <DEDUP_REMOVED lines=39> */
[----:B---3--:R-:W-:Y:S01]  /*0270*/  PRMT R69, RZ, 0x5410, R76 ;  /* 0x00005410ff457816 */ /* 0x008fe2000000004c */
[----:B------:R-:W-:Y:S01]  /*0280*/  FFMA.FTZ R33, R96, R33, R32 ;  /* 0x0000002160217223 */ /* 0x000fe20000010020 */
[----:B------:R-:W-:Y:S02]  /*0290*/  PRMT R32, RZ, 0x5410, R85 ;  /* 0x00005410ff207816 */ /* 0x000fe40000000055 */
[----:B------:R-:W-:Y:S01]  /*02a0*/  PRMT R92, RZ, 0x7610, R97 ;  /* 0x00007610ff5c7816 */ /* 0x000fe20000000061 */
[----:B------:R-:W-:Y:S01]  /*02b0*/  FFMA.FTZ R70, R94, R69, RZ ;  /* 0x000000455e467223 */ /* 0x000fe200000100ff */
        /* <DEDUP_REMOVED lines=25> */
[----:B------:R-:W-:Y:S01]  /*0450*/  FFMA.FTZ R76, R91, R76, R77 ;  /* 0x0000004c5b4c7223 */ /* 0x000fe2000001004d */
[----:B-----5:R-:W-:-:S05]  /*0460*/  PRMT R77, RZ, 0x5410, R24 ;  /* 0x00005410ff4d7816 */ /* 0x020fca0000000018 */
        /* <DEDUP_REMOVED lines=14> */
[----:B------:R-:W4:Y:S01]  /*0550*/  LDG.E.128 R76, [R114.64+0x1c800] ;  /* 0x01c80004724c7981 */ /* 0x000f22000c1e1d00 */
[----:B------:R-:W-:Y:S02]  /*0560*/  FFMA.FTZ R85, R94, R85, RZ ;  /* 0x000000555e557223 */ /* 0x000fe400000100ff */
        /* <DEDUP_REMOVED lines=35> */
[----:B------:R-:W-:-:S04]  /*07a0*/  FFMA.FTZ R81, R94, R81, RZ ;  /* 0x000000515e517223 */ /* 0x000fc800000100ff */
        /* <DEDUP_REMOVED lines=9> */
[----:B------:R-:W2:Y:S02]  /*0840*/  LDG.E.128 R56, [R114.64+0x27000] ;  /* 0x0270000472387981 */ /* 0x000ea4000c1e1d00 */
        /* <DEDUP_REMOVED lines=23> */
[----:B------:R-:W-:Y:S01]  /*09c0*/  FFMA.FTZ R72, R91, R12, R73 ;  /* 0x0000000c5b487223 */ /* 0x000fe20000010049 */
[----:B------:R-:W-:Y:S02]  /*09d0*/  PRMT R73, RZ, 0x7610, R74 ;  /* 0x00007610ff497816 */ /* 0x000fe4000000004a */
[--C-:B------:R-:W-:Y:S01]  /*09e0*/  PRMT R64, RZ, 0x5410, R65.reuse ;  /* 0x00005410ff407816 */ /* 0x100fe20000000041 */
[----:B------:R-:W-:Y:S01]  /*09f0*/  FFMA.FTZ R95, R96, R13, R14 ;  /* 0x0000000d605f7223 */ /* 0x000fe2000001000e */
        /* <DEDUP_REMOVED lines=13> */
[----:B------:R-:W-:Y:S02]  /*0ad0*/  FFMA.FTZ R66, R94, R73, RZ ;  /* 0x000000495e427223 */ /* 0x000fe400000100ff */
[----:B------:R-:W5:Y:S02]  /*0ae0*/  LDG.E.128 R72, [R114.64+0x4800] ;  /* 0x0048000472487981 */ /* 0x000f64000c1e1d00 */
        /* <DEDUP_REMOVED lines=15> */
[----:B------:R-:W-:-:S04]  /*0be0*/  FFMA.FTZ R65, R94, R65, RZ ;  /* 0x000000415e417223 */ /* 0x000fc800000100ff */
        /* <DEDUP_REMOVED lines=15> */
[----:B------:R-:W-:Y:S01]  /*0ce0*/  FFMA.FTZ R42, R94, R39, RZ ;  /* 0x000000275e2a7223 */ /* 0x000fe200000100ff */
        /* <DEDUP_REMOVED lines=12> */
[----:B------:R-:W-:-:S05]  /*0db0*/  PRMT R41, RZ, 0x5410, R28 ;  /* 0x00005410ff297816 */ /* 0x000fca000000001c */
[----:B------:R-:W-:Y:S01]  /*0dc0*/  FFMA.FTZ R94, R94, R41, RZ ;  /* 0x000000295e5e7223 */ /* 0x000fe200000100ff */
[----:B------:R-:W-:Y:S02]  /*0dd0*/  PRMT R41, RZ, 0x7610, R28 ;  /* 0x00007610ff297816 */ /* 0x000fe4000000001c */
        /* <DEDUP_REMOVED lines=54> */
[----:B------:R-:W-:-:S02]  /*1140*/  PRMT R49, RZ, 0x5410, R20 ;  /* 0x00005410ff317816 */ /* 0x000fc40000000014 */
        /* <DEDUP_REMOVED lines=34> */
[----:B------:R-:W5:Y:S03]  /*1370*/  LDG.E.128 R28, [R114.64+0x12800] ;  /* 0x01280004721c7981 */ /* 0x000f66000c1e1d00 */
[----:B------:R-:W-:Y:S01]  /*1380*/  FFMA.FTZ R8, R93, R8, R9 ;  /* 0x000000085d087223 */ /* 0x000fe20000010009 */
[--C-:B------:R-:W-:Y:S01]  /*1390*/  PRMT R9, RZ, 0x5410, R4.reuse ;  /* 0x00005410ff097816 */ /* 0x100fe20000000004 */
[----:B------:R-:W5:Y:S01]  /*13a0*/  LDG.E.128 R20, [R114.64+0x20800] ;  /* 0x0208000472147981 */ /* 0x000f62000c1e1d00 */
        /* <DEDUP_REMOVED lines=24> */
[----:B------:R-:W-:Y:S01]  /*1530*/  PRMT R17, RZ, 0x7610, R17 ;  /* 0x00007610ff117816 */ /* 0x000fe20000000011 */
[----:B------:R-:W5:Y:S02]  /*1540*/  LDG.E.128 R8, [R114.64+0x24000] ;  /* 0x0240000472087981 */ /* 0x000f64000c1e1d00 */
[----:B------:R-:W-:-:S04]  /*1550*/  FFMA.FTZ R16, R95, R4, R16 ;  /* 0x000000045f107223 */ /* 0x000fc80000010010 */
[----:B------:R-:W-:Y:S01]  /*1560*/  FFMA.FTZ R17, R94, R17, R16 ;  /* 0x000000115e117223 */ /* 0x000fe20000010010 */
[--C-:B------:R-:W-:Y:S02]  /*1570*/  PRMT R16, RZ, 0x5410, R18.reuse ;  /* 0x00005410ff107816 */ /* 0x100fe40000000012 */
[----:B------:R-:W-:-:S03]  /*1580*/  PRMT R18, RZ, 0x7610, R18 ;  /* 0x00007610ff127816 */ /* 0x000fc60000000012 */
[----:B------:R-:W-:Y:S01]  /*1590*/  FFMA.FTZ R16, R93, R16, R17 ;  /* 0x000000105d107223 */ /* 0x000fe20000010011 */
[----:B--2---:R-:W-:-:S03]  /*15a0*/  PRMT R17, RZ, 0x5410, R32 ;  /* 0x00005410ff117816 */ /* 0x004fc60000000020 */
        /* <DEDUP_REMOVED lines=9> */
[----:B---3--:R-:W-:Y:S01]  /*1640*/  PRMT R16, RZ, 0x5410, R68 ;  /* 0x00005410ff107816 */ /* 0x008fe20000000044 */
        /* <DEDUP_REMOVED lines=8> */
[----:B----4-:R-:W-:Y:S01]  /*16d0*/  PRMT R33, RZ, 0x5410, R76 ;  /* 0x00005410ff217816 */ /* 0x010fe2000000004c */
        /* <DEDUP_REMOVED lines=23> */
[----:B-----5:R-:W-:Y:S01]  /*1850*/  PRMT R68, RZ, 0x5410, R24 ;  /* 0x00005410ff447816 */ /* 0x020fe20000000018 */
[----:B------:R-:W-:Y:S01]  /*1860*/  FFMA.FTZ R76, R97, R76, R105 ;  /* 0x0000004c614c7223 */ /* 0x000fe20000010069 */
[----:B------:R-:W-:-:S02]  /*1870*/  PRMT R77, RZ, 0x7610, R77 ;  /* 0x00007610ff4d7816 */ /* 0x000fc4000000004d */
[----:B------:R-:W-:Y:S01]  /*1880*/  PRMT R24, RZ, 0x7610, R24 ;  /* 0x00007610ff187816 */ /* 0x000fe20000000018 */
[----:B------:R-:W-:Y:S02]  /*1890*/  FFMA.FTZ R70, R95, R70, R76 ;  /* 0x000000465f467223 */ /* 0x000fe4000001004c */
        /* <DEDUP_REMOVED lines=11> */
[----:B------:R-:W4:Y:S01]  /*1950*/  LDG.E.128 R68, [R114.64+0x8800] ;  /* 0x0088000472447981 */ /* 0x000f22000c1e1d00 */
[----:B------:R-:W-:Y:S01]  /*1960*/  PRMT R25, RZ, 0x7610, R25 ;  /* 0x00007610ff197816 */ /* 0x000fe20000000019 */
[----:B------:R-:W-:-:S04]  /*1970*/  FFMA.FTZ R24, R89, R24, R78 ;  /* 0x0000001859187223 */ /* 0x000fc8000001004e */
[----:B------:R-:W-:Y:S01]  /*1980*/  FFMA.FTZ R106, R120, R79, R24 ;  /* 0x0000004f786a7223 */ /* 0x000fe20000010018 */
[--C-:B------:R-:W-:Y:S01]  /*1990*/  PRMT R24, RZ, 0x5410, R26.reuse ;  /* 0x00005410ff187816 */ /* 0x100fe2000000001a */
[----:B------:R-:W-:Y:S01]  /*19a0*/  FFMA.FTZ R25, R94, R25, R103 ;  /* 0x000000195e197223 */ /* 0x000fe20000010067 */
[----:B------:R-:W-:Y:S01]  /*19b0*/  PRMT R26, RZ, 0x7610, R26 ;  /* 0x00007610ff1a7816 */ /* 0x000fe2000000001a */
[----:B------:R-:W5:Y:S02]  /*19c0*/  LDG.E.128 R76, [R114.64+0xc000] ;  /* 0x00c00004724c7981 */ /* 0x000f64000c1e1d00 */
[----:B------:R-:W-:Y:S01]  /*19d0*/  FFMA.FTZ R24, R93, R24, R25 ;  /* 0x000000185d187223 */ /* 0x000fe20000010019 */
[----:B------:R-:W-:-:S03]  /*19e0*/  PRMT R25, RZ, 0x5410, R84 ;  /* 0x00005410ff197816 */ /* 0x000fc60000000054 */
[----:B------:R-:W-:Y:S01]  /*19f0*/  FFMA.FTZ R26, R91, R26, R24 ;  /* 0x0000001a5b1a7223 */ /* 0x000fe20000010018 */
[--C-:B------:R-:W-:Y:S02]  /*1a00*/  PRMT R24, RZ, 0x5410, R27.reuse ;  /* 0x00005410ff187816 */ /* 0x100fe4000000001b */
        /* <DEDUP_REMOVED lines=34> */
[----:B------:R-:W2:Y:S01]  /*1c30*/  LDG.E.128 R4, [R114.64+0x27800] ;  /* 0x0278000472047981 */ /* 0x000ea2000c1e1d00 */
        /* <DEDUP_REMOVED lines=37> */
[--C-:B------:R-:W-:Y:S01]  /*1e90*/  PRMT R72, RZ, 0x5410, R65.reuse ;  /* 0x00005410ff487816 */ /* 0x100fe20000000041 */
[----:B------:R-:W4:Y:S02]  /*1ea0*/  LDG.E.128 R12, [R114.64+0x1a000] ;  /* 0x01a00004720c7981 */ /* 0x000f24000c1e1d00 */
        /* <DEDUP_REMOVED lines=77> */
[----:B------:R-:W-:-:S02]  /*2380*/  FFMA.FTZ R104, R96, R31, R28 ;  /* 0x0000001f60687223 */ /* 0x000fc4000001001c */
[----:B------:R-:W5:Y:S01]  /*2390*/  LDG.E.128 R56, [R114.64+0x13000] ;  /* 0x0130000472387981 */ /* 0x000f62000c1e1d00 */
        /* <DEDUP_REMOVED lines=30> */
[----:B------:R-:W5:Y:S01]  /*2580*/  LDG.E.128 R44, [R114.64+0x5800] ;  /* 0x00580004722c7981 */ /* 0x000f62000c1e1d00 */
[----:B------:R-:W-:Y:S01]  /*2590*/  FFMA.FTZ R106, R109, R52, R106 ;  /* 0x000000346d6a7223 */ /* 0x000fe2000001006a */
[--C-:B------:R-:W-:Y:S01]  /*25a0*/  PRMT R52, RZ, 0x5410, R63.reuse ;  /* 0x00005410ff347816 */ /* 0x100fe2000000003f */
[----:B------:R-:W-:Y:S01]  /*25b0*/  FFMA.FTZ R60, R99, R62, R60 ;  /* 0x0000003e633c7223 */ /* 0x000fe2000001003c */
[----:B------:R-:W-:Y:S01]  /*25c0*/  PRMT R63, RZ, 0x7610, R63 ;  /* 0x00007610ff3f7816 */ /* 0x000fe2000000003f */
[----:B------:R-:W5:Y:S02]  /*25d0*/  LDG.E.128 R84, [R114.64+0x21000] ;  /* 0x0210000472547981 */ /* 0x000f64000c1e1d00 */
[----:B------:R-:W-:Y:S01]  /*25e0*/  FFMA.FTZ R52, R97, R52, R60 ;  /* 0x0000003461347223 */ /* 0x000fe2000001003c */
[----:B------:R-:W-:-:S05]  /*25f0*/  PRMT R60, RZ, 0x5410, R53 ;  /* 0x00005410ff3c7816 */ /* 0x000fca0000000035 */
        /* <DEDUP_REMOVED lines=22> */
[----:B------:R-:W-:Y:S02]  /*2760*/  FFMA.FTZ R52, R103, R52, R100 ;  /* 0x0000003467347223 */ /* 0x000fe40000010064 */
[----:B------:R-:W-:Y:S01]  /*2770*/  FFMA.FTZ R100, R96, R55, R20 ;  /* 0x0000003760647223 */ /* 0x000fe20000010014 */
[----:B------:R-:W-:Y:S01]  /*2780*/  PRMT R20, RZ, 0x5410, R22 ;  /* 0x00005410ff147816 */ /* 0x000fe20000000016 */
[----:B------:R-:W-:Y:S01]  /*2790*/  FFMA.FTZ R21, R105, R21, R98 ;  /* 0x0000001569157223 */ /* 0x000fe20000010062 */
[----:B------:R-:W-:Y:S02]  /*27a0*/  PRMT R8, RZ, 0x7610, R8 ;  /* 0x00007610ff087816 */ /* 0x000fe40000000008 */
        /* <DEDUP_REMOVED lines=70> */
[----:B----4-:R-:W-:Y:S01]  /*2c10*/  PRMT R32, RZ, 0x5410, R68 ;  /* 0x00005410ff207816 */ /* 0x010fe20000000044 */
[----:B------:R-:W-:Y:S01]  /*2c20*/  FFMA.FTZ R116, R9, R16, R116 ;  /* 0x0000001009747223 */ /* 0x000fe20000010074 */
[----:B------:R-:W-:Y:S01]  /*2c30*/  PRMT R49, RZ, 0x7610, R68 ;  /* 0x00007610ff317816 */ /* 0x000fe20000000044 */
[----:B------:R-:W3:Y:S02]  /*2c40*/  LDG.E.128 R16, [R114.64+0x1a800] ;  /* 0x01a8000472107981 */ /* 0x000ee4000c1e1d00 */
        /* <DEDUP_REMOVED lines=27> */
[----:B------:R-:W-:Y:S01]  /*2e00*/  PRMT R102, RZ, 0x7610, R71 ;  /* 0x00007610ff667816 */ /* 0x000fe20000000047 */
[----:B------:R-:W-:Y:S01]  /*2e10*/  FFMA.FTZ R68, R11, R48, R49 ;  /* 0x000000300b447223 */ /* 0x000fe20000010031 */
[----:B------:R-:W4:Y:S01]  /*2e20*/  LDG.E.128 R32, [R114.64+0x1e000] ;  /* 0x01e0000472207981 */ /* 0x000f22000c1e1d00 */
[----:B------:R-:W-:Y:S01]  /*2e30*/  FFMA.FTZ R70, R10, R69, R70 ;  /* 0x000000450a467223 */ /* 0x000fe20000010046 */
[----:B------:R-:W-:Y:S01]  /*2e40*/  PRMT R69, RZ, 0x7610, R78 ;  /* 0x00007610ff457816 */ /* 0x000fe2000000004e */
[----:B------:R-:W-:Y:S01]  /*2e50*/  FFMA.FTZ R102, R97, R102, R68 ;  /* 0x0000006661667223 */ /* 0x000fe20000010044 */
[--C-:B------:R-:W-:Y:S01]  /*2e60*/  PRMT R68, RZ, 0x5410, R24.reuse ;  /* 0x00005410ff447816 */ /* 0x100fe20000000018 */
[----:B------:R-:W5:Y:S01]  /*2e70*/  LDG.E.128 R48, [R114.64+0x21800] ;  /* 0x0218000472307981 */ /* 0x000f62000c1e1d00 */
        /* <DEDUP_REMOVED lines=9> */
[----:B------:R-:W-:Y:S01]  /*2f10*/  PRMT R107, RZ, 0x7610, R36 ;  /* 0x00007610ff6b7816 */ /* 0x000fe20000000024 */
[----:B------:R-:W2:Y:S02]  /*2f20*/  LDG.E.128 R76, [R114.64+0x28800] ;  /* 0x02880004724c7981 */ /* 0x000ea4000c1e1d00 */
[----:B------:R-:W-:Y:S01]  /*2f30*/  FFMA.FTZ R103, R97, R24, R69 ;  /* 0x0000001861677223 */ /* 0x000fe20000010045 */
[----:B------:R-:W-:Y:S02]  /*2f40*/  PRMT R24, RZ, 0x7610, R25 ;  /* 0x00007610ff187816 */ /* 0x000fe40000000019 */
[----:B------:R-:W-:-:S03]  /*2f50*/  PRMT R25, RZ, 0x5410, R56 ;  /* 0x00005410ff197816 */ /* 0x000fc60000000038 */
[----:B------:R-:W-:Y:S02]  /*2f60*/  FFMA.FTZ R24, R9, R24, R68 ;  /* 0x0000001809187223 */ /* 0x000fe40000010044 */
[----:B------:R-:W-:Y:S01]  /*2f70*/  FFMA.FTZ R104, R5, R25, R104 ;  /* 0x0000001905687223 */ /* 0x000fe20000010068 */
[----:B------:R-:W-:Y:S01]  /*2f80*/  PRMT R25, RZ, 0x5410, R26 ;  /* 0x00005410ff197816 */ /* 0x000fe2000000001a */
        /* <DEDUP_REMOVED lines=27> */
[----:B------:R-:W3:Y:S03]  /*3140*/  LDG.E.128 R56, [R114.64+0x2800] ;  /* 0x0028000472387981 */ /* 0x000ee6000c1e1d00 */
        /* <DEDUP_REMOVED lines=25> */
[----:B------:R-:W-:Y:S01]  /*32e0*/  PRMT R14, RZ, 0x5410, R85 ;  /* 0x00005410ff0e7816 */ /* 0x000fe20000000055 */
[----:B------:R-:W3:Y:S02]  /*32f0*/  LDG.E.128 R92, [R114.64+0x6000] ;  /* 0x00600004725c7981 */ /* 0x000ee4000c1e1d00 */
        /* <DEDUP_REMOVED lines=18> */
[----:B------:R-:W-:-:S04]  /*3420*/  FFMA.FTZ R98, R9, R84, R98 ;  /* 0x0000005409627223 */ /* 0x000fc80000010062 */
[----:B------:R-:W-:Y:S01]  /*3430*/  FFMA.FTZ R98, R10, R85, R98 ;  /* 0x000000550a627223 */ /* 0x000fe20000010062 */
[----:B------:R-:W-:Y:S02]  /*3440*/  PRMT R85, RZ, 0x7610, R86 ;  /* 0x00007610ff557816 */ /* 0x000fe40000000056 */
[----:B------:R-:W-:-:S03]  /*3450*/  PRMT R86, RZ, 0x5410, R36 ;  /* 0x00005410ff567816 */ /* 0x000fc60000000024 */
[----:B------:R-:W-:Y:S02]  /*3460*/  FFMA.FTZ R85, R96, R85, R98 ;  /* 0x0000005560557223 */ /* 0x000fe40000010062 */
[----:B------:R-:W-:Y:S01]  /*3470*/  FFMA.FTZ R86, R5, R86, R4 ;  /* 0x0000005605567223 */ /* 0x000fe20000010004 */
[----:B------:R-:W-:-:S05]  /*3480*/  PRMT R4, RZ, 0x5410, R87 ;  /* 0x00005410ff047816 */ /* 0x000fca0000000057 */
        /* <DEDUP_REMOVED lines=70> */
[----:B------:R-:W5:Y:S01]  /*38f0*/  LDG.E.128 R12, [R114.64+0x9800] ;  /* 0x00980004720c7981 */ /* 0x000f62000c1e1d00 */
        /* <DEDUP_REMOVED lines=27> */
[----:B------:R-:W-:-:S02]  /*3ab0*/  PRMT R60, RZ, 0x7610, R60 ;  /* 0x00007610ff3c7816 */ /* 0x000fc4000000003c */
        /* <DEDUP_REMOVED lines=28> */
[----:B------:R-:W-:-:S05]  /*3c80*/  PRMT R60, RZ, 0x5410, R65 ;  /* 0x00005410ff3c7816 */ /* 0x000fca0000000041 */
[----:B------:R-:W-:Y:S01]  /*3c90*/  FFMA.FTZ R72, R107, R60, R64 ;  /* 0x0000003c6b487223 */ /* 0x000fe20000010040 */
[--C-:B--2---:R-:W-:Y:S01]  /*3ca0*/  PRMT R64, RZ, 0x5410, R20.reuse ;  /* 0x00005410ff407816 */ /* 0x104fe20000000014 */
[----:B------:R-:W2:Y:S01]  /*3cb0*/  LDG.E.128 R60, [R114.64+0x25800] ;  /* 0x02580004723c7981 */ /* 0x000ea2000c1e1d00 */
        /* <DEDUP_REMOVED lines=26> */
[----:B------:R-:W-:Y:S02]  /*3e60*/  PRMT R52, RZ, 0x7610, R52 ;  /* 0x00007610ff347816 */ /* 0x000fe40000000034 */
[----:B------:R-:W-:Y:S01]  /*3e70*/  PRMT R23, RZ, 0x7610, R23 ;  /* 0x00007610ff177816 */ /* 0x000fe20000000017 */
[----:B------:R-:W-:-:S02]  /*3e80*/  FFMA.FTZ R20, R112, R21, R20 ;  /* 0x0000001570147223 */ /* 0x000fc40000010014 */
[----:B------:R-:W-:Y:S02]  /*3e90*/  FFMA.FTZ R52, R109, R52, R106 ;  /* 0x000000346d347223 */ /* 0x000fe4000001006a */
[----:B------:R-:W-:Y:S01]  /*3ea0*/  FFMA.FTZ R106, R116, R23, R20 ;  /* 0x00000017746a7223 */ /* 0x000fe20000010014 */
[----:B------:R-:W-:-:S05]  /*3eb0*/  PRMT R20, RZ, 0x5410, R53 ;  /* 0x00005410ff147816 */ /* 0x000fca0000000035 */
[----:B------:R-:W-:Y:S01]  /*3ec0*/  FFMA.FTZ R52, R107, R20, R52 ;  /* 0x000000146b347223 */ /* 0x000fe20000010034 */
[--C-:B---3--:R-:W-:Y:S02]  /*3ed0*/  PRMT R20, RZ, 0x5410, R16.reuse ;  /* 0x00005410ff147816 */ /* 0x108fe40000000010 */
        /* <DEDUP_REMOVED lines=17> */
[----:B------:R-:W3:Y:S01]  /*3ff0*/  LDG.E.128 R52, [R114.64+0xd800] ;  /* 0x00d8000472347981 */ /* 0x000ee2000c1e1d00 */
[----:B------:R-:W-:-:S02]  /*4000*/  FFMA.FTZ R16, R110, R21, R16 ;  /* 0x000000156e107223 */ /* 0x000fc40000010010 */
[----:B------:R-:W-:Y:S01]  /*4010*/  FFMA.FTZ R100, R116, R117, R17 ;  /* 0x0000007574647223 */ /* 0x000fe20000010011 */
[--C-:B------:R-:W-:Y:S01]  /*4020*/  PRMT R17, RZ, 0x5410, R19.reuse ;  /* 0x00005410ff117816 */ /* 0x100fe20000000013 */
[----:B------:R-:W-:Y:S01]  /*4030*/  FFMA.FTZ R16, R113, R18, R16 ;  /* 0x0000001271107223 */ /* 0x000fe20000010010 */
[----:B------:R-:W-:Y:S01]  /*4040*/  PRMT R19, RZ, 0x7610, R19 ;  /* 0x00007610ff137816 */ /* 0x000fe20000000013 */
[----:B------:R-:W2:Y:S02]  /*4050*/  LDG.E.128 R20, [R114.64+0xa000] ;  /* 0x00a0000472147981 */ /* 0x000ea4000c1e1d00 */
[----:B------:R-:W-:Y:S01]  /*4060*/  FFMA.FTZ R16, R112, R17, R16 ;  /* 0x0000001170107223 */ /* 0x000fe20000010010 */
[----:B----4-:R-:W-:-:S05]  /*4070*/  PRMT R17, RZ, 0x5410, R32 ;  /* 0x00005410ff117816 */ /* 0x010fca0000000020 */
[----:B------:R-:W-:Y:S02]  /*4080*/  FFMA.FTZ R17, R87, R17, R84 ;  /* 0x0000001157117223 */ /* 0x000fe40000010054 */
[----:B------:R-:W-:Y:S01]  /*4090*/  FFMA.FTZ R84, R116, R19, R16 ;  /* 0x0000001374547223 */ /* 0x000fe20000010010 */
[----:B-----5:R-:W-:Y:S02]  /*40a0*/  PRMT R16, RZ, 0x5410, R48 ;  /* 0x00005410ff107816 */ /* 0x020fe40000000030 */
        /* <DEDUP_REMOVED lines=112> */
[----:B------:R-:W3:Y:S04]  /*47b0*/  LDG.E.128 R56, [R114.64+0x1f000] ;  /* 0x01f0000472387981 */ /* 0x000ee8000c1e1d00 */
[----:B------:R-:W-:Y:S01]  /*47c0*/  FFMA.FTZ R104, R107, R12, R104 ;  /* 0x0000000c6b687223 */ /* 0x000fe20000010068 */
[----:B------:R-:W-:Y:S02]  /*47d0*/  PRMT R12, RZ, 0x7610, R13 ;  /* 0x00007610ff0c7816 */ /* 0x000fe4000000000d */
[----:B------:R-:W-:-:S03]  /*47e0*/  PRMT R13, RZ, 0x7610, R88 ;  /* 0x00007610ff0d7816 */ /* 0x000fc60000000058 */
[----:B------:R-:W-:Y:S02]  /*47f0*/  FFMA.FTZ R12, R109, R12, R68 ;  /* 0x0000000c6d0c7223 */ /* 0x000fe40000010044 */
[----:B------:R-:W-:Y:S01]  /*4800*/  FFMA.FTZ R104, R108, R13, R104 ;  /* 0x0000000d6c687223 */ /* 0x000fe20000010068 */
[----:B------:R-:W-:Y:S01]  /*4810*/  PRMT R13, RZ, 0x5410, R14 ;  /* 0x00005410ff0d7816 */ /* 0x000fe2000000000e */
[----:B------:R-:W4:Y:S01]  /*4820*/  LDG.E.128 R68, [R114.64+0x22800] ;  /* 0x0228000472447981 */ /* 0x000f22000c1e1d00 */
[----:B------:R-:W-:-:S03]  /*4830*/  PRMT R76, RZ, 0x5410, R89 ;  /* 0x00005410ff4c7816 */ /* 0x000fc60000000059 */
        /* <DEDUP_REMOVED lines=25> */
[--C-:B------:R-:W-:Y:S01]  /*49d0*/  PRMT R36, RZ, 0x5410, R37.reuse ;  /* 0x00005410ff247816 */ /* 0x100fe20000000025 */
[----:B------:R-:W-:Y:S01]  /*49e0*/  FFMA.FTZ R106, R108, R5, R106 ;  /* 0x000000056c6a7223 */ /* 0x000fe2000001006a */
[----:B------:R-:W-:Y:S01]  /*49f0*/  PRMT R5, RZ, 0x5410, R6 ;  /* 0x00005410ff057816 */ /* 0x000fe20000000006 */
[----:B------:R-:W4:Y:S04]  /*4a00*/  LDG.E.128 R76, [R114.64+0x29800] ;  /* 0x02980004724c7981 */ /* 0x000f28000c1e1d00 */
        /* <DEDUP_REMOVED lines=77> */
[----:B--2---:R-:W-:Y:S01]  /*4ee0*/  PRMT R10, RZ, 0x5410, R60 ;  /* 0x00005410ff0a7816 */ /* 0x004fe2000000003c */
        /* <DEDUP_REMOVED lines=27> */
[----:B------:R-:W-:Y:S02]  /*50a0*/  PRMT R37, RZ, 0x5410, R65 ;  /* 0x00005410ff257816 */ /* 0x000fe40000000041 */
[----:B------:R-:W-:-:S03]  /*50b0*/  PRMT R73, RZ, 0x7610, R73 ;  /* 0x00007610ff497816 */ /* 0x000fc60000000049 */
[C---:B------:R-:W-:Y:S01]  /*50c0*/  FFMA.FTZ R37, R28.reuse, R37, R36 ;  /* 0x000000251c257223 */ /* 0x040fe20000010024 */
        /* <DEDUP_REMOVED lines=11> */
[----:B------:R-:W-:Y:S02]  /*5180*/  FFMA.FTZ R4, R113, R12, R13 ;  /* 0x0000000c71047223 */ /* 0x000fe4000001000d */
[----:B------:R-:W2:Y:S01]  /*5190*/  LDG.E.128 R12, [R114.64+0x26000] ;  /* 0x02600004720c7981 */ /* 0x000ea2000c1e1d00 */
[----:B------:R-:W-:Y:S01]  /*51a0*/  PRMT R74, RZ, 0x7610, R74 ;  /* 0x00007610ff4a7816 */ /* 0x000fe2000000004a */
        /* <DEDUP_REMOVED lines=11> */
[C---:B------:R-:W-:Y:S01]  /*5260*/  FFMA.FTZ R37, R30.reuse, R37, R36 ;  /* 0x000000251e257223 */ /* 0x040fe20000010024 */
[----:B------:R-:W-:Y:S01]  /*5270*/  PRMT R36, RZ, 0x7610, R67 ;  /* 0x00007610ff247816 */ /* 0x000fe20000000043 */
[----:B------:R-:W-:Y:S01]  /*5280*/  FFMA.FTZ R39, R30, R39, R38 ;  /* 0x000000271e277223 */ /* 0x000fe20000010026 */
[----:B------:R-:W-:-:S03]  /*5290*/  PRMT R38, RZ, 0x7610, R99 ;  /* 0x00007610ff267816 */ /* 0x000fc60000000063 */
[C---:B------:R-:W-:Y:S02]  /*52a0*/  FFMA.FTZ R36, R75.reuse, R36, R37 ;  /* 0x000000244b247223 */ /* 0x040fe40000010025 */
[----:B------:R-:W-:Y:S01]  /*52b0*/  FFMA.FTZ R37, R75, R38, R39 ;  /* 0x000000264b257223 */ /* 0x000fe20000010027 */
[----:B---3--:R-:W-:Y:S02]  /*52c0*/  PRMT R39, RZ, 0x5410, R52 ;  /* 0x00005410ff277816 */ /* 0x008fe40000000034 */
[----:B------:R-:W-:-:S03]  /*52d0*/  PRMT R38, RZ, 0x5410, R20 ;  /* 0x00005410ff267816 */ /* 0x000fc60000000014 */
[C---:B------:R-:W-:Y:S01]  /*52e0*/  FFMA.FTZ R4, R11.reuse, R39, R4 ;  /* 0x000000270b047223 */ /* 0x040fe20000010004 */
        /* <DEDUP_REMOVED lines=32> */
[----:B------:R-:W0:Y:S01]  /*54f0*/  SHFL.BFLY PT, R40, R37, 0x10, 0x1f ;  /* 0x0e001f0025287f89 */ /* 0x000e2200000e0000 */
[----:B------:R-:W-:-:S03]  /*5500*/  PRMT R21, RZ, 0x5410, R82 ;  /* 0x00005410ff157816 */ /* 0x000fc60000000052 */
[----:B------:R-:W-:Y:S01]  /*5510*/  FFMA.FTZ R108, R109, R4, R108 ;  /* 0x000000046d6c7223 */ /* 0x000fe2000001006c */
[----:B------:R-:W-:-:S03]  /*5520*/  PRMT R4, RZ, 0x5410, R62 ;  /* 0x00005410ff047816 */ /* 0x000fc6000000003e */
[C---:B------:R-:W-:Y:S01]  /*5530*/  FFMA.FTZ R108, R110.reuse, R21, R108 ;  /* 0x000000156e6c7223 */ /* 0x040fe2000001006c */
[----:B------:R-:W-:Y:S01]  /*5540*/  PRMT R21, RZ, 0x7610, R62 ;  /* 0x00007610ff157816 */ /* 0x000fe2000000003e */
[----:B------:R-:W-:Y:S01]  /*5550*/  FFMA.FTZ R4, R110, R4, R31 ;  /* 0x000000046e047223 */ /* 0x000fe2000001001f */
[----:B------:R-:W-:-:S03]  /*5560*/  PRMT R23, RZ, 0x7610, R82 ;  /* 0x00007610ff177816 */ /* 0x000fc60000000052 */
[C---:B------:R-:W-:Y:S01]  /*5570*/  FFMA.FTZ R21, R112.reuse, R21, R4 ;  /* 0x0000001570157223 */ /* 0x040fe20000010004 */
[----:B------:R-:W-:Y:S01]  /*5580*/  PRMT R4, RZ, 0x5410, R63 ;  /* 0x00005410ff047816 */ /* 0x000fe2000000003f */
[----:B------:R-:W-:-:S04]  /*5590*/  FFMA.FTZ R23, R112, R23, R108 ;  /* 0x0000001770177223 */ /* 0x000fc8000001006c */
[C---:B------:R-:W-:Y:S01]  /*55a0*/  FFMA.FTZ R21, R111.reuse, R4, R21 ;  /* 0x000000046f157223 */ /* 0x040fe20000010015 */
[--C-:B------:R-:W-:Y:S02]  /*55b0*/  PRMT R4, RZ, 0x5410, R83.reuse ;  /* 0x00005410ff047816 */ /* 0x100fe40000000053 */
[----:B------:R-:W-:Y:S01]  /*55c0*/  PRMT R20, RZ, 0x7610, R83 ;  /* 0x00007610ff147816 */ /* 0x000fe20000000053 */
[----:B------:R-:W1:Y:S02]  /*55d0*/  SHFL.BFLY PT, R41, R22, 0x10, 0x1f ;  /* 0x0e001f0016297f89 */ /* 0x000e6400000e0000 */
[----:B------:R-:W-:Y:S02]  /*55e0*/  FFMA.FTZ R23, R111, R4, R23 ;  /* 0x000000046f177223 */ /* 0x000fe40000010017 */
[----:B0-----:R-:W-:Y:S01]  /*55f0*/  FADD.FTZ R37, R37, R40 ;  /* 0x0000002825257221 */ /* 0x001fe20000010000 */
[--C-:B----4-:R-:W-:Y:S01]  /*5600*/  PRMT R40, RZ, 0x5410, R16.reuse ;  /* 0x00005410ff287816 */ /* 0x110fe20000000010 */
[----:B------:R-:W-:Y:S01]  /*5610*/  FFMA.FTZ R20, R113, R20, R23 ;  /* 0x0000001471147223 */ /* 0x000fe20000010017 */
[----:B------:R-:W-:-:S02]  /*5620*/  PRMT R23, RZ, 0x7610, R16 ;  /* 0x00007610ff177816 */ /* 0x000fc40000000010 */
[--C-:B-----5:R-:W-:Y:S01]  /*5630*/  PRMT R16, RZ, 0x5410, R32.reuse ;  /* 0x00005410ff107816 */ /* 0x120fe20000000020 */
[----:B------:R-:W-:Y:S01]  /*5640*/  FFMA.FTZ R40, R11, R40, R5 ;  /* 0x000000280b287223 */ /* 0x000fe20000010005 */
[----:B------:R-:W-:-:S03]  /*5650*/  PRMT R31, RZ, 0x7610, R32 ;  /* 0x00007610ff1f7816 */ /* 0x000fc60000000020 */
[----:B------:R-:W-:Y:S02]  /*5660*/  FFMA.FTZ R6, R11, R16, R6 ;  /* 0x000000100b067223 */ /* 0x000fe40000010006 */
[C---:B------:R-:W-:Y:S01]  /*5670*/  FFMA.FTZ R40, R72.reuse, R23, R40 ;  /* 0x0000001748287223 */ /* 0x040fe20000010028 */
[--C-:B------:R-:W-:Y:S01]  /*5680*/  PRMT R23, RZ, 0x5410, R17.reuse ;  /* 0x00005410ff177816 */ /* 0x100fe20000000011 */
[----:B------:R-:W-:Y:S01]  /*5690*/  FFMA.FTZ R31, R72, R31, R6 ;  /* 0x0000001f481f7223 */ /* 0x000fe20000010006 */
[----:B------:R-:W-:Y:S02]  /*56a0*/  PRMT R6, RZ, 0x7610, R17 ;  /* 0x00007610ff067816 */ /* 0x000fe40000000011 */
[--C-:B------:R-:W-:Y:S01]  /*56b0*/  PRMT R17, RZ, 0x5410, R33.reuse ;  /* 0x00005410ff117816 */ /* 0x100fe20000000021 */
[----:B------:R-:W-:Y:S01]  /*56c0*/  FFMA.FTZ R23, R28, R23, R40 ;  /* 0x000000171c177223 */ /* 0x000fe20000010028 */
[----:B------:R-:W-:-:S03]  /*56d0*/  PRMT R16, RZ, 0x7610, R33 ;  /* 0x00007610ff107816 */ /* 0x000fc60000000021 */
[C---:B------:R-:W-:Y:S01]  /*56e0*/  FFMA.FTZ R23, R73.reuse, R6, R23 ;  /* 0x0000000649177223 */ /* 0x040fe20000010017 */
[--C-:B------:R-:W-:Y:S01]  /*56f0*/  PRMT R6, RZ, 0x5410, R18.reuse ;  /* 0x00005410ff067816 */ /* 0x100fe20000000012 */
[----:B------:R-:W-:Y:S02]  /*5700*/  FFMA.FTZ R17, R28, R17, R31 ;  /* 0x000000111c117223 */ /* 0x000fe4000001001f */
[----:B-1----:R-:W-:Y:S02]  /*5710*/  FADD.FTZ R5, R22, R41 ;  /* 0x0000002916057221 */ /* 0x002fe40000010000 */
        /* <DEDUP_REMOVED lines=108> */
[C---:B------:R-:W-:Y:S01]  /*5de0*/  FFMA.FTZ R13, R30.reuse, R13, R12 ;  /* 0x0000000d1e0d7223 */ /* 0x040fe2000001000c */
[----:B------:R-:W-:Y:S01]  /*5df0*/  PRMT R12, RZ, 0x7610, R79 ;  /* 0x00007610ff0c7816 */ /* 0x000fe2000000004f */
[----:B------:R-:W-:Y:S01]  /*5e00*/  FFMA.FTZ R11, R30, R11, R10 ;  /* 0x0000000b1e0b7223 */ /* 0x000fe2000001000a */
[----:B------:R-:W-:-:S03]  /*5e10*/  PRMT R10, RZ, 0x7610, R15 ;  /* 0x00007610ff0a7816 */ /* 0x000fc6000000000f */
        /* <DEDUP_REMOVED lines=144> */
[----:B------:R-:W5:Y:S04]  /*6720*/  LDS.128 R12, [0x70] ;  /* 0x00007000ff0c7984 */ /* 0x000f680000000c00 */
[----:B------:R-:W5:Y:S04]  /*6730*/  LDS.128 R36, [0xa0] ;  /* 0x0000a000ff247984 */ /* 0x000f680000000c00 */
[----:B------:R-:W5:Y:S04]  /*6740*/  LDS.128 R40, [RZ] ;  /* 0x00000000ff287984 */ /* 0x000f680000000c00 */
[----:B------:R-:W5:Y:S01]  /*6750*/  LDS.128 R32, [0xb0] ;  /* 0x0000b000ff207984 */ /* 0x000f620000000c00 */
[----:B0-----:R-:W-:-:S04]  /*6760*/  FADD.FTZ R24, RZ, R24 ;  /* 0x00000018ff187221 */ /* 0x001fc80000010000 */
[----:B------:R-:W-:Y:S02]  /*6770*/  FADD.FTZ R25, R24, R25 ;  /* 0x0000001918197221 */ /* 0x000fe40000010000 */
[----:B-1----:R-:W-:Y:S02]  /*6780*/  FADD.FTZ R28, RZ, R28 ;  /* 0x0000001cff1c7221 */ /* 0x002fe40000010000 */
[----:B------:R-:W-:Y:S02]  /*6790*/  FADD.FTZ R26, R25, R26 ;  /* 0x0000001a191a7221 */ /* 0x000fe40000010000 */
[----:B------:R-:W-:Y:S02]  /*67a0*/  FADD.FTZ R29, R28, R29 ;  /* 0x0000001d1c1d7221 */ /* 0x000fe40000010000 */
[----:B------:R-:W-:Y:S02]  /*67b0*/  FADD.FTZ R26, R26, R27 ;  /* 0x0000001b1a1a7221 */ /* 0x000fe40000010000 */
[----:B------:R-:W-:-:S02]  /*67c0*/  FADD.FTZ R30, R29, R30 ;  /* 0x0000001e1d1e7221 */ /* 0x000fc40000010000 */
[----:B--2---:R-:W-:Y:S01]  /*67d0*/  FADD.FTZ R20, RZ, R20 ;  /* 0x00000014ff147221 */ /* 0x004fe20000010000 */
[----:B------:R-:W-:Y:S01]  /*67e0*/  F2FP.BF16.PACK_AB R28, RZ, R26 ;  /* 0x0000001aff1c723e */ /* 0x000fe200000010ff */
[----:B------:R-:W-:Y:S01]  /*67f0*/  FADD.FTZ R30, R30, R31 ;  /* 0x0000001f1e1e7221 */ /* 0x000fe20000010000 */
[----:B------:R-:W0:Y:S01]  /*6800*/  LDS.128 R24, [0x80] ;  /* 0x00008000ff187984 */ /* 0x000e220000000c00 */
[----:B---3--:R-:W-:Y:S01]  /*6810*/  FADD.FTZ R4, RZ, R4 ;  /* 0x00000004ff047221 */ /* 0x008fe20000010000 */
[----:B------:R-:W-:Y:S01]  /*6820*/  PRMT R44, R28, 0x7610, R44 ;  /* 0x000076101c2c7816 */ /* 0x000fe2000000002c */
[----:B----4-:R-:W-:Y:S01]  /*6830*/  FADD.FTZ R16, RZ, R16 ;  /* 0x00000010ff107221 */ /* 0x010fe20000010000 */
[----:B------:R-:W-:Y:S01]  /*6840*/  F2FP.BF16.PACK_AB R0, RZ, R30 ;  /* 0x0000001eff00723e */ /* 0x000fe200000010ff */
[----:B-----5:R-:W-:Y:S01]  /*6850*/  FADD.FTZ R8, RZ, R8 ;  /* 0x00000008ff087221 */ /* 0x020fe20000010000 */
[----:B------:R-:W1:Y:S01]  /*6860*/  LDS.128 R28, [0x90] ;  /* 0x00009000ff1c7984 */ /* 0x000e620000000c00 */
[----:B------:R-:W-:-:S02]  /*6870*/  FADD.FTZ R12, RZ, R12 ;  /* 0x0000000cff0c7221 */ /* 0x000fc40000010000 */
[----:B------:R-:W-:Y:S01]  /*6880*/  FADD.FTZ R36, RZ, R36 ;  /* 0x00000024ff247221 */ /* 0x000fe20000010000 */
[----:B------:R-:W-:Y:S01]  /*6890*/  STG.E.U16 [R2.64+0x300], R44 ;  /* 0x0003002c02007986 */ /* 0x000fe2000c101504 */
[----:B------:R-:W-:Y:S02]  /*68a0*/  FADD.FTZ R21, R20, R21 ;  /* 0x0000001514157221 */ /* 0x000fe40000010000 */
[----:B------:R-:W-:Y:S01]  /*68b0*/  FADD.FTZ R40, RZ, R40 ;  /* 0x00000028ff287221 */ /* 0x000fe20000010000 */
[----:B------:R-:W-:Y:S01]  /*68c0*/  STG.E.U16 [R2.64+0x600], R0 ;  /* 0x0006000002007986 */ /* 0x000fe2000c101504 */
[----:B------:R-:W-:Y:S02]  /*68d0*/  FADD.FTZ R5, R4, R5 ;  /* 0x0000000504057221 */ /* 0x000fe40000010000 */
[----:B------:R-:W-:Y:S02]  /*68e0*/  FADD.FTZ R32, RZ, R32 ;  /* 0x00000020ff207221 */ /* 0x000fe40000010000 */
        /* <DEDUP_REMOVED lines=10> */
[----:B------:R-:W-:Y:S02]  /*6990*/  FADD.FTZ R14, R13, R14 ;  /* 0x0000000e0d0e7221 */ /* 0x000fe40000010000 */
[----:B0-----:R-:W-:Y:S02]  /*69a0*/  FADD.FTZ R24, RZ, R24 ;  /* 0x00000018ff187221 */ /* 0x001fe40000010000 */
[----:B------:R-:W-:-:S02]  /*69b0*/  FADD.FTZ R38, R37, R38 ;  /* 0x0000002625267221 */ /* 0x000fc40000010000 */
[----:B------:R-:W-:Y:S02]  /*69c0*/  FADD.FTZ R25, R24, R25 ;  /* 0x0000001918197221 */ /* 0x000fe40000010000 */
[----:B-1----:R-:W-:Y:S02]  /*69d0*/  FADD.FTZ R28, RZ, R28 ;  /* 0x0000001cff1c7221 */ /* 0x002fe40000010000 */
[----:B------:R-:W-:Y:S02]  /*69e0*/  FADD.FTZ R26, R25, R26 ;  /* 0x0000001a191a7221 */ /* 0x000fe40000010000 */
        /* <DEDUP_REMOVED lines=35> */
.L_x_4:
        /* <DEDUP_REMOVED lines=14> */
.L_x_36:


//--------------------- .text._Z30router_gemm_kernel_bf16_outputI13__nv_bfloat16Li128ELi8ELi11ELi384ELi7168EEvPS0_PKT_S4_ --------------------------
	.section	.text._Z30router_gemm_kernel_bf16_outputI13__nv_bfloat16Li128ELi8ELi11ELi384ELi7168EEvPS0_PKT_S4_,"ax",@progbits
	.sectioninfo	@"SHI_REGISTERS=126"
	.align	128
        .global         _Z30router_gemm_kernel_bf16_outputI13__nv_bfloat16Li128ELi8ELi11ELi384ELi7168EEvPS0_PKT_S4_
        .type           _Z30router_gemm_kernel_bf16_outputI13__nv_bfloat16Li128ELi8ELi11ELi384ELi7168EEvPS0_PKT_S4_,@function
        .size           _Z30router_gemm_kernel_bf16_outputI13__nv_bfloat16Li128ELi8ELi11ELi384ELi7168EEvPS0_PKT_S4_,(.L_x_37 - _Z30router_gemm_kernel_bf16_outputI13__nv_bfloat16Li128ELi8ELi11ELi384ELi7168EEvPS0_PKT_S4_)
        .other          _Z30router_gemm_kernel_bf16_outputI13__nv_bfloat16Li128ELi8ELi11ELi384ELi7168EEvPS0_PKT_S4_,@"STO_CUDA_ENTRY STV_DEFAULT"
_Z30router_gemm_kernel_bf16_outputI13__nv_bfloat16Li128ELi8ELi11ELi384ELi7168EEvPS0_PKT_S4_:
.text._Z30router_gemm_kernel_bf16_outputI13__nv_bfloat16Li128ELi8ELi11ELi384ELi7168EEvPS0_PKT_S4_:
        /* <DEDUP_REMOVED lines=43> */
[----:B------:R-:W-:Y:S02]  /*02b0*/  PRMT R77, RZ, 0x5410, R21 ;  /* 0x00005410ff4d7816 */ /* 0x000fe40000000015 */
[----:B------:R-:W-:-:S03]  /*02c0*/  PRMT R8, RZ, 0x5410, R79 ;  /* 0x00005410ff087816 */ /* 0x000fc6000000004f */
[----:B------:R-:W-:Y:S01]  /*02d0*/  FFMA.FTZ R77, R10, R77, R20 ;  /* 0x0000004d0a4d7223 */ /* 0x000fe20000010014 */
[----:B------:R-:W-:Y:S02]  /*02e0*/  PRMT R20, RZ, 0x7610, R21 ;  /* 0x00007610ff147816 */ /* 0x000fe40000000015 */
[----:B------:R-:W-:Y:S02]  /*02f0*/  PRMT R9, RZ, 0x7610, R79 ;  /* 0x00007610ff097816 */ /* 0x000fe4000000004f */
[----:B---3--:R-:W-:Y:S01]  /*0300*/  PRMT R79, RZ, 0x5410, R84 ;  /* 0x00005410ff4f7816 */ /* 0x008fe20000000054 */
[----:B------:R-:W-:Y:S01]  /*0310*/  FFMA.FTZ R20, R5, R20, R77 ;  /* 0x0000001405147223 */ /* 0x000fe2000001004d */
[----:B------:R-:W-:Y:S02]  /*0320*/  PRMT R6, RZ, 0x5410, R78 ;  /* 0x00005410ff067816 */ /* 0x000fe4000000004e */
[----:B------:R-:W-:Y:S01]  /*0330*/  PRMT R21, RZ, 0x5410, R22 ;  /* 0x00005410ff157816 */ /* 0x000fe20000000016 */
[----:B------:R-:W-:Y:S01]  /*0340*/  FFMA.FTZ R79, R4, R79, RZ ;  /* 0x0000004f044f7223 */ /* 0x000fe200000100ff */
        /* <DEDUP_REMOVED lines=15> */
[----:B------:R-:W-:-:S03]  /*0440*/  PRMT R86, RZ, 0x7610, R86 ;  /* 0x00007610ff567816 */ /* 0x000fc60000000056 */
[----:B------:R-:W-:-:S04]  /*0450*/  FFMA.FTZ R21, R6, R21, R22 ;  /* 0x0000001506157223 */ /* 0x000fc80000010016 */
[----:B------:R-:W-:Y:S01]  /*0460*/  FFMA.FTZ R86, R7, R86, R21 ;  /* 0x0000005607567223 */ /* 0x000fe20000010015 */
[----:B-----5:R-:W-:Y:S01]  /*0470*/  PRMT R21, RZ, 0x5410, R12 ;  /* 0x00005410ff157816 */ /* 0x020fe2000000000c */
[----:B------:R-:W-:-:S04]  /*0480*/  FFMA.FTZ R110, R9, R110, R20 ;  /* 0x0000006e096e7223 */ /* 0x000fc80000010014 */
[----:B------:R-:W-:Y:S01]  /*0490*/  FFMA.FTZ R20, R4, R21, RZ ;  /* 0x0000001504147223 */ /* 0x000fe200000100ff */
[--C-:B------:R-:W-:Y:S02]  /*04a0*/  PRMT R21, RZ, 0x5410, R87.reuse ;  /* 0x00005410ff157816 */ /* 0x100fe40000000057 */
[----:B------:R-:W-:Y:S02]  /*04b0*/  PRMT R100, RZ, 0x7610, R87 ;  /* 0x00007610ff647816 */ /* 0x000fe40000000057 */
        /* <DEDUP_REMOVED lines=8> */
[----:B------:R-:W-:Y:S02]  /*0540*/  PRMT R12, RZ, 0x7610, R13 ;  /* 0x00007610ff0c7816 */ /* 0x000fe4000000000d */
[----:B------:R-:W-:Y:S01]  /*0550*/  PRMT R13, RZ, 0x5410, R14 ;  /* 0x00005410ff0d7816 */ /* 0x000fe2000000000e */
[----:B------:R-:W-:Y:S01]  /*0560*/  FFMA.FTZ R23, R4, R23, RZ ;  /* 0x0000001704177223 */ /* 0x000fe200000100ff */
        /* <DEDUP_REMOVED lines=20> */
[----:B------:R-:W-:Y:S01]  /*06b0*/  FFMA.FTZ R12, R4, R13, RZ ;  /* 0x0000000d040c7223 */ /* 0x000fe200000100ff */
[----:B------:R-:W-:Y:S01]  /*06c0*/  PRMT R13, RZ, 0x5410, R19 ;  /* 0x00005410ff0d7816 */ /* 0x000fe20000000013 */
[----:B------:R-:W-:Y:S01]  /*06d0*/  FFMA.FTZ R14, R7, R18, R14 ;  /* 0x00000012070e7223 */ /* 0x000fe2000001000e */
[----:B------:R-:W-:Y:S01]  /*06e0*/  PRMT R96, RZ, 0x7610, R96 ;  /* 0x00007610ff607816 */ /* 0x000fe20000000060 */
[----:B------:R-:W5:Y:S02]  /*06f0*/  LDG.E.128 R16, [R120.64+0x1000] ;  /* 0x0010000478107981 */ /* 0x000f64000c1e1d00 */
[----:B------:R-:W-:Y:S02]  /*0700*/  FFMA.FTZ R13, R8, R13, R14 ;  /* 0x0000000d080d7223 */ /* 0x000fe4000001000e */
        /* <DEDUP_REMOVED lines=21> */
[C---:B------:R-:W-:Y:S01]  /*0860*/  FFMA.FTZ R94, R7.reuse, R94, R14 ;  /* 0x0000005e075e7223 */ /* 0x040fe2000001000e */
[----:B------:R-:W-:Y:S02]  /*0870*/  PRMT R104, RZ, 0x7610, R95 ;  /* 0x00007610ff687816 */ /* 0x000fe4000000005f */
[----:B------:R-:W-:Y:S01]  /*0880*/  PRMT R13, RZ, 0x5410, R99 ;  /* 0x00005410ff0d7816 */ /* 0x000fe20000000063 */
[C---:B------:R-:W-:Y:S02]  /*0890*/  FFMA.FTZ R93, R8.reuse, R93, R94 ;  /* 0x0000005d085d7223 */ /* 0x040fe4000001005e */
[----:B------:R-:W-:Y:S01]  /*08a0*/  FFMA.FTZ R12, R7, R98, R12 ;  /* 0x00000062070c7223 */ /* 0x000fe2000001000c */
[----:B------:R-:W-:Y:S01]  /*08b0*/  PRMT R97, RZ, 0x5410, R24 ;  /* 0x00005410ff617816 */ /* 0x000fe20000000018 */
[C---:B------:R-:W-:Y:S01]  /*08c0*/  FFMA.FTZ R104, R9.reuse, R104, R93 ;  /* 0x0000006809687223 */ /* 0x040fe2000001005d */
[----:B------:R-:W-:Y:S01]  /*08d0*/  PRMT R92, RZ, 0x7610, R99 ;  /* 0x00007610ff5c7816 */ /* 0x000fe20000000063 */
[----:B------:R-:W-:Y:S01]  /*08e0*/  FFMA.FTZ R103, R8, R13, R12 ;  /* 0x0000000d08677223 */ /* 0x000fe2000001000c */
[----:B------:R-:W-:Y:S01]  /*08f0*/  PRMT R93, RZ, 0x5410, R28 ;  /* 0x00005410ff5d7816 */ /* 0x000fe2000000001c */
[C---:B------:R-:W-:Y:S01]  /*0900*/  FFMA.FTZ R97, R4.reuse, R97, RZ ;  /* 0x0000006104617223 */ /* 0x040fe200000100ff */
[----:B------:R-:W-:Y:S01]  /*0910*/  PRMT R24, RZ, 0x7610, R24 ;  /* 0x00007610ff187816 */ /* 0x000fe20000000018 */
[----:B------:R-:W-:Y:S01]  /*0920*/  FFMA.FTZ R103, R9, R92, R103 ;  /* 0x0000005c09677223 */ /* 0x000fe20000010067 */
[----:B------:R-:W-:Y:S01]  /*0930*/  PRMT R106, RZ, 0x7610, R31 ;  /* 0x00007610ff6a7816 */ /* 0x000fe2000000001f */
[----:B------:R-:W-:Y:S01]  /*0940*/  FFMA.FTZ R92, R4, R93, RZ ;  /* 0x0000005d045c7223 */ /* 0x000fe200000100ff */
[----:B------:R-:W-:Y:S01]  /*0950*/  PRMT R93, RZ, 0x5410, R25 ;  /* 0x00005410ff5d7816 */ /* 0x000fe20000000019 */
[C---:B------:R-:W-:Y:S01]  /*0960*/  FFMA.FTZ R24, R11.reuse, R24, R97 ;  /* 0x000000180b187223 */ /* 0x040fe20000010061 */
[----:B------:R-:W-:Y:S01]  /*0970*/  PRMT R28, RZ, 0x7610, R28 ;  /* 0x00007610ff1c7816 */ /* 0x000fe2000000001c */
[----:B------:R-:W2:Y:S02]  /*0980*/  LDG.E.128 R12, [R120.64+0x4800] ;  /* 0x00480004780c7981 */ /* 0x000ea4000c1e1d00 */
[----:B------:R-:W-:Y:S01]  /*0990*/  FFMA.FTZ R93, R10, R93, R24 ;  /* 0x0000005d0a5d7223 */ /* 0x000fe20000010018 */
[----:B------:R-:W-:Y:S01]  /*09a0*/  PRMT R24, RZ, 0x7610, R25 ;  /* 0x00007610ff187816 */ /* 0x000fe20000000019 */
[----:B------:R-:W-:Y:S01]  /*09b0*/  FFMA.FTZ R28, R11, R28, R92 ;  /* 0x0000001c0b1c7223 */ /* 0x000fe2000001005c */
[----:B------:R-:W-:Y:S01]  /*09c0*/  PRMT R25, RZ, 0x5410, R29 ;  /* 0x00005410ff197816 */ /* 0x000fe2000000001d */
[----:B------:R-:W3:Y:S02]  /*09d0*/  LDG.E.128 R96, [R120.64+0xb800] ;  /* 0x00b8000478607981 */ /* 0x000ee4000c1e1d00 */
[----:B------:R-:W-:-:S02]  /*09e0*/  FFMA.FTZ R24, R5, R24, R93 ;  /* 0x0000001805187223 */ /* 0x000fc4000001005d */
[----:B------:R-:W-:Y:S01]  /*09f0*/  FFMA.FTZ R92, R10, R25, R28 ;  /* 0x000000190a5c7223 */ /* 0x000fe2000001001c */
[----:B------:R-:W-:Y:S02]  /*0a00*/  PRMT R25, RZ, 0x5410, R26 ;  /* 0x00005410ff197816 */ /* 0x000fe4000000001a */
[----:B------:R-:W-:-:S03]  /*0a10*/  PRMT R28, RZ, 0x7610, R29 ;  /* 0x00007610ff1c7816 */ /* 0x000fc6000000001d */
[C---:B------:R-:W-:Y:S01]  /*0a20*/  FFMA.FTZ R24, R6.reuse, R25, R24 ;  /* 0x0000001906187223 */ /* 0x040fe20000010018 */
        /* <DEDUP_REMOVED lines=17> */
[--C-:B------:R-:W-:Y:S01]  /*0b40*/  PRMT R25, RZ, 0x5410, R36.reuse ;  /* 0x00005410ff197816 */ /* 0x100fe20000000024 */
[----:B------:R-:W-:Y:S01]  /*0b50*/  FFMA.FTZ R27, R4, R27, RZ ;  /* 0x0000001b041b7223 */ /* 0x000fe200000100ff */
[----:B------:R-:W-:-:S03]  /*0b60*/  PRMT R36, RZ, 0x7610, R36 ;  /* 0x00007610ff247816 */ /* 0x000fc60000000024 */
[----:B------:R-:W-:Y:S01]  /*0b70*/  FFMA.FTZ R24, R4, R25, RZ ;  /* 0x0000001904187223 */ /* 0x000fe200000100ff */
[----:B------:R-:W-:Y:S01]  /*0b80*/  PRMT R25, RZ, 0x5410, R33 ;  /* 0x00005410ff197816 */ /* 0x000fe20000000021 */
[C---:B------:R-:W-:Y:S02]  /*0b90*/  FFMA.FTZ R27, R11.reuse, R32, R27 ;  /* 0x000000200b1b7223 */ /* 0x040fe4000001001b */
        /* <DEDUP_REMOVED lines=11> */
[----:B------:R-:W-:Y:S02]  /*0c50*/  PRMT R33, RZ, 0x5410, R39 ;  /* 0x00005410ff217816 */ /* 0x000fe40000000027 */
[--C-:B------:R-:W-:Y:S01]  /*0c60*/  PRMT R29, RZ, 0x5410, R35.reuse ;  /* 0x00005410ff1d7816 */ /* 0x100fe20000000023 */
[----:B------:R-:W-:Y:S01]  /*0c70*/  FFMA.FTZ R36, R7, R38, R36 ;  /* 0x0000002607247223 */ /* 0x000fe20000010024 */
[----:B------:R-:W-:Y:S02]  /*0c80*/  PRMT R32, RZ, 0x7610, R35 ;  /* 0x00007610ff207816 */ /* 0x000fe40000000023 */
[----:B------:R-:W-:Y:S01]  /*0c90*/  PRMT R35, RZ, 0x5410, R40 ;  /* 0x00005410ff237816 */ /* 0x000fe20000000028 */
[----:B------:R-:W-:Y:S01]  /*0ca0*/  FFMA.FTZ R33, R8, R33, R36 ;  /* 0x0000002108217223 */ /* 0x000fe20000010024 */
[----:B------:R-:W-:Y:S02]  /*0cb0*/  PRMT R108, RZ, 0x7610, R39 ;  /* 0x00007610ff6c7816 */ /* 0x000fe40000000027 */
[----:B------:R-:W-:Y:S01]  /*0cc0*/  PRMT R40, RZ, 0x7610, R40 ;  /* 0x00007610ff287816 */ /* 0x000fe20000000028 */
[----:B------:R-:W-:Y:S01]  /*0cd0*/  FFMA.FTZ R35, R4, R35, RZ ;  /* 0x0000002304237223 */ /* 0x000fe200000100ff */
[----:B------:R-:W-:Y:S01]  /*0ce0*/  PRMT R109, RZ, 0x5410, R48 ;  /* 0x00005410ff6d7816 */ /* 0x000fe20000000030 */
[----:B------:R-:W-:Y:S01]  /*0cf0*/  FFMA.FTZ R108, R9, R108, R33 ;  /* 0x0000006c096c7223 */ /* 0x000fe20000010021 */
[----:B------:R-:W-:Y:S01]  /*0d00*/  PRMT R33, RZ, 0x5410, R41 ;  /* 0x00005410ff217816 */ /* 0x000fe20000000029 */
[----:B------:R-:W-:Y:S01]  /*0d10*/  FFMA.FTZ R40, R11, R40, R35 ;  /* 0x000000280b287223 */ /* 0x000fe20000010023 */
[----:B------:R-:W-:Y:S01]  /*0d20*/  PRMT R4, RZ, 0x7610, R41 ;  /* 0x00007610ff047816 */ /* 0x000fe20000000029 */
[----:B------:R-:W5:Y:S02]  /*0d30*/  LDG.E.128 R36, [R120.64+0x19800] ;  /* 0x0198000478247981 */ /* 0x000f64000c1e1d00 */
        /* <DEDUP_REMOVED lines=51> */
[----:B------:R-:W5:Y:S02]  /*1070*/  LDG.E.128 R24, [R120.64+0xf000] ;  /* 0x00f0000478187981 */ /* 0x000f64000c1e1d00 */
[----:B------:R-:W-:Y:S01]  /*1080*/  FFMA.FTZ R6, R111, R4, R6 ;  /* 0x000000046f067223 */ /* 0x000fe20000010006 */
[----:B------:R-:W-:-:S05]  /*1090*/  PRMT R4, RZ, 0x7610, R53 ;  /* 0x00007610ff047816 */ /* 0x000fca0000000035 */
[----:B------:R-:W-:Y:S01]  /*10a0*/  FFMA.FTZ R40, R113, R4, R5 ;  /* 0x0000000471287223 */ /* 0x000fe20000010005 */
[----:B------:R-:W-:-:S03]  /*10b0*/  PRMT R4, RZ, 0x7610, R57 ;  /* 0x00007610ff047816 */ /* 0x000fc60000000039 */
[C---:B------:R-:W-:Y:S01]  /*10c0*/  FFMA.FTZ R40, R112.reuse, R41, R40 ;  /* 0x0000002970287223 */ /* 0x040fe20000010028 */
        /* <DEDUP_REMOVED lines=14> */
[----:B------:R-:W-:-:S02]  /*11b0*/  FFMA.FTZ R40, R115, R40, R41 ;  /* 0x0000002873287223 */ /* 0x000fc40000010029 */
[----:B------:R-:W-:Y:S01]  /*11c0*/  FFMA.FTZ R42, R115, R42, R43 ;  /* 0x0000002a732a7223 */ /* 0x000fe2000001002b */
[----:B------:R-:W5:Y:S01]  /*11d0*/  LDG.E.128 R4, [R120.64+0x1d000] ;  /* 0x01d0000478047981 */ /* 0x000f62000c1e1d00 */
        /* <DEDUP_REMOVED lines=15> */
[----:B------:R-:W-:-:S03]  /*12d0*/  PRMT R40, RZ, 0x7610, R61 ;  /* 0x00007610ff287816 */ /* 0x000fc6000000003d */
        /* <DEDUP_REMOVED lines=11> */
[----:B------:R-:W-:Y:S01]  /*1390*/  PRMT R45, RZ, 0x7610, R62 ;  /* 0x00007610ff2d7816 */ /* 0x000fe2000000003e */
[----:B------:R-:W5:Y:S04]  /*13a0*/  LDG.E.128 R8, [R120.64+0x20800] ;  /* 0x0208000478087981 */ /* 0x000f68000c1e1d00 */
[----:B------:R-:W-:Y:S01]  /*13b0*/  FFMA.FTZ R53, R114, R45, R44 ;  /* 0x0000002d72357223 */ /* 0x000fe2000001002c */
[----:B------:R-:W-:Y:S01]  /*13c0*/  PRMT R45, RZ, 0x7610, R66 ;  /* 0x00007610ff2d7816 */ /* 0x000fe20000000042 */
[----:B------:R-:W5:Y:S02]  /*13d0*/  LDG.E.128 R40, [R120.64+0x24000] ;  /* 0x0240000478287981 */ /* 0x000f64000c1e1d00 */
        /* <DEDUP_REMOVED lines=32> */
[----:B--2---:R-:W-:Y:S01]  /*15e0*/  PRMT R68, RZ, 0x5410, R79 ;  /* 0x00005410ff447816 */ /* 0x004fe2000000004f */
[C---:B------:R-:W-:Y:S01]  /*15f0*/  FFMA.FTZ R60, R115.reuse, R60, R61 ;  /* 0x0000003c733c7223 */ /* 0x040fe2000001003d */
[----:B------:R-:W-:Y:S01]  /*1600*/  PRMT R65, RZ, 0x7610, R82 ;  /* 0x00007610ff417816 */ /* 0x000fe20000000052 */
[----:B------:R-:W-:Y:S01]  /*1610*/  FFMA.FTZ R62, R115, R62, R63 ;  /* 0x0000003e733e7223 */ /* 0x000fe2000001003f */
[----:B------:R-:W-:Y:S01]  /*1620*/  PRMT R70, RZ, 0x5410, R83 ;  /* 0x00005410ff467816 */ /* 0x000fe20000000053 */
[C---:B------:R-:W-:Y:S01]  /*1630*/  FFMA.FTZ R104, R117.reuse, R104, R60 ;  /* 0x0000006875687223 */ /* 0x040fe2000001003c */
[----:B------:R-:W-:Y:S01]  /*1640*/  PRMT R60, RZ, 0x7610, R75 ;  /* 0x00007610ff3c7816 */ /* 0x000fe2000000004b */
[----:B------:R-:W2:Y:S04]  /*1650*/  LDG.E.128 R52, [R120.64+0x5000] ;  /* 0x0050000478347981 */ /* 0x000ea8000c1e1d00 */
[----:B------:R-:W-:Y:S01]  /*1660*/  FFMA.FTZ R105, R117, R60, R62 ;  /* 0x0000003c75697223 */ /* 0x000fe2000001003e */
[--C-:B------:R-:W-:Y:S01]  /*1670*/  PRMT R60, RZ, 0x5410, R76.reuse ;  /* 0x00005410ff3c7816 */ /* 0x100fe2000000004c */
[----:B------:R-:W2:Y:S01]  /*1680*/  LDG.E.128 R56, [R120.64+0x8800] ;  /* 0x0088000478387981 */ /* 0x000ea2000c1e1d00 */
[----:B------:R-:W-:-:S03]  /*1690*/  PRMT R61, RZ, 0x7610, R76 ;  /* 0x00007610ff3d7816 */ /* 0x000fc6000000004c */
[C---:B------:R-:W-:Y:S01]  /*16a0*/  FFMA.FTZ R60, R109.reuse, R60, R106 ;  /* 0x0000003c6d3c7223 */ /* 0x040fe2000001006a */
        /* <DEDUP_REMOVED lines=20> */
[C---:B------:R-:W-:Y:S02]  /*17f0*/  FFMA.FTZ R69, R114.reuse, R61, R60 ;  /* 0x0000003d72457223 */ /* 0x040fe4000001003c */
[----:B------:R-:W-:Y:S01]  /*1800*/  FFMA.FTZ R71, R114, R65, R64 ;  /* 0x0000004172477223 */ /* 0x000fe20000010040 */
[----:B------:R-:W-:Y:S01]  /*1810*/  PRMT R78, RZ, 0x5410, R91 ;  /* 0x00005410ff4e7816 */ /* 0x000fe2000000005b */
[C---:B------:R-:W-:Y:S01]  /*1820*/  FFMA.FTZ R68, R115.reuse, R68, R69 ;  /* 0x0000004473447223 */ /* 0x040fe20000010045 */
[----:B---3--:R-:W-:Y:S01]  /*1830*/  PRMT R76, RZ, 0x5410, R87 ;  /* 0x00005410ff4c7816 */ /* 0x008fe20000000057 */
[----:B------:R-:W-:Y:S01]  /*1840*/  FFMA.FTZ R70, R115, R70, R71 ;  /* 0x0000004673467223 */ /* 0x000fe20000010047 */
[----:B----4-:R-:W-:Y:S01]  /*1850*/  PRMT R82, RZ, 0x5410, R21 ;  /* 0x00005410ff527816 */ /* 0x010fe20000000015 */
[----:B------:R-:W-:Y:S01]  /*1860*/  FFMA.FTZ R80, R117, R80, R68 ;  /* 0x0000005075507223 */ /* 0x000fe20000010044 */
[----:B------:R-:W-:Y:S01]  /*1870*/  PRMT R68, RZ, 0x7610, R83 ;  /* 0x00007610ff447816 */ /* 0x000fe20000000053 */
[----:B------:R-:W3:Y:S01]  /*1880*/  LDG.E.128 R64, [R120.64+0xf800] ;  /* 0x00f8000478407981 */ /* 0x000ee2000c1e1d00 */
[----:B------:R-:W-:-:S03]  /*1890*/  PRMT R69, RZ, 0x5410, R88 ;  /* 0x00005410ff457816 */ /* 0x000fc60000000058 */
[----:B------:R-:W-:Y:S01]  /*18a0*/  FFMA.FTZ R81, R117, R68, R70 ;  /* 0x0000004475517223 */ /* 0x000fe20000010046 */
[----:B------:R-:W-:Y:S01]  /*18b0*/  PRMT R68, RZ, 0x5410, R84 ;  /* 0x00005410ff447816 */ /* 0x000fe20000000054 */
[C---:B------:R-:W-:Y:S01]  /*18c0*/  FFMA.FTZ R116, R109.reuse, R69, R116 ;  /* 0x000000456d747223 */ /* 0x040fe20000010074 */
[----:B------:R-:W-:Y:S01]  /*18d0*/  PRMT R69, RZ, 0x7610, R84 ;  /* 0x00007610ff457816 */ /* 0x000fe20000000054 */
[----:B------:R-:W4:Y:S02]  /*18e0*/  LDG.E.128 R60, [R120.64+0xc000] ;  /* 0x00c00004783c7981 */ /* 0x000f24000c1e1d00 */
[----:B------:R-:W-:Y:S01]  /*18f0*/  FFMA.FTZ R68, R109, R68, R108 ;  /* 0x000000446d447223 */ /* 0x000fe2000001006c */
        /* <DEDUP_REMOVED lines=18> */
[----:B------:R-:W-:Y:S02]  /*1a20*/  FFMA.FTZ R114, R114, R69, R70 ;  /* 0x0000004572727223 */ /* 0x000fe40000010046 */
[C---:B------:R-:W-:Y:S01]  /*1a30*/  FFMA.FTZ R76, R115.reuse, R76, R77 ;  /* 0x0000004c734c7223 */ /* 0x040fe2000001004d */
[----:B------:R-:W-:Y:S01]  /*1a40*/  PRMT R111, RZ, 0x5410, R20 ;  /* 0x00005410ff6f7816 */ /* 0x000fe20000000014 */
[----:B------:R-:W-:Y:S01]  /*1a50*/  FFMA.FTZ R78, R115, R78, R114 ;  /* 0x0000004e734e7223 */ /* 0x000fe20000010072 */
[----:B------:R-:W-:Y:S01]  /*1a60*/  PRMT R114, RZ, 0x7610, R87 ;  /* 0x00007610ff727816 */ /* 0x000fe20000000057 */
[----:B------:R-:W2:Y:S04]  /*1a70*/  LDG.E.128 R68, [R120.64+0x13000] ;  /* 0x0130000478447981 */ /* 0x000ea8000c1e1d00 */
[----:B------:R-:W-:Y:S01]  /*1a80*/  FFMA.FTZ R114, R117, R114, R76 ;  /* 0x0000007275727223 */ /* 0x000fe2000001004c */
[----:B-----5:R-:W-:-:S02]  /*1a90*/  PRMT R76, RZ, 0x5410, R16 ;  /* 0x00005410ff4c7816 */ /* 0x020fc40000000010 */
        /* <DEDUP_REMOVED lines=39> */
[----:B------:R-:W-:Y:S02]  /*1d10*/  FFMA.FTZ R12, R107, R12, R16 ;  /* 0x0000000c6b0c7223 */ /* 0x000fe40000010010 */
        /* <DEDUP_REMOVED lines=16> */
[----:B------:R-:W-:Y:S02]  /*1e20*/  PRMT R84, RZ, 0x5410, R98 ;  /* 0x00005410ff547816 */ /* 0x000fe40000000062 */
[----:B------:R-:W-:Y:S01]  /*1e30*/  PRMT R112, RZ, 0x7610, R91 ;  /* 0x00007610ff707816 */ /* 0x000fe2000000005b */
[C---:B------:R-:W-:Y:S01]  /*1e40*/  FFMA.FTZ R93, R83.reuse, R16, R93 ;  /* 0x00000010535d7223 */ /* 0x040fe2000001005d */
[----:B------:R-:W-:Y:S01]  /*1e50*/  PRMT R85, RZ, 0x7610, R94 ;  /* 0x00007610ff557816 */ /* 0x000fe2000000005e */
[----:B------:R-:W-:Y:S01]  /*1e60*/  FFMA.FTZ R97, R83, R84, R97 ;  /* 0x0000005453617223 */ /* 0x000fe20000010061 */
[--C-:B------:R-:W-:Y:S01]  /*1e70*/  PRMT R84, RZ, 0x5410, R95.reuse ;  /* 0x00005410ff547816 */ /* 0x100fe2000000005f */
[----:B------:R-:W-:Y:S01]  /*1e80*/  FFMA.FTZ R112, R117, R112, R78 ;  /* 0x0000007075707223 */ /* 0x000fe2000001004e */
[----:B------:R-:W-:Y:S01]  /*1e90*/  PRMT R92, RZ, 0x7610, R95 ;  /* 0x00007610ff5c7816 */ /* 0x000fe2000000005f */
[----:B------:R-:W5:Y:S01]  /*1ea0*/  LDG.E.128 R76, [R120.64+0x1d800] ;  /* 0x01d80004784c7981 */ /* 0x000f62000c1e1d00 */
[----:B------:R-:W-:Y:S01]  /*1eb0*/  FFMA.FTZ R85, R108, R85, R93 ;  /* 0x000000556c557223 */ /* 0x000fe2000001005d */
[----:B------:R-:W-:-:S02]  /*1ec0*/  PRMT R87, RZ, 0x7610, R28 ;  /* 0x00007610ff577816 */ /* 0x000fc4000000001c */
[----:B------:R-:W5:Y:S01]  /*1ed0*/  LDG.E.128 R16, [R120.64+0x24800] ;  /* 0x0248000478107981 */ /* 0x000f62000c1e1d00 */
[----:B------:R-:W-:Y:S01]  /*1ee0*/  FFMA.FTZ R84, R107, R84, R85 ;  /* 0x000000546b547223 */ /* 0x000fe20000010055 */
[----:B------:R-:W-:Y:S02]  /*1ef0*/  PRMT R85, RZ, 0x7610, R98 ;  /* 0x00007610ff557816 */ /* 0x000fe40000000062 */
[----:B------:R-:W5:Y:S01]  /*1f00*/  LDG.E.128 R88, [R122.64+0x2000] ;  /* 0x002000047a587981 */ /* 0x000f62000c1e1d00 */
        /* <DEDUP_REMOVED lines=14> */
[----:B------:R-:W-:Y:S02]  /*1ff0*/  FFMA.FTZ R85, R82, R85, R103 ;  /* 0x0000005552557223 */ /* 0x000fe40000010067 */
[----:B------:R-:W-:Y:S02]  /*2000*/  FFMA.FTZ R24, R110, R87, R24 ;  /* 0x000000576e187223 */ /* 0x000fe40000010018 */
[----:B------:R-:W-:Y:S01]  /*2010*/  FFMA.FTZ R25, R106, R25, R85 ;  /* 0x000000196a197223 */ /* 0x000fe20000010055 */
[----:B------:R-:W-:-:S02]  /*2020*/  PRMT R85, RZ, 0x5410, R29 ;  /* 0x00005410ff557816 */ /* 0x000fc4000000001d */
[----:B------:R-:W-:-:S03]  /*2030*/  PRMT R29, RZ, 0x7610, R29 ;  /* 0x00007610ff1d7816 */ /* 0x000fc6000000001d */
[----:B------:R-:W-:Y:S01]  /*2040*/  FFMA.FTZ R24, R82, R85, R24 ;  /* 0x0000005552187223 */ /* 0x000fe20000010018 */
[----:B------:R-:W-:Y:S01]  /*2050*/  PRMT R28, RZ, 0x5410, R30 ;  /* 0x00005410ff1c7816 */ /* 0x000fe2000000001e */
[----:B------:R-:W5:Y:S02]  /*2060*/  LDG.E.128 R84, [R120.64+0x2000] ;  /* 0x0020000478547981 */ /* 0x000f64000c1e1d00 */
[----:B------:R-:W-:Y:S01]  /*2070*/  FFMA.FTZ R29, R106, R29, R24 ;  /* 0x0000001d6a1d7223 */ /* 0x000fe20000010018 */
[----:B------:R-:W-:-:S03]  /*2080*/  PRMT R24, RZ, 0x5410, R26 ;  /* 0x00005410ff187816 */ /* 0x000fc6000000001a */
[C---:B------:R-:W-:Y:S01]  /*2090*/  FFMA.FTZ R28, R83.reuse, R28, R29 ;  /* 0x0000001c531c7223 */ /* 0x040fe2000001001d */
        /* <DEDUP_REMOVED lines=39> */
[----:B------:R-:W5:Y:S01]  /*2310*/  LDG.E.128 R28, [R120.64+0x9000] ;  /* 0x00900004781c7981 */ /* 0x000f62000c1e1d00 */
[----:B------:R-:W-:-:S03]  /*2320*/  PRMT R37, RZ, 0x5410, R8 ;  /* 0x00005410ff257816 */ /* 0x000fc60000000008 */
[----:B------:R-:W-:-:S04]  /*2330*/  FFMA.FTZ R36, R107, R34, R36 ;  /* 0x000000226b247223 */ /* 0x000fc80000010024 */
        /* <DEDUP_REMOVED lines=9> */
[----:B------:R-:W-:Y:S01]  /*23d0*/  PRMT R5, RZ, 0x7610, R5 ;  /* 0x00007610ff057816 */ /* 0x000fe20000000005 */
[----:B------:R-:W-:Y:S02]  /*23e0*/  FFMA.FTZ R33, R108, R33, R32 ;  /* 0x000000216c217223 */ /* 0x000fe40000010020 */
        /* <DEDUP_REMOVED lines=16> */
[----:B------:R-:W-:-:S02]  /*24f0*/  PRMT R4, RZ, 0x5410, R7 ;  /* 0x00005410ff047816 */ /* 0x000fc40000000007 */
[----:B------:R-:W5:Y:S01]  /*2500*/  LDG.E.128 R32, [R120.64+0xc800] ;  /* 0x00c8000478207981 */ /* 0x000f62000c1e1d00 */
        /* <DEDUP_REMOVED lines=20> */
[----:B------:R-:W-:Y:S02]  /*2650*/  PRMT R41, RZ, 0x7610, R42 ;  /* 0x00007610ff297816 */ /* 0x000fe4000000002a */
[--C-:B------:R-:W-:Y:S02]  /*2660*/  PRMT R40, RZ, 0x5410, R43.reuse ;  /* 0x00005410ff287816 */ /* 0x100fe4000000002b */
[----:B------:R-:W-:Y:S01]  /*2670*/  PRMT R104, RZ, 0x7610, R43 ;  /* 0x00007610ff687816 */ /* 0x000fe2000000002b */
[----:B------:R-:W-:Y:S01]  /*2680*/  FFMA.FTZ R102, R83, R102, R103 ;  /* 0x0000006653667223 */ /* 0x000fe20000010067 */
[--C-:B------:R-:W-:Y:S02]  /*2690*/  PRMT R43, RZ, 0x5410, R45.reuse ;  /* 0x00005410ff2b7816 */ /* 0x100fe4000000002d */
[----:B------:R-:W-:Y:S02]  /*26a0*/  PRMT R42, RZ, 0x7610, R45 ;  /* 0x00007610ff2a7816 */ /* 0x000fe4000000002d */
[----:B------:R-:W-:-:S02]  /*26b0*/  PRMT R98, RZ, 0x5410, R48 ;  /* 0x00005410ff627816 */ /* 0x000fc40000000030 */
[----:B--2---:R-:W-:Y:S01]  /*26c0*/  PRMT R45, RZ, 0x5410, R52 ;  /* 0x00005410ff2d7816 */ /* 0x004fe20000000034 */
[----:B------:R-:W-:Y:S01]  /*26d0*/  FFMA.FTZ R41, R108, R41, R102 ;  /* 0x000000296c297223 */ /* 0x000fe20000010066 */
[----:B------:R-:W-:Y:S02]  /*26e0*/  PRMT R99, RZ, 0x7610, R48 ;  /* 0x00007610ff637816 */ /* 0x000fe40000000030 */
[----:B------:R-:W-:Y:S01]  /*26f0*/  PRMT R52, RZ, 0x7610, R52 ;  /* 0x00007610ff347816 */ /* 0x000fe20000000034 */
[C---:B------:R-:W-:Y:S01]  /*2700*/  FFMA.FTZ R100, R98.reuse, R45, R100 ;  /* 0x0000002d62647223 */ /* 0x040fe20000010064 */
        /* <DEDUP_REMOVED lines=20> */
[----:B------:R-:W2:Y:S01]  /*2850*/  LDG.E.128 R8, [R120.64+0x17000] ;  /* 0x0170000478087981 */ /* 0x000ea2000c1e1d00 */
[----:B------:R-:W-:-:S02]  /*2860*/  PRMT R44, RZ, 0x7610, R44 ;  /* 0x00007610ff2c7816 */ /* 0x000fc4000000002c */
[--C-:B------:R-:W-:Y:S02]  /*2870*/  PRMT R83, RZ, 0x5410, R50.reuse ;  /* 0x00005410ff537816 */ /* 0x100fe40000000032 */
[----:B------:R-:W-:Y:S01]  /*2880*/  PRMT R102, RZ, 0x7610, R50 ;  /* 0x00007610ff667816 */ /* 0x000fe20000000032 */
[----:B------:R-:W-:Y:S01]  /*2890*/  FFMA.FTZ R51, R101, R48, R51 ;  /* 0x0000003065337223 */ /* 0x000fe20000010033 */
[----:B------:R-:W-:Y:S01]  /*28a0*/  PRMT R50, RZ, 0x5410, R58 ;  /* 0x00005410ff327816 */ /* 0x000fe2000000003a */
[----:B------:R-:W-:Y:S01]  /*28b0*/  FFMA.FTZ R44, R99, R44, R113 ;  /* 0x0000002c632c7223 */ /* 0x000fe20000010071 */
[----:B---3--:R-:W-:-:S03]  /*28c0*/  PRMT R57, RZ, 0x5410, R64 ;  /* 0x00005410ff397816 */ /* 0x008fc60000000040 */
[----:B------:R-:W-:Y:S01]  /*28d0*/  FFMA.FTZ R50, R83, R50, R51 ;  /* 0x0000003253327223 */ /* 0x000fe20000010033 */
[----:B------:R-:W-:Y:S01]  /*28e0*/  PRMT R51, RZ, 0x7610, R58 ;  /* 0x00007610ff337816 */ /* 0x000fe2000000003a */
[----:B------:R-:W-:Y:S01]  /*28f0*/  FFMA.FTZ R43, R82, R43, R44 ;  /* 0x0000002b522b7223 */ /* 0x000fe2000001002c */
[----:B----4-:R-:W-:Y:S01]  /*2900*/  PRMT R52, RZ, 0x5410, R60 ;  /* 0x00005410ff347816 */ /* 0x010fe2000000003c */
        /* <DEDUP_REMOVED lines=36> */
[C---:B------:R-:W-:Y:S01]  /*2b50*/  FFMA.FTZ R66, R99.reuse, R72, R65 ;  /* 0x0000004863427223 */ /* 0x040fe20000010041 */
[----:B------:R-:W-:Y:S01]  /*2b60*/  PRMT R65, RZ, 0x5410, R69 ;  /* 0x00005410ff417816 */ /* 0x000fe20000000045 */
[----:B------:R-:W-:Y:S01]  /*2b70*/  FFMA.FTZ R64, R99, R68, R64 ;  /* 0x0000004463407223 */ /* 0x000fe20000010040 */
[----:B------:R-:W-:Y:S02]  /*2b80*/  PRMT R105, RZ, 0x7610, R47 ;  /* 0x00007610ff697816 */ /* 0x000fe4000000002f */
[----:B------:R-:W-:Y:S01]  /*2b90*/  PRMT R68, RZ, 0x7610, R69 ;  /* 0x00007610ff447816 */ /* 0x000fe20000000045 */
[----:B------:R-:W-:Y:S01]  /*2ba0*/  FFMA.FTZ R72, R82, R65, R64 ;  /* 0x0000004152487223 */ /* 0x000fe20000010040 */
[--C-:B------:R-:W-:Y:S01]  /*2bb0*/  PRMT R65, RZ, 0x5410, R73.reuse ;  /* 0x00005410ff417816 */ /* 0x100fe20000000049 */
[----:B------:R-:W-:Y:S02]  /*2bc0*/  FFMA.FTZ R105, R104, R105, R44 ;  /* 0x0000006968697223 */ /* 0x000fe4000001002c */
[----:B------:R-:W-:Y:S01]  /*2bd0*/  FFMA.FTZ R72, R101, R68, R72 ;  /* 0x0000004465487223 */ /* 0x000fe20000010048 */
[----:B------:R-:W4:Y:S01]  /*2be0*/  LDG.E.128 R44, [R120.64+0x1e000] ;  /* 0x01e00004782c7981 */ /* 0x000f22000c1e1d00 */
[----:B------:R-:W-:Y:S01]  /*2bf0*/  PRMT R68, RZ, 0x7610, R73 ;  /* 0x00007610ff447816 */ /* 0x000fe20000000049 */
[----:B------:R-:W-:Y:S01]  /*2c00*/  FFMA.FTZ R80, R82, R65, R66 ;  /* 0x0000004152507223 */ /* 0x000fe20000010042 */
[----:B------:R-:W-:-:S03]  /*2c10*/  PRMT R48, RZ, 0x5410, R54 ;  /* 0x00005410ff307816 */ /* 0x000fc60000000036 */
[----:B------:R-:W-:Y:S01]  /*2c20*/  FFMA.FTZ R80, R101, R68, R80 ;  /* 0x0000004465507223 */ /* 0x000fe20000010050 */
[--C-:B------:R-:W-:Y:S02]  /*2c30*/  PRMT R68, RZ, 0x5410, R70.reuse ;  /* 0x00005410ff447816 */ /* 0x100fe40000000046 */
[----:B------:R-:W-:Y:S01]  /*2c40*/  PRMT R69, RZ, 0x7610, R70 ;  /* 0x00007610ff457816 */ /* 0x000fe20000000046 */
[C---:B------:R-:W-:Y:S02]  /*2c50*/  FFMA.FTZ R48, R83.reuse, R48, R49 ;  /* 0x0000003053307223 */ /* 0x040fe40000010031 */
        /* <DEDUP_REMOVED lines=8> */
[----:B------:R-:W-:Y:S01]  /*2ce0*/  PRMT R71, RZ, 0x7610, R71 ;  /* 0x00007610ff477816 */ /* 0x000fe20000000047 */
[----:B------:R-:W-:Y:S01]  /*2cf0*/  FFMA.FTZ R72, R83, R72, R80 ;  /* 0x0000004853487223 */ /* 0x000fe20000010050 */
[----:B-----5:R-:W-:Y:S01]  /*2d00*/  PRMT R69, RZ, 0x5410, R20 ;  /* 0x00005410ff457816 */ /* 0x020fe20000000014 */
        /* <DEDUP_REMOVED lines=13> */
[C---:B------:R-:W-:Y:S01]  /*2de0*/  FFMA.FTZ R20, R99.reuse, R20, R69 ;  /* 0x0000001463147223 */ /* 0x040fe20000010045 */
[----:B------:R-:W5:Y:S01]  /*2df0*/  LDG.E.128 R52, [R120.64+0x25000] ;  /* 0x0250000478347981 */ /* 0x000f62000c1e1d00 */
[----:B------:R-:W-:-:S02]  /*2e00*/  FFMA.FTZ R96, R99, R76, R68 ;  /* 0x0000004c63607223 */ /* 0x000fc40000010044 */
        /* <DEDUP_REMOVED lines=11> */
[----:B------:R-:W-:-:S03]  /*2ec0*/  PRMT R76, RZ, 0x5410, R78 ;  /* 0x00005410ff4c7816 */ /* 0x000fc6000000004e */
[C---:B------:R-:W-:Y:S01]  /*2ed0*/  FFMA.FTZ R21, R102.reuse, R21, R20 ;  /* 0x0000001566157223 */ /* 0x040fe20000010014 */
[----:B------:R-:W-:Y:S01]  /*2ee0*/  PRMT R20, RZ, 0x5410, R23 ;  /* 0x00005410ff147816 */ /* 0x000fe20000000017 */
[C---:B------:R-:W-:Y:S01]  /*2ef0*/  FFMA.FTZ R56, R83.reuse, R56, R57 ;  /* 0x0000003853387223 */ /* 0x040fe20000010039 */
[----:B------:R-:W-:Y:S01]  /*2f00*/  PRMT R57, RZ, 0x7610, R62 ;  /* 0x00007610ff397816 */ /* 0x000fe2000000003e */
[----:B------:R-:W-:Y:S01]  /*2f10*/  FFMA.FTZ R76, R83, R76, R81 ;  /* 0x0000004c534c7223 */ /* 0x000fe20000010051 */
[----:B------:R-:W-:Y:S01]  /*2f20*/  PRMT R81, RZ, 0x7610, R23 ;  /* 0x00007610ff517816 */ /* 0x000fe20000000017 */
[C---:B------:R-:W-:Y:S02]  /*2f30*/  FFMA.FTZ R20, R103.reuse, R20, R21 ;  /* 0x0000001467147223 */ /* 0x040fe40000010015 */
[C---:B------:R-:W-:Y:S01]  /*2f40*/  FFMA.FTZ R57, R102.reuse, R57, R56 ;  /* 0x0000003966397223 */ /* 0x040fe20000010038 */
[----:B------:R-:W-:Y:S01]  /*2f50*/  PRMT R56, RZ, 0x5410, R63 ;  /* 0x00005410ff387816 */ /* 0x000fe2000000003f */
[----:B------:R-:W-:Y:S01]  /*2f60*/  FFMA.FTZ R59, R102, R59, R58 ;  /* 0x0000003b663b7223 */ /* 0x000fe2000001003a */
[----:B------:R-:W-:Y:S01]  /*2f70*/  PRMT R58, RZ, 0x5410, R67 ;  /* 0x00005410ff3a7816 */ /* 0x000fe20000000043 */
[----:B------:R-:W-:Y:S01]  /*2f80*/  FFMA.FTZ R81, R104, R81, R20 ;  /* 0x0000005168517223 */ /* 0x000fe20000010014 */
[--C-:B------:R-:W-:Y:S01]  /*2f90*/  PRMT R20, RZ, 0x5410, R12.reuse ;  /* 0x00005410ff147816 */ /* 0x100fe2000000000c */
        /* <DEDUP_REMOVED lines=10> */
[----:B------:R-:W5:Y:S01]  /*3040*/  LDG.E.128 R60, [R122.64+0x2800] ;  /* 0x002800047a3c7981 */ /* 0x000f62000c1e1d00 */
[C---:B------:R-:W-:Y:S01]  /*3050*/  FFMA.FTZ R12, R99.reuse, R12, R20 ;  /* 0x0000000c630c7223 */ /* 0x040fe20000010014 */
[----:B------:R-:W-:Y:S02]  /*3060*/  PRMT R16, RZ, 0x7610, R16 ;  /* 0x00007610ff107816 */ /* 0x000fe40000000010 */
[----:B------:R-:W5:Y:S01]  /*3070*/  LDG.E.128 R56, [R120.64+0x2800] ;  /* 0x0028000478387981 */ /* 0x000f62000c1e1d00 */
[----:B------:R-:W-:Y:S02]  /*3080*/  FFMA.FTZ R109, R98, R21, R109 ;  /* 0x00000015626d7223 */ /* 0x000fe4000001006d */
[----:B------:R-:W-:Y:S01]  /*3090*/  FFMA.FTZ R97, R82, R97, R12 ;  /* 0x0000006152617223 */ /* 0x000fe2000001000c */
[----:B------:R-:W5:Y:S01]  /*30a0*/  LDG.E.128 R64, [R120.64+0x6000] ;  /* 0x0060000478407981 */ /* 0x000f62000c1e1d00 */
        /* <DEDUP_REMOVED lines=31> */
[--C-:B------:R-:W-:Y:S01]  /*32a0*/  PRMT R82, RZ, 0x5410, R89.reuse ;  /* 0x00005410ff527816 */ /* 0x100fe20000000059 */
[----:B------:R-:W5:Y:S01]  /*32b0*/  LDG.E.128 R72, [R120.64+0xd000] ;  /* 0x00d0000478487981 */ /* 0x000f62000c1e1d00 */
[----:B------:R-:W-:Y:S01]  /*32c0*/  FFMA.FTZ R95, R104, R95, R70 ;  /* 0x0000005f685f7223 */ /* 0x000fe20000010046 */
[----:B------:R-:W-:-:S02]  /*32d0*/  PRMT R97, RZ, 0x7610, R89 ;  /* 0x00007610ff617816 */ /* 0x000fc40000000059 */
[----:B------:R-:W5:Y:S01]  /*32e0*/  LDG.E.128 R68, [R120.64+0x9800] ;  /* 0x0098000478447981 */ /* 0x000f62000c1e1d00 */
        /* <DEDUP_REMOVED lines=33> */
[--C-:B------:R-:W-:Y:S01]  /*3500*/  PRMT R25, RZ, 0x5410, R27.reuse ;  /* 0x00005410ff197816 */ /* 0x100fe2000000001b */
[C---:B------:R-:W-:Y:S01]  /*3510*/  FFMA.FTZ R96, R104.reuse, R79, R22 ;  /* 0x0000004f68607223 */ /* 0x040fe20000010016 */
        /* <DEDUP_REMOVED lines=18> */
[----:B------:R-:W-:Y:S02]  /*3640*/  FFMA.FTZ R32, R105, R32, R93 ;  /* 0x0000002069207223 */ /* 0x000fe4000001005d */
[----:B------:R-:W-:Y:S01]  /*3650*/  FFMA.FTZ R24, R83, R24, R25 ;  /* 0x0000001853187223 */ /* 0x000fe20000010019 */
[--C-:B------:R-:W-:Y:S02]  /*3660*/  PRMT R25, RZ, 0x5410, R33.reuse ;  /* 0x00005410ff197816 */ /* 0x100fe40000000021 */
        /* <DEDUP_REMOVED lines=10> */
[----:B------:R-:W-:Y:S02]  /*3710*/  FFMA.FTZ R28, R83, R28, R32 ;  /* 0x0000001c531c7223 */ /* 0x000fe40000010020 */
        /* <DEDUP_REMOVED lines=22> */
[--C-:B--2---:R-:W-:Y:S02]  /*3880*/  PRMT R4, RZ, 0x5410, R8.reuse ;  /* 0x00005410ff047816 */ /* 0x104fe40000000008 */
        /* <DEDUP_REMOVED lines=21> */
[----:B---3--:R-:W-:Y:S01]  /*39e0*/  PRMT R4, RZ, 0x5410, R40 ;  /* 0x00005410ff047816 */ /* 0x008fe20000000028 */
[----:B------:R-:W-:Y:S01]  /*39f0*/  FFMA.FTZ R6, R99, R10, R6 ;  /* 0x0000000a63067223 */ /* 0x000fe20000010006 */
[----:B------:R-:W-:Y:S01]  /*3a00*/  PRMT R5, RZ, 0x5410, R11 ;  /* 0x00005410ff057816 */ /* 0x000fe2000000000b */
[----:B------:R-:W-:-:S02]  /*3a10*/  FFMA.FTZ R92, R104, R87, R84 ;  /* 0x00000057685c7223 */ /* 0x000fc40000010054 */
[----:B------:R-:W-:Y:S01]  /*3a20*/  FFMA.FTZ R4, R107, R4, R81 ;  /* 0x000000046b047223 */ /* 0x000fe20000010051 */
[----:B------:R-:W2:Y:S01]  /*3a30*/  LDG.E.128 R84, [R120.64+0x1e800] ;  /* 0x01e8000478547981 */ /* 0x000ea2000c1e1d00 */
        /* <DEDUP_REMOVED lines=8> */
[--C-:B----4-:R-:W-:Y:S02]  /*3ac0*/  PRMT R4, RZ, 0x5410, R44.reuse ;  /* 0x00005410ff047816 */ /* 0x110fe4000000002c */
        /* <DEDUP_REMOVED lines=25> */
[----:B-----5:R-:W-:Y:S01]  /*3c60*/  PRMT R40, RZ, 0x5410, R48 ;  /* 0x00005410ff287816 */ /* 0x020fe20000000030 */
[----:B------:R-:W-:Y:S01]  /*3c70*/  FFMA.FTZ R24, R99, R30, R24 ;  /* 0x0000001e63187223 */ /* 0x000fe20000010018 */
[----:B------:R-:W-:Y:S01]  /*3c80*/  PRMT R47, RZ, 0x7610, R47 ;  /* 0x00007610ff2f7816 */ /* 0x000fe2000000002f */
[C---:B------:R-:W-:Y:S01]  /*3c90*/  FFMA.FTZ R41, R98.reuse, R41, R42 ;  /* 0x0000002962297223 */ /* 0x040fe2000001002a */
[----:B------:R-:W-:Y:S01]  /*3ca0*/  PRMT R93, RZ, 0x7610, R31 ;  /* 0x00007610ff5d7816 */ /* 0x000fe2000000001f */
[----:B------:R-:W-:Y:S01]  /*3cb0*/  FFMA.FTZ R24, R98, R25, R24 ;  /* 0x0000001962187223 */ /* 0x000fe20000010018 */
[----:B------:R-:W-:Y:S01]  /*3cc0*/  PRMT R48, RZ, 0x7610, R48 ;  /* 0x00007610ff307816 */ /* 0x000fe20000000030 */
[C---:B------:R-:W-:Y:S01]  /*3cd0*/  FFMA.FTZ R40, R107.reuse, R40, R106 ;  /* 0x000000286b287223 */ /* 0x040fe2000001006a */
[----:B------:R-:W5:Y:S01]  /*3ce0*/  LDG.E.128 R28, [R120.64+0x3000] ;  /* 0x00300004781c7981 */ /* 0x000f62000c1e1d00 */
[C---:B------:R-:W-:Y:S01]  /*3cf0*/  FFMA.FTZ R106, R104.reuse, R47, R41 ;  /* 0x0000002f686a7223 */ /* 0x040fe20000010029 */
[----:B------:R-:W-:Y:S01]  /*3d00*/  PRMT R41, RZ, 0x5410, R52 ;  /* 0x00005410ff297816 */ /* 0x000fe20000000034 */
[----:B------:R-:W-:Y:S01]  /*3d10*/  FFMA.FTZ R93, R104, R93, R24 ;  /* 0x0000005d685d7223 */ /* 0x000fe20000010018 */
[----:B------:R-:W-:Y:S01]  /*3d20*/  PRMT R39, RZ, 0x7610, R39 ;  /* 0x00007610ff277816 */ /* 0x000fe20000000027 */
[----:B------:R-:W3:Y:S01]  /*3d30*/  LDG.E.128 R24, [R120.64+0x25800] ;  /* 0x0258000478187981 */ /* 0x000ee2000c1e1d00 */
        /* <DEDUP_REMOVED lines=8> */
[----:B------:R-:W-:Y:S01]  /*3dc0*/  PRMT R49, RZ, 0x5410, R51 ;  /* 0x00005410ff317816 */ /* 0x000fe20000000033 */
[----:B------:R-:W-:Y:S01]  /*3dd0*/  FFMA.FTZ R80, R104, R39, R32 ;  /* 0x0000002768507223 */ /* 0x000fe20000010020 */
[----:B------:R-:W3:Y:S01]  /*3de0*/  LDG.E.128 R44, [R120.64+0x18000] ;  /* 0x01800004782c7981 */ /* 0x000ee2000c1e1d00 */
[C---:B------:R-:W-:Y:S01]  /*3df0*/  FFMA.FTZ R107, R97.reuse, R48, R107 ;  /* 0x00000030616b7223 */ /* 0x040fe2000001006b */
[----:B------:R-:W-:Y:S01]  /*3e00*/  PRMT R48, RZ, 0x7610, R53 ;  /* 0x00007610ff307816 */ /* 0x000fe20000000035 */
[----:B------:R-:W-:Y:S01]  /*3e10*/  FFMA.FTZ R52, R82, R105, R52 ;  /* 0x0000006952347223 */ /* 0x000fe20000010034 */
[----:B------:R-:W-:Y:S01]  /*3e20*/  PRMT R51, RZ, 0x7610, R51 ;  /* 0x00007610ff337816 */ /* 0x000fe20000000033 */
[----:B------:R-:W4:Y:S02]  /*3e30*/  LDG.E.128 R32, [R120.64+0x6800] ;  /* 0x0068000478207981 */ /* 0x000f24000c1e1d00 */
[----:B------:R-:W-:Y:S01]  /*3e40*/  FFMA.FTZ R97, R97, R48, R52 ;  /* 0x0000003061617223 */ /* 0x000fe20000010034 */
[--C-:B------:R-:W-:Y:S01]  /*3e50*/  PRMT R48, RZ, 0x5410, R50.reuse ;  /* 0x00005410ff307816 */ /* 0x100fe20000000032 */
[----:B------:R-:W4:Y:S01]  /*3e60*/  LDG.E.128 R36, [R120.64+0xa000] ;  /* 0x00a0000478247981 */ /* 0x000f22000c1e1d00 */
[----:B------:R-:W-:-:S03]  /*3e70*/  PRMT R50, RZ, 0x7610, R50 ;  /* 0x00007610ff327816 */ /* 0x000fc60000000032 */
[----:B------:R-:W-:Y:S01]  /*3e80*/  FFMA.FTZ R48, R83, R48, R107 ;  /* 0x0000003053307223 */ /* 0x000fe2000001006b */
[----:B------:R-:W-:Y:S01]  /*3e90*/  PRMT R52, RZ, 0x5410, R54 ;  /* 0x00005410ff347816 */ /* 0x000fe20000000036 */
[----:B------:R-:W4:Y:S02]  /*3ea0*/  LDG.E.128 R40, [R120.64+0x14800] ;  /* 0x0148000478287981 */ /* 0x000f24000c1e1d00 */
[----:B------:R-:W-:Y:S01]  /*3eb0*/  FFMA.FTZ R48, R99, R50, R48 ;  /* 0x0000003263307223 */ /* 0x000fe20000010030 */
[----:B------:R-:W-:Y:S01]  /*3ec0*/  PRMT R54, RZ, 0x7610, R54 ;  /* 0x00007610ff367816 */ /* 0x000fe20000000036 */
[----:B------:R-:W-:Y:S02]  /*3ed0*/  FFMA.FTZ R52, R83, R52, R97 ;  /* 0x0000003453347223 */ /* 0x000fe40000010061 */
[----:B------:R-:W-:Y:S01]  /*3ee0*/  FFMA.FTZ R48, R98, R49, R48 ;  /* 0x0000003162307223 */ /* 0x000fe20000010030 */
[----:B------:R-:W-:Y:S01]  /*3ef0*/  PRMT R83, RZ, 0x5410, R60 ;  /* 0x00005410ff537816 */ /* 0x000fe2000000003c */
[----:B------:R-:W-:-:S02]  /*3f00*/  FFMA.FTZ R52, R99, R54, R52 ;  /* 0x0000003663347223 */ /* 0x000fc40000010034 */
[----:B------:R-:W-:Y:S01]  /*3f10*/  FFMA.FTZ R82, R104, R51, R48 ;  /* 0x0000003368527223 */ /* 0x000fe20000010030 */
[--C-:B------:R-:W-:Y:S02]  /*3f20*/  PRMT R48, RZ, 0x5410, R56.reuse ;  /* 0x00005410ff307816 */ /* 0x100fe40000000038 */
[--C-:B------:R-:W-:Y:S02]  /*3f30*/  PRMT R97, RZ, 0x5410, R61.reuse ;  /* 0x00005410ff617816 */ /* 0x100fe4000000003d */
[----:B------:R-:W-:Y:S02]  /*3f40*/  PRMT R99, RZ, 0x7610, R61 ;  /* 0x00007610ff637816 */ /* 0x000fe4000000003d */
        /* <DEDUP_REMOVED lines=32> */
[C---:B------:R-:W-:Y:S01]  /*4150*/  FFMA.FTZ R65, R108.reuse, R65, R56 ;  /* 0x000000416c417223 */ /* 0x040fe20000010038 */
[----:B------:R-:W-:Y:S01]  /*4160*/  PRMT R56, RZ, 0x5410, R67 ;  /* 0x00005410ff387816 */ /* 0x000fe20000000043 */
[----:B------:R-:W-:Y:S01]  /*4170*/  FFMA.FTZ R57, R107, R66, R57 ;  /* 0x000000426b397223 */ /* 0x000fe20000010039 */
[----:B------:R-:W-:Y:S01]  /*4180*/  PRMT R67, RZ, 0x7610, R67 ;  /* 0x00007610ff437816 */ /* 0x000fe20000000043 */
[----:B------:R-:W4:Y:S02]  /*4190*/  LDG.E.128 R60, [R120.64+0x26000] ;  /* 0x02600004783c7981 */ /* 0x000f24000c1e1d00 */
[----:B------:R-:W-:Y:S01]  /*41a0*/  FFMA.FTZ R64, R105, R56, R57 ;  /* 0x0000003869407223 */ /* 0x000fe20000010039 */
[----:B------:R-:W-:Y:S01]  /*41b0*/  PRMT R66, RZ, 0x5410, R68 ;  /* 0x00005410ff427816 */ /* 0x000fe20000000044 */
[----:B------:R-:W4:Y:S02]  /*41c0*/  LDG.E.128 R56, [R120.64+0x22800] ;  /* 0x0228000478387981 */ /* 0x000f24000c1e1d00 */
        /* <DEDUP_REMOVED lines=34> */
[----:B------:R-:W-:-:S03]  /*43f0*/  PRMT R20, RZ, 0x5410, R21 ;  /* 0x00005410ff147816 */ /* 0x000fc60000000015 */
[C---:B------:R-:W-:Y:S01]  /*4400*/  FFMA.FTZ R68, R92.reuse, R69, R68 ;  /* 0x000000455c447223 */ /* 0x040fe20000010044 */
[----:B------:R-:W-:Y:S01]  /*4410*/  PRMT R69, RZ, 0x7610, R76 ;  /* 0x00007610ff457816 */ /* 0x000fe2000000004c */
[----:B------:R-:W-:Y:S02]  /*4420*/  FFMA.FTZ R70, R83, R70, R95 ;  /* 0x0000004653467223 */ /* 0x000fe4000001005f */
[----:B------:R-:W-:Y:S01]  /*4430*/  FFMA.FTZ R68, R97, R20, R68 ;  /* 0x0000001461447223 */ /* 0x000fe20000010044 */
[----:B------:R-:W-:Y:S01]  /*4440*/  PRMT R20, RZ, 0x5410, R77 ;  /* 0x00005410ff147816 */ /* 0x000fe2000000004d */
[----:B------:R-:W-:-:S04]  /*4450*/  FFMA.FTZ R69, R92, R69, R70 ;  /* 0x000000455c457223 */ /* 0x000fc80000010046 */
[----:B------:R-:W-:Y:S01]  /*4460*/  FFMA.FTZ R69, R97, R20, R69 ;  /* 0x0000001461457223 */ /* 0x000fe20000010045 */
[----:B------:R-:W-:Y:S02]  /*4470*/  PRMT R20, RZ, 0x7610, R21 ;  /* 0x00007610ff147816 */ /* 0x000fe40000000015 */
[----:B------:R-:W-:-:S03]  /*4480*/  PRMT R21, RZ, 0x5410, R22 ;  /* 0x00005410ff157816 */ /* 0x000fc60000000016 */
[C---:B------:R-:W-:Y:S01]  /*4490*/  FFMA.FTZ R20, R99.reuse, R20, R68 ;  /* 0x0000001463147223 */ /* 0x040fe20000010044 */
[----:B------:R-:W-:Y:S02]  /*44a0*/  PRMT R68, RZ, 0x7610, R77 ;  /* 0x00007610ff447816 */ /* 0x000fe4000000004d */
[----:B------:R-:W-:Y:S01]  /*44b0*/  PRMT R22, RZ, 0x7610, R22 ;  /* 0x00007610ff167816 */ /* 0x000fe20000000016 */
[C---:B------:R-:W-:Y:S01]  /*44c0*/  FFMA.FTZ R20, R98.reuse, R21, R20 ;  /* 0x0000001562147223 */ /* 0x040fe20000010014 */
        /* <DEDUP_REMOVED lines=44> */
[C---:B------:R-:W-:Y:S01]  /*4790*/  FFMA.FTZ R12, R108.reuse, R15, R12 ;  /* 0x0000000f6c0c7223 */ /* 0x040fe2000001000c */
[----:B------:R-:W-:Y:S02]  /*47a0*/  PRMT R15, RZ, 0x5410, R88 ;  /* 0x00005410ff0f7816 */ /* 0x000fe40000000058 */
[----:B------:R-:W-:Y:S01]  /*47b0*/  PRMT R55, RZ, 0x7610, R55 ;  /* 0x00007610ff377816 */ /* 0x000fe20000000037 */
[----:B------:R-:W-:Y:S01]  /*47c0*/  FFMA.FTZ R13, R108, R13, R14 ;  /* 0x0000000d6c0d7223 */ /* 0x000fe2000001000e */
[----:B--2---:R-:W-:Y:S01]  /*47d0*/  PRMT R14, RZ, 0x5410, R84 ;  /* 0x00005410ff0e7816 */ /* 0x004fe20000000054 */
[----:B------:R-:W-:Y:S01]  /*47e0*/  FFMA.FTZ R82, R83, R15, R82 ;  /* 0x0000000f53527223 */ /* 0x000fe20000010052 */
[----:B------:R-:W-:Y:S01]  /*47f0*/  PRMT R15, RZ, 0x7610, R84 ;  /* 0x00007610ff0f7816 */ /* 0x000fe20000000054 */
[----:B------:R-:W-:-:S02]  /*4800*/  FFMA.FTZ R104, R104, R55, R49 ;  /* 0x0000003768687223 */ /* 0x000fc40000010031 */
[----:B------:R-:W2:Y:S01]  /*4810*/  LDG.E.128 R48, [R120.64+0x1b800] ;  /* 0x01b8000478307981 */ /* 0x000ea2000c1e1d00 */
[----:B------:R-:W-:Y:S01]  /*4820*/  FFMA.FTZ R14, R83, R14, R106 ;  /* 0x0000000e530e7223 */ /* 0x000fe2000001006a */
[----:B------:R-:W-:Y:S02]  /*4830*/  PRMT R17, RZ, 0x7610, R88 ;  /* 0x00007610ff117816 */ /* 0x000fe40000000058 */
[----:B------:R-:W2:Y:S01]  /*4840*/  LDG.E.128 R52, [R120.64+0x1f000] ;  /* 0x01f0000478347981 */ /* 0x000ea2000c1e1d00 */
        /* <DEDUP_REMOVED lines=20> */
[----:B---3--:R-:W-:Y:S02]  /*4990*/  PRMT R16, RZ, 0x5410, R24 ;  /* 0x00005410ff107816 */ /* 0x008fe40000000018 */
[--C-:B------:R-:W-:Y:S02]  /*49a0*/  PRMT R18, RZ, 0x5410, R25.reuse ;  /* 0x00005410ff127816 */ /* 0x100fe40000000019 */
[----:B------:R-:W-:Y:S01]  /*49b0*/  PRMT R22, RZ, 0x7610, R25 ;  /* 0x00007610ff167816 */ /* 0x000fe20000000019 */
[----:B------:R-:W-:Y:S01]  /*49c0*/  FFMA.FTZ R104, R83, R16, R104 ;  /* 0x0000001053687223 */ /* 0x000fe20000010068 */
[----:B------:R-:W-:Y:S02]  /*49d0*/  PRMT R17, RZ, 0x7610, R24 ;  /* 0x00007610ff117816 */ /* 0x000fe40000000018 */
[----:B-----5:R-:W-:Y:S02]  /*49e0*/  PRMT R25, RZ, 0x5410, R28 ;  /* 0x00005410ff197816 */ /* 0x020fe4000000001c */
        /* <DEDUP_REMOVED lines=28> */
[----:B------:R-:W-:-:S03]  /*4bb0*/  PRMT R103, RZ, 0x7610, R103 ;  /* 0x00007610ff677816 */ /* 0x000fc60000000067 */
[----:B------:R-:W-:Y:S01]  /*4bc0*/  FFMA.FTZ R25, R19, R22, R25 ;  /* 0x0000001613197223 */ /* 0x000fe20000010019 */
[----:B------:R-:W-:Y:S02]  /*4bd0*/  PRMT R22, RZ, 0x7610, R31 ;  /* 0x00007610ff167816 */ /* 0x000fe4000000001f */
[----:B------:R-:W-:-:S03]  /*4be0*/  PRMT R71, RZ, 0x7610, R71 ;  /* 0x00007610ff477816 */ /* 0x000fc60000000047 */
[----:B------:R-:W-:Y:S01]  /*4bf0*/  FFMA.FTZ R22, R103, R22, R25 ;  /* 0x0000001667167223 */ /* 0x000fe20000010019 */
[----:B----4-:R-:W-:Y:S01]  /*4c00*/  PRMT R25, RZ, 0x5410, R32 ;  /* 0x00005410ff197816 */ /* 0x010fe20000000020 */
        /* <DEDUP_REMOVED lines=47> */
[----:B------:R-:W-:Y:S02]  /*4f00*/  PRMT R8, RZ, 0x7610, R5 ;  /* 0x00007610ff087816 */ /* 0x000fe40000000005 */
[----:B------:R-:W-:Y:S01]  /*4f10*/  PRMT R5, RZ, 0x5410, R10 ;  /* 0x00005410ff057816 */ /* 0x000fe2000000000a */
[C---:B------:R-:W-:Y:S02]  /*4f20*/  FFMA.FTZ R4, R101.reuse, R4, R26 ;  /* 0x0000000465047223 */ /* 0x040fe4000001001a */
[----:B------:R-:W-:Y:S02]  /*4f30*/  FFMA.FTZ R8, R101, R8, R20 ;  /* 0x0000000865087223 */ /* 0x000fe40000010014 */
        /* <DEDUP_REMOVED lines=12> */
[----:B------:R-:W-:Y:S02]  /*5000*/  PRMT R4, RZ, 0x7610, R11 ;  /* 0x00007610ff047816 */ /* 0x000fe4000000000b */
[----:B------:R-:W-:-:S03]  /*5010*/  PRMT R7, RZ, 0x5410, R44 ;  /* 0x00005410ff077816 */ /* 0x000fc6000000002c */
[C---:B------:R-:W-:Y:S02]  /*5020*/  FFMA.FTZ R4, R103.reuse, R4, R5 ;  /* 0x0000000467047223 */ /* 0x040fe40000010005 */
        /* <DEDUP_REMOVED lines=87> */
[C---:B------:R-:W-:Y:S01]  /*55a0*/  FFMA.FTZ R10, R18.reuse, R11, R10 ;  /* 0x0000000b120a7223 */ /* 0x040fe2000001000a */
[----:B------:R-:W-:Y:S01]  /*55b0*/  PRMT R11, RZ, 0x5410, R62 ;  /* 0x00005410ff0b7816 */ /* 0x000fe2000000003e */
[----:B------:R-:W0:Y:S04]  /*55c0*/  SHFL.BFLY PT, R15, R22, 0x10, 0x1f ;  /* 0x0e001f00160f7f89 */ /* 0x000e2800000e0000 */
        /* <DEDUP_REMOVED lines=13> */
[----:B------:R-:W1:Y:S01]  /*56a0*/  SHFL.BFLY PT, R17, R24, 0x10, 0x1f ;  /* 0x0e001f0018117f89 */ /* 0x000e6200000e0000 */
[----:B0-----:R-:W-:-:S03]  /*56b0*/  FADD.FTZ R15, R22, R15 ;  /* 0x0000000f160f7221 */ /* 0x001fc60000010000 */
[----:B------:R-:W0:Y:S04]  /*56c0*/  SHFL.BFLY PT, R14, R25, 0x10, 0x1f ;  /* 0x0e001f00190e7f89 */ /* 0x000e2800000e0000 */
        /* <DEDUP_REMOVED lines=8> */
[----:B-1----:R-:W-:-:S02]  /*5750*/  FADD.FTZ R17, R24, R17 ;  /* 0x0000001118117221 */ /* 0x002fc40000010000 */
[----:B0-----:R-:W-:Y:S02]  /*5760*/  FADD.FTZ R14, R25, R14 ;  /* 0x0000000e190e7221 */ /* 0x001fe40000010000 */
        /* <DEDUP_REMOVED lines=123> */
[----:B------:R-:W5:Y:S01]  /*5f20*/  LDS.128 R36, [RZ] ;  /* 0x00000000ff247984 */ /* 0x000f620000000c00 */
[----:B0-----:R-:W-:-:S04]  /*5f30*/  FADD.FTZ R24, RZ, R24 ;  /* 0x00000018ff187221 */ /* 0x001fc80000010000 */
[----:B------:R-:W-:Y:S02]  /*5f40*/  FADD.FTZ R25, R24, R25 ;  /* 0x0000001918197221 */ /* 0x000fe40000010000 */
[----:B-1----:R-:W-:Y:S02]  /*5f50*/  FADD.FTZ R40, RZ, R40 ;  /* 0x00000028ff287221 */ /* 0x002fe40000010000 */
[----:B------:R-:W-:Y:S02]  /*5f60*/  FADD.FTZ R26, R25, R26 ;  /* 0x0000001a191a7221 */ /* 0x000fe40000010000 */
[----:B--2---:R-:W-:Y:S02]  /*5f70*/  FADD.FTZ R20, RZ, R20 ;  /* 0x00000014ff147221 */ /* 0x004fe40000010000 */
[----:B------:R-:W-:Y:S02]  /*5f80*/  FADD.FTZ R26, R26, R27 ;  /* 0x0000001b1a1a7221 */ /* 0x000fe40000010000 */
[----:B---3--:R-:W-:-:S02]  /*5f90*/  FADD.FTZ R4, RZ, R4 ;  /* 0x00000004ff047221 */ /* 0x008fc40000010000 */
[----:B----4-:R-:W-:Y:S01]  /*5fa0*/  FADD.FTZ R12, RZ, R12 ;  /* 0x0000000cff0c7221 */ /* 0x010fe20000010000 */
[----:B------:R-:W-:Y:S01]  /*5fb0*/  F2FP.BF16.PACK_AB R28, RZ, R26 ;  /* 0x0000001aff1c723e */ /* 0x000fe200000010ff */
[----:B------:R-:W-:Y:S01]  /*5fc0*/  FADD.FTZ R41, R40, R41 ;  /* 0x0000002928297221 */ /* 0x000fe20000010000 */
[----:B------:R-:W0:Y:S01]  /*5fd0*/  LDS.128 R24, [0x80] ;  /* 0x00008000ff187984 */ /* 0x000e220000000c00 */
[----:B-----5:R-:W-:Y:S01]  /*5fe0*/  FADD.FTZ R8, RZ, R8 ;  /* 0x00000008ff087221 */ /* 0x020fe20000010000 */
[----:B------:R-:W-:Y:S01]  /*5ff0*/  PRMT R0, R28, 0x7610, R0 ;  /* 0x000076101c007816 */ /* 0x000fe20000000000 */
[----:B------:R-:W-:Y:S01]  /*6000*/  FADD.FTZ R21, R20, R21 ;  /* 0x0000001514157221 */ /* 0x000fe20000010000 */
[----:B------:R-:W1:Y:S01]  /*6010*/  LDS.128 R28, [0xa0] ;  /* 0x0000a000ff1c7984 */ /* 0x000e620000000c00 */
[----:B------:R-:W-:Y:S02]  /*6020*/  FADD.FTZ R16, RZ, R16 ;  /* 0x00000010ff107221 */ /* 0x000fe40000010000 */
[----:B------:R-:W-:Y:S01]  /*6030*/  FADD.FTZ R5, R4, R5 ;  /* 0x0000000504057221 */ /* 0x000fe20000010000 */
[----:B------:R-:W-:Y:S01]  /*6040*/  STG.E.U16 [R2.64+0x300], R0 ;  /* 0x0003000002007986 */ /* 0x000fe2000c101504 */
[----:B------:R-:W-:-:S02]  /*6050*/  FADD.FTZ R32, RZ, R32 ;  /* 0x00000020ff207221 */ /* 0x000fc40000010000 */
[----:B------:R-:W-:Y:S02]  /*6060*/  FADD.FTZ R13, R12, R13 ;  /* 0x0000000d0c0d7221 */ /* 0x000fe40000010000 */
[----:B------:R-:W-:Y:S02]  /*6070*/  FADD.FTZ R36, RZ, R36 ;  /* 0x00000024ff247221 */ /* 0x000fe40000010000 */
        /* <DEDUP_REMOVED lines=14> */
[----:B------:R-:W-:Y:S01]  /*6160*/  FADD.FTZ R22, R22, R23 ;  /* 0x0000001716167221 */ /* 0x000fe20000010000 */
[----:B------:R-:W-:Y:S01]  /*6170*/  F2FP.BF16.PACK_AB R42, RZ, R42 ;  /* 0x0000002aff2a723e */ /* 0x000fe200000010ff */
[----:B-1----:R-:W-:-:S02]  /*6180*/  FADD.FTZ R28, RZ, R28 ;  /* 0x0000001cff1c7221 */ /* 0x002fc40000010000 */
[----:B------:R-:W-:Y:S01]  /*6190*/  FADD.FTZ R25, R24, R25 ;  /* 0x0000001918197221 */ /* 0x000fe20000010000 */
[----:B------:R-:W-:Y:S01]  /*61a0*/  F2FP.BF16.PACK_AB R22, RZ, R22 ;  /* 0x00000016ff16723e */ /* 0x000fe200000010ff */
[----:B------:R-:W-:Y:S01]  /*61b0*/  FADD.FTZ R29, R28, R29 ;  /* 0x0000001d1c1d7221 */ /* 0x000fe20000010000 */
[----:B------:R-:W-:Y:S01]  /*61c0*/  STG.E.U16 [R2.64+0x600], R42 ;  /* 0x0006002a02007986 */ /* 0x000fe2000c101504 */
[----:B------:R-:W-:Y:S02]  /*61d0*/  FADD.FTZ R26, R25, R26 ;  /* 0x0000001a191a7221 */ /* 0x000fe40000010000 */
[----:B------:R-:W-:Y:S01]  /*61e0*/  FADD.FTZ R30, R29, R30 ;  /* 0x0000001e1d1e7221 */ /* 0x000fe20000010000 */
[----:B------:R-:W-:Y:S01]  /*61f0*/  STG.E.U16 [R2.64+0x900], R22 ;  /* 0x0009001602007986 */ /* 0x000fe2000c101504 */
        /* <DEDUP_REMOVED lines=25> */
.L_x_5:
        /* <DEDUP_REMOVED lines=15> */
.L_x_37:


//--------------------- .text._Z30router_gemm_kernel_bf16_outputI13__nv_bfloat16Li128ELi8ELi10ELi384ELi7168EEvPS0_PKT_S4_ --------------------------
	.section	.text._Z30router_gemm_kernel_bf16_outputI13__nv_bfloat16Li128ELi8ELi10ELi384ELi7168EEvPS0_PKT_S4_,"ax",@progbits
	.sectioninfo	@"SHI_REGISTERS=124"
	.align	128
        .global         _Z30router_gemm_kernel_bf16_outputI13__nv_bfloat16Li128ELi8ELi10ELi384ELi7168EEvPS0_PKT_S4_
        .type           _Z30router_gemm_kernel_bf16_outputI13__nv_bfloat16Li128ELi8ELi10ELi384ELi7168EEvPS0_PKT_S4_,@function
        .size           _Z30router_gemm_kernel_bf16_outputI13__nv_bfloat16Li128ELi8ELi10ELi384ELi7168EEvPS0_PKT_S4_,(.L_x_38 - _Z30router_gemm_kernel_bf16_outputI13__nv_bfloat16Li128ELi8ELi10ELi384ELi7168EEvPS0_PKT_S4_)
        .other          _Z30router_gemm_kernel_bf16_outputI13__nv_bfloat16Li128ELi8ELi10ELi384ELi7168EEvPS0_PKT_S4_,@"STO_CUDA_ENTRY STV_DEFAULT"
_Z30router_gemm_kernel_bf16_outputI13__nv_bfloat16Li128ELi8ELi10ELi384ELi7168EEvPS0_PKT_S4_:
.text._Z30router_gemm_kernel_bf16_outputI13__nv_bfloat16Li128ELi8ELi10ELi384ELi7168EEvPS0_PKT_S4_:
        /* <DEDUP_REMOVED lines=48> */
[----:B------:R-:W2:Y:S02]  /*0300*/  LDG.E.128 R60, [R116.64+0x1c800] ;  /* 0x01c80004743c7981 */ /* 0x000ea4000c1e1d00 */
[----:B------:R-:W-:Y:S01]  /*0310*/  FFMA.FTZ R8, R96, R9, R8 ;  /* 0x0000000960087223 */ /* 0x000fe20000010008 */
[----:B-----5:R-:W-:-:S02]  /*0320*/  PRMT R9, RZ, 0x5410, R4 ;  /* 0x00005410ff097816 */ /* 0x020fc40000000004 */
[----:B------:R-:W-:Y:S02]  /*0330*/  PRMT R4, RZ, 0x7610, R4 ;  /* 0x00007610ff047816 */ /* 0x000fe40000000004 */
[----:B------:R-:W-:Y:S01]  /*0340*/  PRMT R10, RZ, 0x7610, R10 ;  /* 0x00007610ff0a7816 */ /* 0x000fe2000000000a */
[----:B------:R-:W-:Y:S01]  /*0350*/  FFMA.FTZ R9, R98, R9, RZ ;  /* 0x0000000962097223 */ /* 0x000fe200000100ff */
[----:B------:R-:W-:-:S03]  /*0360*/  PRMT R88, RZ, 0x5410, R35 ;  /* 0x00005410ff587816 */ /* 0x000fc60000000023 */
[----:B------:R-:W-:Y:S01]  /*0370*/  FFMA.FTZ R4, R91, R4, R9 ;  /* 0x000000045b047223 */ /* 0x000fe20000010009 */
[----:B------:R-:W-:Y:S01]  /*0380*/  PRMT R9, RZ, 0x5410, R11 ;  /* 0x00005410ff097816 */ /* 0x000fe2000000000b */
[----:B------:R-:W-:-:S04]  /*0390*/  FFMA.FTZ R8, R89, R10, R8 ;  /* 0x0000000a59087223 */ /* 0x000fc80000010008 */
[----:B------:R-:W-:Y:S01]  /*03a0*/  FFMA.FTZ R8, R88, R9, R8 ;  /* 0x0000000958087223 */ /* 0x000fe20000010008 */
[----:B------:R-:W-:Y:S02]  /*03b0*/  PRMT R9, RZ, 0x5410, R5 ;  /* 0x00005410ff097816 */ /* 0x000fe40000000005 */
[----:B------:R-:W-:Y:S02]  /*03c0*/  PRMT R101, RZ, 0x7610, R35 ;  /* 0x00007610ff657816 */ /* 0x000fe40000000023 */
[----:B---3--:R-:W-:Y:S01]  /*03d0*/  PRMT R93, RZ, 0x5410, R81 ;  /* 0x00005410ff5d7816 */ /* 0x008fe20000000051 */
[----:B------:R-:W-:Y:S01]  /*03e0*/  FFMA.FTZ R9, R90, R9, R4 ;  /* 0x000000095a097223 */ /* 0x000fe20000010004 */
[----:B------:R-:W-:Y:S01]  /*03f0*/  PRMT R4, RZ, 0x7610, R11 ;  /* 0x00007610ff047816 */ /* 0x000fe2000000000b */
[----:B------:R-:W3:Y:S04]  /*0400*/  LDG.E.128 R32, [R116.64+0x20000] ;  /* 0x0200000474207981 */ /* 0x000ee8000c1e1d00 */
[----:B------:R-:W-:Y:S01]  /*0410*/  FFMA.FTZ R99, R101, R4, R8 ;  /* 0x0000000465637223 */ /* 0x000fe20000010008 */
[----:B------:R-:W-:-:S02]  /*0420*/  PRMT R4, RZ, 0x7610, R5 ;  /* 0x00007610ff047816 */ /* 0x000fc40000000005 */
[--C-:B------:R-:W-:Y:S02]  /*0430*/  PRMT R5, RZ, 0x5410, R28.reuse ;  /* 0x00005410ff057816 */ /* 0x100fe4000000001c */
[----:B------:R-:W-:Y:S01]  /*0440*/  PRMT R28, RZ, 0x7610, R28 ;  /* 0x00007610ff1c7816 */ /* 0x000fe2000000001c */
[----:B------:R-:W-:Y:S02]  /*0450*/  FFMA.FTZ R4, R97, R4, R9 ;  /* 0x0000000461047223 */ /* 0x000fe40000010009 */
[----:B------:R-:W-:Y:S01]  /*0460*/  FFMA.FTZ R8, R98, R5, RZ ;  /* 0x0000000562087223 */ /* 0x000fe200000100ff */
[--C-:B------:R-:W-:Y:S02]  /*0470*/  PRMT R5, RZ, 0x5410, R6.reuse ;  /* 0x00005410ff057816 */ /* 0x100fe40000000006 */
[----:B------:R-:W-:Y:S01]  /*0480*/  PRMT R6, RZ, 0x7610, R6 ;  /* 0x00007610ff067816 */ /* 0x000fe20000000006 */
[----:B------:R-:W-:Y:S02]  /*0490*/  FFMA.FTZ R8, R91, R28, R8 ;  /* 0x0000001c5b087223 */ /* 0x000fe40000010008 */
[----:B------:R-:W-:Y:S01]  /*04a0*/  FFMA.FTZ R4, R96, R5, R4 ;  /* 0x0000000560047223 */ /* 0x000fe20000010004 */
[----:B------:R-:W-:-:S03]  /*04b0*/  PRMT R5, RZ, 0x5410, R29 ;  /* 0x00005410ff057816 */ /* 0x000fc6000000001d */
        /* <DEDUP_REMOVED lines=11> */
[----:B------:R-:W-:Y:S02]  /*0570*/  PRMT R24, RZ, 0x7610, R24 ;  /* 0x00007610ff187816 */ /* 0x000fe40000000018 */
[----:B------:R-:W-:Y:S01]  /*0580*/  PRMT R30, RZ, 0x7610, R30 ;  /* 0x00007610ff1e7816 */ /* 0x000fe2000000001e */
[----:B------:R-:W-:Y:S02]  /*0590*/  FFMA.FTZ R28, R96, R5, R8 ;  /* 0x00000005601c7223 */ /* 0x000fe40000010008 */
[----:B------:R-:W-:Y:S01]  /*05a0*/  FFMA.FTZ R24, R91, R24, R29 ;  /* 0x000000185b187223 */ /* 0x000fe2000001001d */
[----:B------:R-:W-:Y:S01]  /*05b0*/  PRMT R29, RZ, 0x5410, R31 ;  /* 0x00005410ff1d7816 */ /* 0x000fe2000000001f */
[----:B------:R-:W-:Y:S01]  /*05c0*/  FFMA.FTZ R28, R89, R30, R28 ;  /* 0x0000001e591c7223 */ /* 0x000fe2000001001c */
[----:B------:R-:W4:Y:S03]  /*05d0*/  LDG.E.128 R4, [R116.64+0x1000] ;  /* 0x0010000474047981 */ /* 0x000f26000c1e1d00 */
[----:B------:R-:W-:Y:S01]  /*05e0*/  FFMA.FTZ R28, R88, R29, R28 ;  /* 0x0000001d581c7223 */ /* 0x000fe2000001001c */
[----:B------:R-:W-:Y:S01]  /*05f0*/  PRMT R29, RZ, 0x5410, R25 ;  /* 0x00005410ff1d7816 */ /* 0x000fe20000000019 */
[----:B------:R-:W5:Y:S04]  /*0600*/  LDG.E.128 R8, [R118.64+0x1000] ;  /* 0x0010000476087981 */ /* 0x000f68000c1e1d00 */
[----:B------:R-:W-:Y:S01]  /*0610*/  FFMA.FTZ R29, R90, R29, R24 ;  /* 0x0000001d5a1d7223 */ /* 0x000fe20000010018 */
[----:B------:R-:W-:-:S05]  /*0620*/  PRMT R24, RZ, 0x7610, R31 ;  /* 0x00007610ff187816 */ /* 0x000fca000000001f */
[----:B------:R-:W-:Y:S01]  /*0630*/  FFMA.FTZ R115, R101, R24, R28 ;  /* 0x0000001865737223 */ /* 0x000fe2000001001c */
[----:B------:R-:W-:Y:S02]  /*0640*/  PRMT R24, RZ, 0x7610, R25 ;  /* 0x00007610ff187816 */ /* 0x000fe40000000019 */
[--C-:B------:R-:W-:Y:S02]  /*0650*/  PRMT R25, RZ, 0x5410, R44.reuse ;  /* 0x00005410ff197816 */ /* 0x100fe4000000002c */
[----:B------:R-:W-:Y:S01]  /*0660*/  PRMT R44, RZ, 0x7610, R44 ;  /* 0x00007610ff2c7816 */ /* 0x000fe2000000002c */
[----:B------:R-:W-:Y:S02]  /*0670*/  FFMA.FTZ R24, R97, R24, R29 ;  /* 0x0000001861187223 */ /* 0x000fe4000001001d */
[----:B------:R-:W-:Y:S01]  /*0680*/  FFMA.FTZ R28, R98, R25, RZ ;  /* 0x00000019621c7223 */ /* 0x000fe200000100ff */
[--C-:B------:R-:W-:Y:S02]  /*0690*/  PRMT R25, RZ, 0x5410, R26.reuse ;  /* 0x00005410ff197816 */ /* 0x100fe4000000001a */
[----:B------:R-:W-:Y:S01]  /*06a0*/  PRMT R26, RZ, 0x7610, R26 ;  /* 0x00007610ff1a7816 */ /* 0x000fe2000000001a */
[----:B------:R-:W-:-:S02]  /*06b0*/  FFMA.FTZ R28, R91, R44, R28 ;  /* 0x0000002c5b1c7223 */ /* 0x000fc4000001001c */
[----:B------:R-:W-:Y:S01]  /*06c0*/  FFMA.FTZ R24, R96, R25, R24 ;  /* 0x0000001960187223 */ /* 0x000fe20000010018 */
        /* <DEDUP_REMOVED lines=19> */
[----:B------:R-:W2:Y:S03]  /*0800*/  LDG.E.128 R24, [R116.64+0x8000] ;  /* 0x0080000474187981 */ /* 0x000ea6000c1e1d00 */
        /* <DEDUP_REMOVED lines=29> */
[----:B------:R-:W-:Y:S01]  /*09e0*/  FFMA.FTZ R41, R96, R41, R42 ;  /* 0x0000002960297223 */ /* 0x000fe2000001002a */
[----:B------:R-:W-:Y:S01]  /*09f0*/  PRMT R85, RZ, 0x5410, R87 ;  /* 0x00005410ff557816 */ /* 0x000fe20000000057 */
[----:B------:R-:W-:Y:S02]  /*0a00*/  FFMA.FTZ R80, R91, R80, R84 ;  /* 0x000000505b507223 */ /* 0x000fe40000010054 */
[----:B------:R-:W-:-:S02]  /*0a10*/  FFMA.FTZ R86, R89, R86, R41 ;  /* 0x0000005659567223 */ /* 0x000fc40000010029 */
[----:B------:R-:W-:Y:S01]  /*0a20*/  FFMA.FTZ R93, R90, R93, R80 ;  /* 0x0000005d5a5d7223 */ /* 0x000fe20000010050 */
[----:B------:R-:W-:Y:S01]  /*0a30*/  PRMT R80, RZ, 0x7610, R87 ;  /* 0x00007610ff507816 */ /* 0x000fe20000000057 */
[----:B------:R-:W-:Y:S01]  /*0a40*/  FFMA.FTZ R85, R88, R85, R86 ;  /* 0x0000005558557223 */ /* 0x000fe20000010056 */
[----:B------:R-:W3:Y:S03]  /*0a50*/  LDG.E.128 R40, [R116.64+0xf000] ;  /* 0x00f0000474287981 */ /* 0x000ee6000c1e1d00 */
[----:B------:R-:W-:Y:S01]  /*0a60*/  FFMA.FTZ R107, R101, R80, R85 ;  /* 0x00000050656b7223 */ /* 0x000fe20000010055 */
[----:B------:R-:W-:Y:S02]  /*0a70*/  PRMT R80, RZ, 0x7610, R81 ;  /* 0x00007610ff507816 */ /* 0x000fe40000000051 */
[--C-:B------:R-:W-:Y:S02]  /*0a80*/  PRMT R81, RZ, 0x5410, R16.reuse ;  /* 0x00005410ff517816 */ /* 0x100fe40000000010 */
[----:B------:R-:W-:Y:S01]  /*0a90*/  PRMT R16, RZ, 0x7610, R16 ;  /* 0x00007610ff107816 */ /* 0x000fe20000000010 */
[----:B------:R-:W-:-:S02]  /*0aa0*/  FFMA.FTZ R80, R97, R80, R93 ;  /* 0x0000005061507223 */ /* 0x000fc4000001005d */
[----:B------:R-:W-:Y:S01]  /*0ab0*/  FFMA.FTZ R84, R98, R81, RZ ;  /* 0x0000005162547223 */ /* 0x000fe200000100ff */
[--C-:B------:R-:W-:Y:S01]  /*0ac0*/  PRMT R81, RZ, 0x5410, R82.reuse ;  /* 0x00005410ff517816 */ /* 0x100fe20000000052 */
[----:B------:R-:W3:Y:S01]  /*0ad0*/  LDG.E.128 R92, [R116.64+0x12800] ;  /* 0x01280004745c7981 */ /* 0x000ee2000c1e1d00 */
[----:B------:R-:W-:Y:S01]  /*0ae0*/  PRMT R82, RZ, 0x7610, R82 ;  /* 0x00007610ff527816 */ /* 0x000fe20000000052 */
[----:B------:R-:W-:Y:S02]  /*0af0*/  FFMA.FTZ R16, R91, R16, R84 ;  /* 0x000000105b107223 */ /* 0x000fe40000010054 */
        /* <DEDUP_REMOVED lines=12> */
[----:B------:R-:W-:Y:S02]  /*0bc0*/  FFMA.FTZ R17, R96, R17, R82 ;  /* 0x0000001160117223 */ /* 0x000fe40000010052 */
[----:B------:R-:W-:Y:S01]  /*0bd0*/  FFMA.FTZ R98, R98, R81, RZ ;  /* 0x0000005162627223 */ /* 0x000fe200000100ff */
        /* <DEDUP_REMOVED lines=14> */
[----:B------:R-:W-:Y:S02]  /*0cc0*/  PRMT R15, RZ, 0x5410, R52 ;  /* 0x00005410ff0f7816 */ /* 0x000fe40000000034 */
        /* <DEDUP_REMOVED lines=24> */
[----:B------:R-:W5:Y:S02]  /*0e50*/  LDG.E.128 R16, [R116.64+0x19800] ;  /* 0x0198000474107981 */ /* 0x000f64000c1e1d00 */
        /* <DEDUP_REMOVED lines=54> */
[----:B------:R-:W5:Y:S02]  /*11c0*/  LDG.E.128 R56, [R116.64+0x5000] ;  /* 0x0050000474387981 */ /* 0x000f64000c1e1d00 */
        /* <DEDUP_REMOVED lines=32> */
[----:B------:R-:W-:Y:S01]  /*13d0*/  PRMT R55, RZ, 0x7610, R55 ;  /* 0x00007610ff377816 */ /* 0x000fe20000000037 */
[----:B------:R-:W-:Y:S02]  /*13e0*/  FFMA.FTZ R52, R85, R52, R54 ;  /* 0x0000003455347223 */ /* 0x000fe40000010036 */
[----:B------:R-:W-:Y:S01]  /*13f0*/  FFMA.FTZ R105, R99, R72, R105 ;  /* 0x0000004863697223 */ /* 0x000fe20000010069 */
[----:B------:R-:W-:Y:S01]  /*1400*/  PRMT R72, RZ, 0x5410, R73 ;  /* 0x00005410ff487816 */ /* 0x000fe20000000049 */
[----:B------:R-:W-:Y:S02]  /*1410*/  FFMA.FTZ R102, R106, R55, R52 ;  /* 0x000000376a667223 */ /* 0x000fe40000010034 */
[----:B------:R-:W5:Y:S02]  /*1420*/  LDG.E.128 R52, [R116.64+0x20800] ;  /* 0x0208000474347981 */ /* 0x000f64000c1e1d00 */
[----:B------:R-:W-:Y:S01]  /*1430*/  FFMA.FTZ R105, R91, R72, R105 ;  /* 0x000000485b697223 */ /* 0x000fe20000010069 */
[----:B--2---:R-:W-:-:S02]  /*1440*/  PRMT R72, RZ, 0x5410, R60 ;  /* 0x00005410ff487816 */ /* 0x004fc4000000003c */
        /* <DEDUP_REMOVED lines=9> */
[--C-:B------:R-:W-:Y:S01]  /*14e0*/  PRMT R72, RZ, 0x5410, R61.reuse ;  /* 0x00005410ff487816 */ /* 0x100fe2000000003d */
[----:B------:R-:W-:Y:S02]  /*14f0*/  FFMA.FTZ R90, R106, R39, R36 ;  /* 0x000000276a5a7223 */ /* 0x000fe40000010024 */
[----:B------:R-:W2:Y:S01]  /*1500*/  LDG.E.128 R36, [R118.64+0x1800] ;  /* 0x0018000476247981 */ /* 0x000ea2000c1e1d00 */
        /* <DEDUP_REMOVED lines=8> */
[--C-:B---3--:R-:W-:Y:S02]  /*1590*/  PRMT R60, RZ, 0x5410, R32.reuse ;  /* 0x00005410ff3c7816 */ /* 0x108fe40000000020 */
[----:B------:R-:W-:-:S03]  /*15a0*/  PRMT R32, RZ, 0x7610, R32 ;  /* 0x00007610ff207816 */ /* 0x000fc60000000020 */
[----:B------:R-:W-:-:S04]  /*15b0*/  FFMA.FTZ R101, R96, R60, R101 ;  /* 0x0000003c60657223 */ /* 0x000fc80000010065 */
[----:B------:R-:W-:Y:S01]  /*15c0*/  FFMA.FTZ R101, R99, R32, R101 ;  /* 0x0000002063657223 */ /* 0x000fe20000010065 */
[----:B------:R-:W-:-:S05]  /*15d0*/  PRMT R32, RZ, 0x5410, R33 ;  /* 0x00005410ff207816 */ /* 0x000fca0000000021 */
[----:B------:R-:W-:Y:S01]  /*15e0*/  FFMA.FTZ R101, R91, R32, R101 ;  /* 0x000000205b657223 */ /* 0x000fe20000010065 */
[----:B------:R-:W-:Y:S02]  /*15f0*/  PRMT R32, RZ, 0x7610, R33 ;  /* 0x00007610ff207816 */ /* 0x000fe40000000021 */
[----:B------:R-:W-:Y:S02]  /*1600*/  PRMT R50, RZ, 0x5410, R66 ;  /* 0x00005410ff327816 */ /* 0x000fe40000000042 */
[----:B----4-:R-:W-:Y:S01]  /*1610*/  PRMT R33, RZ, 0x5410, R4 ;  /* 0x00005410ff217816 */ /* 0x010fe20000000004 */
[----:B------:R-:W-:Y:S01]  /*1620*/  FFMA.FTZ R32, R97, R32, R101 ;  /* 0x0000002061207223 */ /* 0x000fe20000010065 */
        /* <DEDUP_REMOVED lines=12> */
[----:B------:R-:W-:Y:S01]  /*16f0*/  PRMT R22, RZ, 0x5410, R78 ;  /* 0x00005410ff167816 */ /* 0x000fe2000000004e */
[----:B------:R-:W3:Y:S01]  /*1700*/  LDG.E.128 R48, [R116.64+0x8800] ;  /* 0x0088000474307981 */ /* 0x000ee2000c1e1d00 */
[----:B------:R-:W-:Y:S01]  /*1710*/  PRMT R72, RZ, 0x5410, R62 ;  /* 0x00005410ff487816 */ /* 0x000fe2000000003e */
[----:B------:R-:W-:Y:S01]  /*1720*/  FFMA.FTZ R33, R102, R33, R4 ;  /* 0x0000002166217223 */ /* 0x000fe20000010004 */
[----:B------:R-:W-:Y:S02]  /*1730*/  PRMT R108, RZ, 0x5410, R34 ;  /* 0x00005410ff6c7816 */ /* 0x000fe40000000022 */
[----:B------:R-:W-:-:S02]  /*1740*/  PRMT R4, RZ, 0x7610, R5 ;  /* 0x00007610ff047816 */ /* 0x000fc40000000005 */
[----:B------:R-:W-:Y:S01]  /*1750*/  PRMT R91, RZ, 0x7610, R9 ;  /* 0x00007610ff5b7816 */ /* 0x000fe20000000009 */
        /* <DEDUP_REMOVED lines=16> */
[----:B------:R-:W4:Y:S02]  /*1860*/  LDG.E.128 R72, [R116.64+0x16800] ;  /* 0x0168000474487981 */ /* 0x000f24000c1e1d00 */
[----:B------:R-:W-:Y:S01]  /*1870*/  FFMA.FTZ R6, R87, R6, R4 ;  /* 0x0000000657067223 */ /* 0x000fe20000010004 */
[----:B------:R-:W-:-:S02]  /*1880*/  PRMT R4, RZ, 0x5410, R28 ;  /* 0x00005410ff047816 */ /* 0x000fc4000000001c */
[----:B------:R-:W-:Y:S02]  /*1890*/  PRMT R60, RZ, 0x5410, R63 ;  /* 0x00005410ff3c7816 */ /* 0x000fe4000000003f */
        /* <DEDUP_REMOVED lines=13> */
[----:B------:R-:W5:Y:S01]  /*1970*/  LDG.E.128 R20, [R116.64+0xf800] ;  /* 0x00f8000474147981 */ /* 0x000f62000c1e1d00 */
[----:B------:R-:W-:-:S02]  /*1980*/  FFMA.FTZ R84, R106, R79, R84 ;  /* 0x0000004f6a547223 */ /* 0x000fc40000010054 */
[C---:B------:R-:W-:Y:S01]  /*1990*/  FFMA.FTZ R96, R106.reuse, R63, R60 ;  /* 0x0000003f6a607223 */ /* 0x040fe2000001003c */
[----:B------:R-:W4:Y:S01]  /*19a0*/  LDG.E.128 R64, [R116.64+0xc000] ;  /* 0x00c0000474407981 */ /* 0x000f22000c1e1d00 */
[----:B------:R-:W-:Y:S02]  /*19b0*/  FFMA.FTZ R106, R106, R35, R32 ;  /* 0x000000236a6a7223 */ /* 0x000fe40000010020 */
        /* <DEDUP_REMOVED lines=98> */
[----:B------:R-:W-:Y:S02]  /*1fe0*/  FFMA.FTZ R80, R87, R82, R80 ;  /* 0x0000005257507223 */ /* 0x000fe40000010050 */
[----:B------:R-:W-:Y:S01]  /*1ff0*/  FFMA.FTZ R82, R103, R16, R81 ;  /* 0x0000001067527223 */ /* 0x000fe20000010051 */
[----:B------:R-:W-:Y:S02]  /*2000*/  PRMT R16, RZ, 0x5410, R83 ;  /* 0x00005410ff107816 */ /* 0x000fe40000000053 */
[----:B------:R-:W-:Y:S02]  /*2010*/  PRMT R81, RZ, 0x5410, R17 ;  /* 0x00005410ff517816 */ /* 0x000fe40000000011 */
[----:B------:R-:W-:Y:S01]  /*2020*/  PRMT R83, RZ, 0x7610, R83 ;  /* 0x00007610ff537816 */ /* 0x000fe20000000053 */
[----:B------:R-:W-:Y:S02]  /*2030*/  FFMA.FTZ R16, R85, R16, R80 ;  /* 0x0000001055107223 */ /* 0x000fe40000010050 */
        /* <DEDUP_REMOVED lines=12> */
[----:B------:R-:W5:Y:S02]  /*2100*/  LDG.E.128 R96, [R116.64+0x13800] ;  /* 0x0138000474607981 */ /* 0x000f64000c1e1d00 */
        /* <DEDUP_REMOVED lines=18> */
[----:B--2---:R-:W-:Y:S01]  /*2230*/  PRMT R105, RZ, 0x5410, R36 ;  /* 0x00005410ff697816 */ /* 0x004fe20000000024 */
[----:B------:R-:W-:Y:S01]  /*2240*/  FFMA.FTZ R14, R87, R14, R12 ;  /* 0x0000000e570e7223 */ /* 0x000fe2000001000c */
[----:B------:R-:W-:Y:S01]  /*2250*/  PRMT R12, RZ, 0x5410, R15 ;  /* 0x00005410ff0c7816 */ /* 0x000fe2000000000f */
[----:B------:R-:W-:Y:S01]  /*2260*/  FFMA.FTZ R52, R103, R52, R13 ;  /* 0x0000003467347223 */ /* 0x000fe2000001000d */
[----:B------:R-:W-:Y:S01]  /*2270*/  PRMT R13, RZ, 0x5410, R53 ;  /* 0x00005410ff0d7816 */ /* 0x000fe20000000035 */
[----:B------:R-:W2:Y:S01]  /*2280*/  LDG.E.128 R16, [R116.64+0x17000] ;  /* 0x0170000474107981 */ /* 0x000ea2000c1e1d00 */
[----:B------:R-:W-:Y:S01]  /*2290*/  PRMT R15, RZ, 0x7610, R15 ;  /* 0x00007610ff0f7816 */ /* 0x000fe2000000000f */
[----:B------:R-:W-:-:S02]  /*22a0*/  FFMA.FTZ R12, R85, R12, R14 ;  /* 0x0000000c550c7223 */ /* 0x000fc4000001000e */
        /* <DEDUP_REMOVED lines=27> */
[----:B------:R-:W-:Y:S01]  /*2460*/  PRMT R36, RZ, 0x5410, R70 ;  /* 0x00005410ff247816 */ /* 0x000fe20000000046 */
[----:B------:R-:W2:Y:S04]  /*2470*/  LDG.E.128 R92, [R116.64+0x10000] ;  /* 0x01000004745c7981 */ /* 0x000ea8000c1e1d00 */
[----:B------:R-:W-:Y:S01]  /*2480*/  FFMA.FTZ R36, R55, R36, R37 ;  /* 0x0000002437247223 */ /* 0x000fe20000010025 */
[----:B------:R-:W-:-:S02]  /*2490*/  PRMT R37, RZ, 0x5410, R56 ;  /* 0x00005410ff257816 */ /* 0x000fc40000000038 */
[----:B------:R-:W-:-:S03]  /*24a0*/  PRMT R56, RZ, 0x7610, R56 ;  /* 0x00007610ff387816 */ /* 0x000fc60000000038 */
[----:B------:R-:W-:Y:S01]  /*24b0*/  FFMA.FTZ R37, R105, R37, R88 ;  /* 0x0000002569257223 */ /* 0x000fe20000010058 */
[----:B------:R-:W-:Y:S01]  /*24c0*/  PRMT R52, RZ, 0x5410, R57 ;  /* 0x00005410ff347816 */ /* 0x000fe20000000039 */
[----:B------:R-:W2:Y:S01]  /*24d0*/  LDG.E.128 R88, [R116.64+0x1e000] ;  /* 0x01e0000474587981 */ /* 0x000ea2000c1e1d00 */
        /* <DEDUP_REMOVED lines=18> */
[----:B---3--:R-:W-:-:S02]  /*2600*/  PRMT R56, RZ, 0x5410, R48 ;  /* 0x00005410ff387816 */ /* 0x008fc40000000030 */
        /* <DEDUP_REMOVED lines=8> */
[----:B------:R-:W-:-:S05]  /*2690*/  PRMT R48, RZ, 0x7610, R49 ;  /* 0x00007610ff307816 */ /* 0x000fca0000000031 */
[----:B------:R-:W-:Y:S01]  /*26a0*/  FFMA.FTZ R56, R103, R48, R56 ;  /* 0x0000003067387223 */ /* 0x000fe20000010038 */
[----:B----4-:R-:W-:-:S05]  /*26b0*/  PRMT R48, RZ, 0x5410, R64 ;  /* 0x00005410ff307816 */ /* 0x010fca0000000040 */
        /* <DEDUP_REMOVED lines=12> */
[----:B-----5:R-:W-:Y:S02]  /*2780*/  PRMT R65, RZ, 0x5410, R20 ;  /* 0x00005410ff417816 */ /* 0x020fe40000000014 */
[----:B------:R-:W-:Y:S01]  /*2790*/  PRMT R56, RZ, 0x5410, R66 ;  /* 0x00005410ff387816 */ /* 0x000fe20000000042 */
[----:B------:R-:W-:Y:S01]  /*27a0*/  FFMA.FTZ R64, R103, R50, R64 ;  /* 0x0000003267407223 */ /* 0x000fe20000010040 */
        /* <DEDUP_REMOVED lines=57> */
[--C-:B------:R-:W-:Y:S01]  /*2b40*/  PRMT R60, RZ, 0x5410, R75.reuse ;  /* 0x00005410ff3c7816 */ /* 0x100fe2000000004b */
[----:B------:R-:W-:Y:S01]  /*2b50*/  FFMA.FTZ R72, R101, R74, R72 ;  /* 0x0000004a65487223 */ /* 0x000fe20000010048 */
[----:B------:R-:W-:Y:S01]  /*2b60*/  PRMT R75, RZ, 0x7610, R75 ;  /* 0x00007610ff4b7816 */ /* 0x000fe2000000004b */
[----:B------:R-:W4:Y:S02]  /*2b70*/  LDG.E.128 R48, [R116.64+0x2800] ;  /* 0x0028000474307981 */ /* 0x000f24000c1e1d00 */
[----:B------:R-:W-:Y:S01]  /*2b80*/  FFMA.FTZ R60, R53, R60, R72 ;  /* 0x0000003c353c7223 */ /* 0x000fe20000010048 */
[----:B------:R-:W-:Y:S01]  /*2b90*/  PRMT R72, RZ, 0x7610, R61 ;  /* 0x00007610ff487816 */ /* 0x000fe2000000003d */
[----:B------:R-:W5:Y:S01]  /*2ba0*/  LDG.E.128 R76, [R116.64+0x17800] ;  /* 0x01780004744c7981 */ /* 0x000f62000c1e1d00 */
        /* <DEDUP_REMOVED lines=14> */
[----:B------:R-:W3:Y:S01]  /*2c90*/  LDG.E.128 R20, [R116.64+0x9800] ;  /* 0x0098000474147981 */ /* 0x000ee2000c1e1d00 */
[----:B------:R-:W-:Y:S01]  /*2ca0*/  FFMA.FTZ R8, R53, R8, R60 ;  /* 0x0000000835087223 */ /* 0x000fe2000001003c */
[----:B------:R-:W-:-:S02]  /*2cb0*/  PRMT R60, RZ, 0x5410, R9 ;  /* 0x00005410ff3c7816 */ /* 0x000fc40000000009 */
[----:B------:R-:W3:Y:S01]  /*2cc0*/  LDG.E.128 R56, [R116.64+0x6000] ;  /* 0x0060000474387981 */ /* 0x000ee2000c1e1d00 */
[----:B------:R-:W-:Y:S01]  /*2cd0*/  FFMA.FTZ R102, R54, R63, R8 ;  /* 0x0000003f36667223 */ /* 0x000fe20000010008 */
[----:B------:R-:W-:Y:S01]  /*2ce0*/  PRMT R8, RZ, 0x7610, R9 ;  /* 0x00007610ff087816 */ /* 0x000fe20000000009 */
[----:B------:R-:W-:Y:S01]  /*2cf0*/  FFMA.FTZ R60, R107, R60, R61 ;  /* 0x0000003c6b3c7223 */ /* 0x000fe2000001003d */
[----:B------:R-:W4:Y:S03]  /*2d00*/  LDG.E.128 R80, [R116.64+0x14000] ;  /* 0x0140000474507981 */ /* 0x000f26000c1e1d00 */
        /* <DEDUP_REMOVED lines=22> */
[----:B------:R-:W-:Y:S01]  /*2e70*/  FFMA.FTZ R8, R103, R8, R114 ;  /* 0x0000000867087223 */ /* 0x000fe20000010072 */
[----:B------:R-:W-:-:S03]  /*2e80*/  PRMT R6, RZ, 0x7610, R6 ;  /* 0x00007610ff067816 */ /* 0x000fc60000000006 */
[----:B------:R-:W-:Y:S01]  /*2e90*/  FFMA.FTZ R8, R55, R4, R8 ;  /* 0x0000000437087223 */ /* 0x000fe20000010008 */
[--C-:B------:R-:W-:Y:S02]  /*2ea0*/  PRMT R4, RZ, 0x5410, R7.reuse ;  /* 0x00005410ff047816 */ /* 0x100fe40000000007 */
        /* <DEDUP_REMOVED lines=31> */
[--C-:B------:R-:W-:Y:S01]  /*30a0*/  PRMT R29, RZ, 0x5410, R31.reuse ;  /* 0x00005410ff1d7816 */ /* 0x100fe2000000001f */
        /* <DEDUP_REMOVED lines=20> */
[--C-:B------:R-:W-:Y:S01]  /*31f0*/  PRMT R27, RZ, 0x5410, R45.reuse ;  /* 0x00005410ff1b7816 */ /* 0x100fe2000000002d */
        /* <DEDUP_REMOVED lines=9> */
[----:B------:R-:W-:-:S03]  /*3290*/  PRMT R46, RZ, 0x7610, R46 ;  /* 0x00007610ff2e7816 */ /* 0x000fc6000000002e */
[C---:B------:R-:W-:Y:S02]  /*32a0*/  FFMA.FTZ R44, R6.reuse, R25, R24 ;  /* 0x00000019062c7223 */ /* 0x040fe40000010018 */
        /* <DEDUP_REMOVED lines=10> */
[----:B--2---:R-:W-:Y:S01]  /*3350*/  PRMT R40, RZ, 0x5410, R92 ;  /* 0x00005410ff287816 */ /* 0x004fe2000000005c */
        /* <DEDUP_REMOVED lines=20> */
[----:B------:R-:W2:Y:S01]  /*34a0*/  LDG.E.128 R40, [R116.64+0xd800] ;  /* 0x00d8000474287981 */ /* 0x000ea2000c1e1d00 */
        /* <DEDUP_REMOVED lines=25> */
[--C-:B------:R-:W-:Y:S01]  /*3640*/  PRMT R93, RZ, 0x5410, R17.reuse ;  /* 0x00005410ff5d7816 */ /* 0x100fe20000000011 */
[----:B------:R-:W-:Y:S01]  /*3650*/  FFMA.FTZ R12, R101, R12, R92 ;  /* 0x0000000c650c7223 */ /* 0x000fe2000001005c */
[----:B------:R-:W2:Y:S03]  /*3660*/  LDG.E.128 R96, [R116.64+0x11000] ;  /* 0x0110000474607981 */ /* 0x000ea6000c1e1d00 */
[C---:B------:R-:W-:Y:S01]  /*3670*/  FFMA.FTZ R109, R4.reuse, R109, R12 ;  /* 0x0000006d046d7223 */ /* 0x040fe2000001000c */
[----:B------:R-:W-:Y:S01]  /*3680*/  PRMT R12, RZ, 0x7610, R17 ;  /* 0x00007610ff0c7816 */ /* 0x000fe20000000011 */
[----:B------:R-:W-:Y:S01]  /*3690*/  FFMA.FTZ R16, R4, R93, R16 ;  /* 0x0000005d04107223 */ /* 0x000fe20000010010 */
[----:B------:R-:W-:Y:S01]  /*36a0*/  PRMT R102, RZ, 0x7610, R19 ;  /* 0x00007610ff667816 */ /* 0x000fe20000000013 */
[----:B------:R-:W2:Y:S02]  /*36b0*/  LDG.E.128 R92, [R116.64+0x14800] ;  /* 0x01480004745c7981 */ /* 0x000ea4000c1e1d00 */
[----:B------:R-:W-:Y:S01]  /*36c0*/  FFMA.FTZ R12, R5, R12, R16 ;  /* 0x0000000c050c7223 */ /* 0x000fe20000010010 */
[----:B------:R-:W-:-:S02]  /*36d0*/  PRMT R16, RZ, 0x7610, R13 ;  /* 0x00007610ff107816 */ /* 0x000fc4000000000d */
[----:B------:R-:W-:-:S03]  /*36e0*/  PRMT R13, RZ, 0x5410, R18 ;  /* 0x00005410ff0d7816 */ /* 0x000fc60000000012 */
[----:B------:R-:W-:Y:S02]  /*36f0*/  FFMA.FTZ R16, R5, R16, R109 ;  /* 0x0000001005107223 */ /* 0x000fe4000001006d */
        /* <DEDUP_REMOVED lines=8> */
[----:B---3--:R-:W-:-:S03]  /*3780*/  PRMT R110, RZ, 0x5410, R56 ;  /* 0x00005410ff6e7816 */ /* 0x008fc60000000038 */
[----:B------:R-:W-:Y:S01]  /*3790*/  FFMA.FTZ R12, R8, R13, R12 ;  /* 0x0000000d080c7223 */ /* 0x000fe2000001000c */
[----:B------:R-:W-:Y:S01]  /*37a0*/  PRMT R108, RZ, 0x7610, R15 ;  /* 0x00007610ff6c7816 */ /* 0x000fe2000000000f */
[----:B------:R-:W3:Y:S02]  /*37b0*/  LDG.E.128 R16, [R116.64+0x1b800] ;  /* 0x01b8000474107981 */ /* 0x000ee4000c1e1d00 */
        /* <DEDUP_REMOVED lines=24> */
[--C-:B------:R-:W-:Y:S01]  /*3940*/  PRMT R5, RZ, 0x5410, R91.reuse ;  /* 0x00005410ff057816 */ /* 0x100fe2000000005b */
[----:B------:R-:W-:Y:S01]  /*3950*/  FFMA.FTZ R4, R7, R90, R4 ;  /* 0x0000005a07047223 */ /* 0x000fe20000010004 */
[----:B------:R-:W-:-:S03]  /*3960*/  PRMT R36, RZ, 0x7610, R91 ;  /* 0x00007610ff247816 */ /* 0x000fc6000000005b */
[----:B------:R-:W-:Y:S01]  /*3970*/  FFMA.FTZ R4, R8, R5, R4 ;  /* 0x0000000508047223 */ /* 0x000fe20000010004 */
[----:B------:R-:W-:-:S03]  /*3980*/  PRMT R5, RZ, 0x5410, R39 ;  /* 0x00005410ff057816 */ /* 0x000fc60000000027 */
[----:B------:R-:W-:Y:S01]  /*3990*/  FFMA.FTZ R36, R9, R36, R4 ;  /* 0x0000002409247223 */ /* 0x000fe20000010004 */
[----:B------:R-:W-:Y:S02]  /*39a0*/  PRMT R4, RZ, 0x7610, R39 ;  /* 0x00007610ff047816 */ /* 0x000fe40000000027 */
[----:B------:R-:W-:Y:S02]  /*39b0*/  PRMT R39, RZ, 0x5410, R68 ;  /* 0x00005410ff277816 */ /* 0x000fe40000000044 */
[----:B----4-:R-:W-:Y:S02]  /*39c0*/  PRMT R90, RZ, 0x5410, R48 ;  /* 0x00005410ff5a7816 */ /* 0x010fe40000000030 */
[----:B------:R-:W-:Y:S02]  /*39d0*/  PRMT R68, RZ, 0x7610, R68 ;  /* 0x00007610ff447816 */ /* 0x000fe40000000044 */
        /* <DEDUP_REMOVED lines=19> */
[----:B------:R-:W-:-:S02]  /*3b10*/  PRMT R56, RZ, 0x5410, R58 ;  /* 0x00005410ff387816 */ /* 0x000fc4000000003a */
        /* <DEDUP_REMOVED lines=40> */
[C---:B------:R-:W-:Y:S01]  /*3da0*/  FFMA.FTZ R20, R89.reuse, R22, R20 ;  /* 0x0000001659147223 */ /* 0x040fe20000010014 */
[----:B------:R-:W-:Y:S01]  /*3db0*/  PRMT R51, RZ, 0x5410, R67 ;  /* 0x00005410ff337816 */ /* 0x000fe20000000043 */
[----:B------:R-:W-:Y:S02]  /*3dc0*/  FFMA.FTZ R50, R89, R66, R50 ;  /* 0x0000004259327223 */ /* 0x000fe40000010032 */
[C---:B------:R-:W-:Y:S01]  /*3dd0*/  FFMA.FTZ R21, R70.reuse, R21, R20 ;  /* 0x0000001546157223 */ /* 0x040fe20000010014 */
        /* <DEDUP_REMOVED lines=25> */
[C---:B------:R-:W-:Y:S02]  /*3f70*/  FFMA.FTZ R23, R69.reuse, R50, R23 ;  /* 0x0000003245177223 */ /* 0x040fe40000010017 */
        /* <DEDUP_REMOVED lines=11> */
[C---:B------:R-:W-:Y:S02]  /*4030*/  FFMA.FTZ R22, R71.reuse, R22, R23 ;  /* 0x0000001647167223 */ /* 0x040fe40000010017 */
[----:B------:R-:W-:Y:S01]  /*4040*/  FFMA.FTZ R23, R71, R50, R51 ;  /* 0x0000003247177223 */ /* 0x000fe20000010033 */
[----:B------:R-:W-:Y:S01]  /*4050*/  PRMT R51, RZ, 0x5410, R72 ;  /* 0x00005410ff337816 */ /* 0x000fe20000000048 */
[----:B------:R-:W-:Y:S01]  /*4060*/  FFMA.FTZ R108, R9, R108, R13 ;  /* 0x0000006c096c7223 */ /* 0x000fe2000001000d */
[----:B-----5:R-:W-:Y:S01]  /*4070*/  PRMT R50, RZ, 0x5410, R76 ;  /* 0x00005410ff327816 */ /* 0x020fe2000000004c */
[----:B------:R-:W4:Y:S02]  /*4080*/  LDG.E.128 R12, [R116.64+0x18000] ;  /* 0x01800004740c7981 */ /* 0x000f24000c1e1d00 */
[C---:B------:R-:W-:Y:S01]  /*4090*/  FFMA.FTZ R108, R39.reuse, R51, R108 ;  /* 0x00000033276c7223 */ /* 0x040fe2000001006c */
[----:B------:R-:W-:Y:S01]  /*40a0*/  PRMT R51, RZ, 0x7610, R76 ;  /* 0x00007610ff337816 */ /* 0x000fe2000000004c */
        /* <DEDUP_REMOVED lines=28> */
[----:B------:R-:W-:Y:S01]  /*4270*/  PRMT R56, RZ, 0x5410, R60 ;  /* 0x00005410ff387816 */ /* 0x000fe2000000003c */
[----:B------:R-:W-:Y:S02]  /*4280*/  FFMA.FTZ R37, R9, R4, R5 ;  /* 0x0000000409257223 */ /* 0x000fe40000010005 */
[----:B------:R-:W5:Y:S02]  /*4290*/  LDG.E.128 R4, [R116.64+0x1f000] ;  /* 0x01f0000474047981 */ /* 0x000f64000c1e1d00 */
[C---:B------:R-:W-:Y:S01]  /*42a0*/  FFMA.FTZ R36, R39.reuse, R56, R36 ;  /* 0x0000003827247223 */ /* 0x040fe20000010024 */
[----:B------:R-:W-:Y:S01]  /*42b0*/  PRMT R56, RZ, 0x5410, R52 ;  /* 0x00005410ff387816 */ /* 0x000fe20000000034 */
[----:B------:R-:W5:Y:S04]  /*42c0*/  LDG.E.128 R8, [R116.64+0x22800] ;  /* 0x0228000474087981 */ /* 0x000f68000c1e1d00 */
[----:B------:R-:W-:Y:S01]  /*42d0*/  FFMA.FTZ R56, R39, R56, R37 ;  /* 0x0000003827387223 */ /* 0x000fe20000010025 */
        /* <DEDUP_REMOVED lines=28> */
[----:B------:R-:W-:Y:S02]  /*44a0*/  PRMT R37, RZ, 0x5410, R32 ;  /* 0x00005410ff257816 */ /* 0x000fe40000000020 */
[----:B------:R-:W-:Y:S01]  /*44b0*/  PRMT R53, RZ, 0x5410, R24 ;  /* 0x00005410ff357816 */ /* 0x000fe20000000018 */
[----:B------:R-:W-:Y:S01]  /*44c0*/  FFMA.FTZ R71, R71, R38, R39 ;  /* 0x0000002647477223 */ /* 0x000fe20000010027 */
[----:B------:R-:W-:Y:S01]  /*44d0*/  PRMT R38, RZ, 0x7610, R32 ;  /* 0x00007610ff267816 */ /* 0x000fe20000000020 */
[C---:B------:R-:W-:Y:S01]  /*44e0*/  FFMA.FTZ R54, R37.reuse, R54, R49 ;  /* 0x0000003625367223 */ /* 0x040fe20000010031 */
        /* <DEDUP_REMOVED lines=35> */
[----:B--2---:R-:W-:-:S05]  /*4720*/  PRMT R26, RZ, 0x5410, R44 ;  /* 0x00005410ff1a7816 */ /* 0x004fca000000002c */
        /* <DEDUP_REMOVED lines=24> */
[----:B------:R-:W-:-:S03]  /*48b0*/  PRMT R21, RZ, 0x5410, R47 ;  /* 0x00005410ff157816 */ /* 0x000fc6000000002f */
[C---:B------:R-:W-:Y:S02]  /*48c0*/  FFMA.FTZ R27, R34.reuse, R27, R26 ;  /* 0x0000001b221b7223 */ /* 0x040fe4000001001a */
[----:B------:R-:W-:Y:S01]  /*48d0*/  FFMA.FTZ R21, R34, R21, R20 ;  /* 0x0000001522157223 */ /* 0x000fe20000010014 */
[----:B------:R-:W-:Y:S02]  /*48e0*/  PRMT R20, RZ, 0x7610, R47 ;  /* 0x00007610ff147816 */ /* 0x000fe4000000002f */
[----:B------:R-:W-:-:S03]  /*48f0*/  PRMT R26, RZ, 0x7610, R43 ;  /* 0x00007610ff1a7816 */ /* 0x000fc6000000002b */
[C---:B------:R-:W-:Y:S02]  /*4900*/  FFMA.FTZ R20, R35.reuse, R20, R21 ;  /* 0x0000001423147223 */ /* 0x040fe40000010015 */
        /* <DEDUP_REMOVED lines=29> */
[----:B----4-:R-:W-:Y:S02]  /*4ae0*/  PRMT R23, RZ, 0x5410, R12 ;  /* 0x00005410ff177816 */ /* 0x010fe4000000000c */
[----:B---3--:R-:W-:-:S03]  /*4af0*/  PRMT R28, RZ, 0x5410, R16 ;  /* 0x00005410ff1c7816 */ /* 0x008fc60000000010 */
[C---:B------:R-:W-:Y:S01]  /*4b00*/  FFMA.FTZ R50, R37.reuse, R23, R50 ;  /* 0x0000001725327223 */ /* 0x040fe20000010032 */
        /* <DEDUP_REMOVED lines=59> */
[----:B------:R-:W-:Y:S01]  /*4ec0*/  PRMT R6, RZ, 0x7610, R11 ;  /* 0x00007610ff067816 */ /* 0x000fe2000000000b */
[C---:B------:R-:W-:Y:S02]  /*4ed0*/  FFMA.FTZ R8, R34.reuse, R9, R8 ;  /* 0x0000000922087223 */ /* 0x040fe40000010008 */
        /* <DEDUP_REMOVED lines=132> */
[----:B0-----:R-:W-:-:S02]  /*5720*/  FADD.FTZ R36, RZ, R36 ;  /* 0x00000024ff247221 */ /* 0x001fc40000010000 */
[----:B-1----:R-:W-:Y:S02]  /*5730*/  FADD.FTZ R40, RZ, R40 ;  /* 0x00000028ff287221 */ /* 0x002fe40000010000 */
[----:B------:R-:W-:Y:S02]  /*5740*/  FADD.FTZ R37, R36, R37 ;  /* 0x0000002524257221 */ /* 0x000fe40000010000 */
[----:B--2---:R-:W-:Y:S02]  /*5750*/  FADD.FTZ R32, RZ, R32 ;  /* 0x00000020ff207221 */ /* 0x004fe40000010000 */
[----:B------:R-:W-:Y:S02]  /*5760*/  FADD.FTZ R41, R40, R41 ;  /* 0x0000002928297221 */ /* 0x000fe40000010000 */
[----:B---3--:R-:W-:Y:S02]  /*5770*/  FADD.FTZ R28, RZ, R28 ;  /* 0x0000001cff1c7221 */ /* 0x008fe40000010000 */
[----:B------:R-:W-:-:S02]  /*5780*/  FADD.FTZ R33, R32, R33 ;  /* 0x0000002120217221 */ /* 0x000fc40000010000 */
[----:B----4-:R-:W-:Y:S02]  /*5790*/  FADD.FTZ R24, RZ, R24 ;  /* 0x00000018ff187221 */ /* 0x010fe40000010000 */
[----:B------:R-:W-:Y:S02]  /*57a0*/  FADD.FTZ R29, R28, R29 ;  /* 0x0000001d1c1d7221 */ /* 0x000fe40000010000 */
[----:B-----5:R-:W-:Y:S02]  /*57b0*/  FADD.FTZ R20, RZ, R20 ;  /* 0x00000014ff147221 */ /* 0x020fe40000010000 */
[----:B------:R-:W-:Y:S02]  /*57c0*/  FADD.FTZ R25, R24, R25 ;  /* 0x0000001918197221 */ /* 0x000fe40000010000 */
[----:B------:R-:W-:Y:S02]  /*57d0*/  FADD.FTZ R8, RZ, R8 ;  /* 0x00000008ff087221 */ /* 0x000fe40000010000 */
[----:B------:R-:W-:-:S02]  /*57e0*/  FADD.FTZ R21, R20, R21 ;  /* 0x0000001514157221 */ /* 0x000fc40000010000 */
[----:B------:R-:W-:Y:S02]  /*57f0*/  FADD.FTZ R16, RZ, R16 ;  /* 0x00000010ff107221 */ /* 0x000fe40000010000 */
[----:B------:R-:W-:Y:S02]  /*5800*/  FADD.FTZ R9, R8, R9 ;  /* 0x0000000908097221 */ /* 0x000fe40000010000 */
[----:B------:R-:W-:Y:S02]  /*5810*/  FADD.FTZ R12, RZ, R12 ;  /* 0x0000000cff0c7221 */ /* 0x000fe40000010000 */
        /* <DEDUP_REMOVED lines=45> */
.L_x_6:
        /* <DEDUP_REMOVED lines=9> */
.L_x_38:


//--------------------- .text._Z30router_gemm_kernel_bf16_outputI13__nv_bfloat16Li128ELi8ELi9ELi384ELi7168EEvPS0_PKT_S4_ --------------------------
	.section	.text._Z30router_gemm_kernel_bf16_outputI13__nv_bfloat16Li128ELi8ELi9ELi384ELi7168EEvPS0_PKT_S4_,"ax",@progbits
	.sectioninfo	@"SHI_REGISTERS=122"
	.align	128
        .global         _Z30router_gemm_kernel_bf16_outputI13__nv_bfloat16Li128ELi8ELi9ELi384ELi7168EEvPS0_PKT_S4_
        .type           _Z30router_gemm_kernel_bf16_outputI13__nv_bfloat16Li128ELi8ELi9ELi384ELi7168EEvPS0_PKT_S4_,@function
        .size           _Z30router_gemm_kernel_bf16_outputI13__nv_bfloat16Li128ELi8ELi9ELi384ELi7168EEvPS0_PKT_S4_,(.L_x_39 - _Z30router_gemm_kernel_bf16_outputI13__nv_bfloat16Li128ELi8ELi9ELi384ELi7168EEvPS0_PKT_S4_)
        .other          _Z30router_gemm_kernel_bf16_outputI13__nv_bfloat16Li128ELi8ELi9ELi384ELi7168EEvPS0_PKT_S4_,@"STO_CUDA_ENTRY STV_DEFAULT"
_Z30router_gemm_kernel_bf16_outputI13__nv_bfloat16Li128ELi8ELi9ELi384ELi7168EEvPS0_PKT_S4_:
.text._Z30router_gemm_kernel_bf16_outputI13__nv_bfloat16Li128ELi8ELi9ELi384ELi7168EEvPS0_PKT_S4_:
        /* <DEDUP_REMOVED lines=39> */
[--C-:B------:R-:W-:Y:S01]  /*0270*/  PRMT R97, RZ, 0x5410, R21.reuse ;  /* 0x00005410ff617816 */ /* 0x100fe20000000015 */
[----:B------:R-:W-:Y:S01]  /*0280*/  FFMA.FTZ R52, R98, R41, R40 ;  /* 0x0000002962347223 */ /* 0x000fe20000010028 */
[----:B------:R-:W-:Y:S01]  /*0290*/  PRMT R95, RZ, 0x7610, R21 ;  /* 0x00007610ff5f7816 */ /* 0x000fe20000000015 */
[----:B------:R-:W2:Y:S02]  /*02a0*/  LDG.E.128 R40, [R114.64+0x1c800] ;  /* 0x01c8000472287981 */ /* 0x000ea4000c1e1d00 */
[----:B------:R-:W-:Y:S01]  /*02b0*/  FFMA.FTZ R52, R97, R20, R52 ;  /* 0x0000001461347223 */ /* 0x000fe20000010034 */
[----:B------:R-:W-:-:S02]  /*02c0*/  PRMT R20, RZ, 0x7610, R53 ;  /* 0x00007610ff147816 */ /* 0x000fc40000000035 */
[----:B------:R-:W-:-:S03]  /*02d0*/  PRMT R93, RZ, 0x5410, R22 ;  /* 0x00005410ff5d7816 */ /* 0x000fc60000000016 */
[----:B------:R-:W-:Y:S01]  /*02e0*/  FFMA.FTZ R53, R95, R20, R52 ;  /* 0x000000145f357223 */ /* 0x000fe20000010034 */
[----:B------:R-:W-:Y:S02]  /*02f0*/  PRMT R52, RZ, 0x5410, R54 ;  /* 0x00005410ff347816 */ /* 0x000fe40000000036 */
[----:B---3--:R-:W-:-:S03]  /*0300*/  PRMT R99, RZ, 0x5410, R32 ;  /* 0x00005410ff637816 */ /* 0x008fc60000000020 */
[----:B------:R-:W-:Y:S01]  /*0310*/  FFMA.FTZ R52, R93, R52, R53 ;  /* 0x000000345d347223 */ /* 0x000fe20000010035 */
[----:B------:R-:W-:Y:S01]  /*0320*/  PRMT R53, RZ, 0x7610, R32 ;  /* 0x00007610ff357816 */ /* 0x000fe20000000020 */
[----:B------:R-:W-:Y:S01]  /*0330*/  FFMA.FTZ R99, R96, R99, RZ ;  /* 0x0000006360637223 */ /* 0x000fe200000100ff */
        /* <DEDUP_REMOVED lines=14> */
[--C-:B------:R-:W-:Y:S01]  /*0420*/  PRMT R32, RZ, 0x5410, R34.reuse ;  /* 0x00005410ff207816 */ /* 0x100fe20000000022 */
[----:B------:R-:W-:Y:S01]  /*0430*/  FFMA.FTZ R52, R95, R52, R53 ;  /* 0x000000345f347223 */ /* 0x000fe20000010035 */
[----:B------:R-:W-:Y:S02]  /*0440*/  PRMT R34, RZ, 0x7610, R34 ;  /* 0x00007610ff227816 */ /* 0x000fe40000000022 */
[----:B-----5:R-:W-:Y:S01]  /*0450*/  PRMT R33, RZ, 0x5410, R48 ;  /* 0x00005410ff217816 */ /* 0x020fe20000000030 */
[----:B------:R-:W-:-:S04]  /*0460*/  FFMA.FTZ R32, R93, R32, R52 ;  /* 0x000000205d207223 */ /* 0x000fc80000010034 */
[----:B------:R-:W-:Y:S01]  /*0470*/  FFMA.FTZ R34, R83, R34, R32 ;  /* 0x0000002253227223 */ /* 0x000fe20000010020 */
[--C-:B------:R-:W-:Y:S01]  /*0480*/  PRMT R32, RZ, 0x5410, R35.reuse ;  /* 0x00005410ff207816 */ /* 0x100fe20000000023 */
[----:B------:R-:W-:Y:S01]  /*0490*/  FFMA.FTZ R52, R96, R33, RZ ;  /* 0x0000002160347223 */ /* 0x000fe200000100ff */
[----:B------:R-:W-:Y:S02]  /*04a0*/  PRMT R33, RZ, 0x7610, R48 ;  /* 0x00007610ff217816 */ /* 0x000fe40000000030 */
[----:B------:R-:W-:Y:S01]  /*04b0*/  PRMT R35, RZ, 0x7610, R35 ;  /* 0x00007610ff237816 */ /* 0x000fe20000000023 */
[----:B------:R-:W-:Y:S01]  /*04c0*/  FFMA.FTZ R32, R81, R32, R34 ;  /* 0x0000002051207223 */ /* 0x000fe20000010022 */
[--C-:B------:R-:W-:Y:S01]  /*04d0*/  PRMT R34, RZ, 0x5410, R49.reuse ;  /* 0x00005410ff227816 */ /* 0x100fe20000000031 */
[----:B------:R-:W-:Y:S02]  /*04e0*/  FFMA.FTZ R33, R98, R33, R52 ;  /* 0x0000002162217223 */ /* 0x000fe40000010034 */
        /* <DEDUP_REMOVED lines=11> */
[----:B------:R-:W-:Y:S01]  /*05a0*/  FFMA.FTZ R99, R96, R99, RZ ;  /* 0x0000006360637223 */ /* 0x000fe200000100ff */
[----:B------:R-:W-:-:S03]  /*05b0*/  PRMT R24, RZ, 0x5410, R25 ;  /* 0x00005410ff187816 */ /* 0x000fc60000000019 */
[----:B------:R-:W-:Y:S02]  /*05c0*/  FFMA.FTZ R49, R98, R49, R99 ;  /* 0x0000003162317223 */ /* 0x000fe40000010063 */
[----:B------:R-:W-:Y:S02]  /*05d0*/  FFMA.FTZ R48, R83, R50, R48 ;  /* 0x0000003253307223 */ /* 0x000fe40000010030 */
        /* <DEDUP_REMOVED lines=61> */
[----:B------:R-:W4:Y:S02]  /*09b0*/  LDG.E.128 R36, [R114.64+0x16000] ;  /* 0x0160000472247981 */ /* 0x000f24000c1e1d00 */
        /* <DEDUP_REMOVED lines=17> */
[----:B------:R-:W4:Y:S02]  /*0ad0*/  LDG.E.128 R60, [R114.64+0x19800] ;  /* 0x01980004723c7981 */ /* 0x000f24000c1e1d00 */
[----:B------:R-:W-:Y:S01]  /*0ae0*/  FFMA.FTZ R6, R83, R6, R4 ;  /* 0x0000000653067223 */ /* 0x000fe20000010004 */
[--C-:B------:R-:W-:Y:S01]  /*0af0*/  PRMT R4, RZ, 0x5410, R7.reuse ;  /* 0x00005410ff047816 */ /* 0x100fe20000000007 */
[----:B------:R-:W-:Y:S01]  /*0b00*/  FFMA.FTZ R96, R96, R5, RZ ;  /* 0x0000000560607223 */ /* 0x000fe200000100ff */
        /* <DEDUP_REMOVED lines=47> */
[--C-:B------:R-:W-:Y:S01]  /*0e00*/  PRMT R30, RZ, 0x5410, R89.reuse ;  /* 0x00005410ff1e7816 */ /* 0x100fe20000000059 */
        /* <DEDUP_REMOVED lines=8> */
[----:B------:R-:W4:Y:S01]  /*0e90*/  LDG.E.128 R28, [R114.64+0x5000] ;  /* 0x00500004721c7981 */ /* 0x000f22000c1e1d00 */
        /* <DEDUP_REMOVED lines=14> */
[----:B------:R-:W-:Y:S02]  /*0f80*/  FFMA.FTZ R84, R103, R84, R92 ;  /* 0x0000005467547223 */ /* 0x000fe4000001005c */
        /* <DEDUP_REMOVED lines=41> */
[----:B------:R-:W4:Y:S02]  /*1220*/  LDG.E.128 R16, [R114.64+0x13000] ;  /* 0x0130000472107981 */ /* 0x000f24000c1e1d00 */
        /* <DEDUP_REMOVED lines=32> */
[C---:B------:R-:W-:Y:S01]  /*1430*/  FFMA.FTZ R56, R77.reuse, R56, R57 ;  /* 0x000000384d387223 */ /* 0x040fe20000010039 */
[----:B--2---:R-:W-:Y:S01]  /*1440*/  PRMT R57, RZ, 0x5410, R40 ;  /* 0x00005410ff397816 */ /* 0x004fe20000000028 */
[----:B------:R-:W-:Y:S01]  /*1450*/  FFMA.FTZ R76, R77, R76, R90 ;  /* 0x0000004c4d4c7223 */ /* 0x000fe2000001005a */
[----:B------:R-:W-:Y:S01]  /*1460*/  PRMT R40, RZ, 0x7610, R40 ;  /* 0x00007610ff287816 */ /* 0x000fe20000000028 */
[----:B------:R0:W2:Y:S02]  /*1470*/  LDG.E.128 R64, [R116.64+0x2000] ;  /* 0x0020000474407981 */ /* 0x0000a4000c1e1d00 */
[----:B------:R-:W-:Y:S01]  /*1480*/  FFMA.FTZ R57, R103, R57, R108 ;  /* 0x0000003967397223 */ /* 0x000fe2000001006c */
[----:B------:R-:W-:Y:S01]  /*1490*/  PRMT R75, RZ, 0x7610, R75 ;  /* 0x00007610ff4b7816 */ /* 0x000fe2000000004b */
[----:B------:R-:W-:Y:S02]  /*14a0*/  FFMA.FTZ R72, R77, R72, R74 ;  /* 0x000000484d487223 */ /* 0x000fe4000001004a */
[----:B------:R-:W-:Y:S01]  /*14b0*/  FFMA.FTZ R57, R105, R40, R57 ;  /* 0x0000002869397223 */ /* 0x000fe20000010039 */
[----:B------:R-:W-:-:S02]  /*14c0*/  PRMT R40, RZ, 0x5410, R43 ;  /* 0x00005410ff287816 */ /* 0x000fc4000000002b */
[----:B------:R-:W-:Y:S02]  /*14d0*/  PRMT R105, RZ, 0x7610, R43 ;  /* 0x00007610ff697816 */ /* 0x000fe4000000002b */
[----:B------:R-:W-:Y:S02]  /*14e0*/  PRMT R59, RZ, 0x7610, R59 ;  /* 0x00007610ff3b7816 */ /* 0x000fe4000000003b */
[----:B---3--:R-:W-:Y:S02]  /*14f0*/  PRMT R43, RZ, 0x5410, R20 ;  /* 0x00005410ff2b7816 */ /* 0x008fe40000000014 */
        /* <DEDUP_REMOVED lines=33> */
[----:B-----5:R-:W-:Y:S01]  /*1710*/  PRMT R21, RZ, 0x5410, R32 ;  /* 0x00005410ff157816 */ /* 0x020fe20000000020 */
[----:B------:R-:W-:Y:S02]  /*1720*/  FFMA.FTZ R76, R112, R91, R76 ;  /* 0x0000005b704c7223 */ /* 0x000fe4000001004c */
[----:B------:R-:W-:Y:S01]  /*1730*/  FFMA.FTZ R68, R71, R68, R20 ;  /* 0x0000004447447223 */ /* 0x000fe20000010014 */
[----:B----4-:R-:W-:Y:S01]  /*1740*/  PRMT R20, RZ, 0x5410, R52 ;  /* 0x00005410ff147816 */ /* 0x010fe20000000034 */
        /* <DEDUP_REMOVED lines=14> */
[----:B------:R-:W-:Y:S02]  /*1830*/  PRMT R21, RZ, 0x5410, R54 ;  /* 0x00005410ff157816 */ /* 0x000fe40000000036 */
[----:B------:R-:W-:Y:S01]  /*1840*/  PRMT R12, RZ, 0x5410, R15 ;  /* 0x00005410ff0c7816 */ /* 0x000fe2000000000f */
[----:B------:R-:W-:Y:S02]  /*1850*/  FFMA.FTZ R22, R101, R22, R23 ;  /* 0x0000001665167223 */ /* 0x000fe40000010017 */
[C---:B------:R-:W-:Y:S01]  /*1860*/  FFMA.FTZ R20, R100.reuse, R21, R20 ;  /* 0x0000001564147223 */ /* 0x040fe20000010014 */
[----:B------:R-:W-:Y:S01]  /*1870*/  PRMT R21, RZ, 0x5410, R34 ;  /* 0x00005410ff157816 */ /* 0x000fe20000000022 */
[----:B------:R-:W-:Y:S01]  /*1880*/  FFMA.FTZ R110, R77, R12, R14 ;  /* 0x0000000c4d6e7223 */ /* 0x000fe2000001000e */
[----:B------:R-:W-:Y:S02]  /*1890*/  PRMT R85, RZ, 0x7610, R15 ;  /* 0x00007610ff557816 */ /* 0x000fe4000000000f */
[----:B------:R-:W5:Y:S01]  /*18a0*/  LDG.E.128 R12, [R114.64+0xf800] ;  /* 0x00f80004720c7981 */ /* 0x000f62000c1e1d00 */
        /* <DEDUP_REMOVED lines=15> */
[----:B------:R-:W2:Y:S01]  /*19a0*/  LDG.E.128 R20, [R114.64+0x9000] ;  /* 0x0090000472147981 */ /* 0x000ea2000c1e1d00 */
[----:B------:R-:W-:Y:S01]  /*19b0*/  FFMA.FTZ R70, R71, R70, R32 ;  /* 0x0000004647467223 */ /* 0x000fe20000010020 */
[----:B------:R-:W-:Y:S01]  /*19c0*/  PRMT R32, RZ, 0x5410, R48 ;  /* 0x00005410ff207816 */ /* 0x000fe20000000030 */
[C---:B------:R-:W-:Y:S01]  /*19d0*/  FFMA.FTZ R110, R73.reuse, R33, R110 ;  /* 0x00000021496e7223 */ /* 0x040fe2000001006e */
[----:B------:R-:W-:Y:S01]  /*19e0*/  PRMT R33, RZ, 0x7610, R48 ;  /* 0x00007610ff217816 */ /* 0x000fe20000000030 */
[----:B------:R-:W2:Y:S02]  /*19f0*/  LDG.E.128 R84, [R114.64+0x1a000] ;  /* 0x01a0000472547981 */ /* 0x000ea4000c1e1d00 */
[----:B------:R-:W-:-:S02]  /*1a00*/  FFMA.FTZ R32, R73, R32, R104 ;  /* 0x0000002049207223 */ /* 0x000fc40000010068 */
[----:B------:R-:W2:Y:S02]  /*1a10*/  LDG.E.128 R52, [R114.64+0xc800] ;  /* 0x00c8000472347981 */ /* 0x000ea4000c1e1d00 */
[----:B------:R-:W-:Y:S01]  /*1a20*/  FFMA.FTZ R32, R74, R33, R32 ;  /* 0x000000214a207223 */ /* 0x000fe20000010020 */
[----:B------:R-:W-:Y:S02]  /*1a30*/  PRMT R33, RZ, 0x7610, R24 ;  /* 0x00007610ff217816 */ /* 0x000fe40000000018 */
        /* <DEDUP_REMOVED lines=10> */
[C---:B------:R-:W-:Y:S01]  /*1ae0*/  FFMA.FTZ R24, R100.reuse, R25, R24 ;  /* 0x0000001964187223 */ /* 0x040fe20000010018 */
[--C-:B------:R-:W-:Y:S02]  /*1af0*/  PRMT R25, RZ, 0x5410, R26.reuse ;  /* 0x00005410ff197816 */ /* 0x100fe4000000001a */
        /* <DEDUP_REMOVED lines=10> */
[----:B------:R-:W3:Y:S02]  /*1ba0*/  LDG.E.128 R32, [R114.64+0x10000] ;  /* 0x0100000472207981 */ /* 0x000ee4000c1e1d00 */
[----:B------:R-:W-:-:S02]  /*1bb0*/  FFMA.FTZ R25, R69, R26, R25 ;  /* 0x0000001a45197223 */ /* 0x000fc40000010019 */
[----:B------:R-:W-:Y:S02]  /*1bc0*/  FFMA.FTZ R24, R69, R24, R50 ;  /* 0x0000001845187223 */ /* 0x000fe40000010032 */
        /* <DEDUP_REMOVED lines=11> */
[C---:B------:R-:W-:Y:S01]  /*1c80*/  FFMA.FTZ R25, R74.reuse, R25, R24 ;  /* 0x000000194a197223 */ /* 0x040fe20000010018 */
[----:B------:R-:W-:Y:S01]  /*1c90*/  PRMT R24, RZ, 0x5410, R45 ;  /* 0x00005410ff187816 */ /* 0x000fe2000000002d */
[----:B------:R-:W-:Y:S01]  /*1ca0*/  FFMA.FTZ R27, R74, R27, R106 ;  /* 0x0000001b4a1b7223 */ /* 0x000fe2000001006a */
[----:B------:R-:W3:Y:S03]  /*1cb0*/  LDG.E.128 R48, [R114.64+0x13800] ;  /* 0x0138000472307981 */ /* 0x000ee6000c1e1d00 */
[----:B------:R-:W-:Y:S01]  /*1cc0*/  FFMA.FTZ R25, R75, R24, R25 ;  /* 0x000000184b197223 */ /* 0x000fe20000010019 */
[----:B------:R-:W-:-:S05]  /*1cd0*/  PRMT R24, RZ, 0x5410, R37 ;  /* 0x00005410ff187816 */ /* 0x000fca0000000025 */
[----:B------:R-:W-:Y:S01]  /*1ce0*/  FFMA.FTZ R27, R75, R24, R27 ;  /* 0x000000184b1b7223 */ /* 0x000fe2000001001b */
[----:B------:R-:W-:-:S05]  /*1cf0*/  PRMT R24, RZ, 0x7610, R45 ;  /* 0x00007610ff187816 */ /* 0x000fca000000002d */
        /* <DEDUP_REMOVED lines=17> */
[----:B------:R-:W3:Y:S01]  /*1e10*/  LDG.E.128 R76, [R114.64+0x5800] ;  /* 0x00580004724c7981 */ /* 0x000ee2000c1e1d00 */
        /* <DEDUP_REMOVED lines=10> */
[----:B------:R-:W-:-:S02]  /*1ec0*/  PRMT R37, RZ, 0x7610, R4 ;  /* 0x00007610ff257816 */ /* 0x000fc40000000004 */
[----:B------:R-:W-:-:S03]  /*1ed0*/  PRMT R4, RZ, 0x5410, R61 ;  /* 0x00005410ff047816 */ /* 0x000fc6000000003d */
[----:B------:R-:W-:Y:S02]  /*1ee0*/  FFMA.FTZ R37, R74, R37, R112 ;  /* 0x000000254a257223 */ /* 0x000fe40000010070 */
[----:B------:R-:W-:Y:S01]  /*1ef0*/  FFMA.FTZ R36, R75, R4, R36 ;  /* 0x000000044b247223 */ /* 0x000fe20000010024 */
[----:B------:R-:W-:-:S05]  /*1f00*/  PRMT R4, RZ, 0x5410, R5 ;  /* 0x00005410ff047816 */ /* 0x000fca0000000005 */
[----:B------:R-:W-:Y:S01]  /*1f10*/  FFMA.FTZ R37, R75, R4, R37 ;  /* 0x000000044b257223 */ /* 0x000fe20000010025 */
[----:B------:R-:W-:-:S05]  /*1f20*/  PRMT R4, RZ, 0x7610, R61 ;  /* 0x00007610ff047816 */ /* 0x000fca000000003d */
[C---:B------:R-:W-:Y:S01]  /*1f30*/  FFMA.FTZ R4, R101.reuse, R4, R36 ;  /* 0x0000000465047223 */ /* 0x040fe20000010024 */
[----:B------:R-:W-:Y:S02]  /*1f40*/  PRMT R36, RZ, 0x7610, R5 ;  /* 0x00007610ff247816 */ /* 0x000fe40000000005 */
[--C-:B------:R-:W-:Y:S02]  /*1f50*/  PRMT R5, RZ, 0x5410, R62.reuse ;  /* 0x00005410ff057816 */ /* 0x100fe4000000003e */
[----:B------:R-:W-:Y:S01]  /*1f60*/  PRMT R62, RZ, 0x7610, R62 ;  /* 0x00007610ff3e7816 */ /* 0x000fe2000000003e */
[----:B------:R-:W-:Y:S02]  /*1f70*/  FFMA.FTZ R36, R101, R36, R37 ;  /* 0x0000002465247223 */ /* 0x000fe40000010025 */
[C---:B------:R-:W-:Y:S01]  /*1f80*/  FFMA.FTZ R4, R100.reuse, R5, R4 ;  /* 0x0000000564047223 */ /* 0x040fe20000010004 */
[--C-:B------:R-:W-:Y:S02]  /*1f90*/  PRMT R5, RZ, 0x5410, R6.reuse ;  /* 0x00005410ff057816 */ /* 0x100fe40000000006 */
[----:B------:R-:W-:Y:S01]  /*1fa0*/  PRMT R6, RZ, 0x7610, R6 ;  /* 0x00007610ff067816 */ /* 0x000fe20000000006 */
[C---:B------:R-:W-:Y:S01]  /*1fb0*/  FFMA.FTZ R62, R103.reuse, R62, R4 ;  /* 0x0000003e673e7223 */ /* 0x040fe20000010004 */
        /* <DEDUP_REMOVED lines=19> */
[----:B------:R-:W-:Y:S01]  /*20f0*/  FFMA.FTZ R60, R6, R61, R60 ;  /* 0x0000003d063c7223 */ /* 0x000fe2000001003c */
[----:B------:R-:W-:Y:S02]  /*2100*/  PRMT R61, RZ, 0x7610, R28 ;  /* 0x00007610ff3d7816 */ /* 0x000fe4000000001c */
[----:B------:R-:W-:-:S03]  /*2110*/  PRMT R28, RZ, 0x5410, R81 ;  /* 0x00005410ff1c7816 */ /* 0x000fc60000000051 */
[----:B------:R-:W-:Y:S02]  /*2120*/  FFMA.FTZ R61, R6, R61, R70 ;  /* 0x0000003d063d7223 */ /* 0x000fe40000010046 */
[C---:B------:R-:W-:Y:S01]  /*2130*/  FFMA.FTZ R28, R7.reuse, R28, R60 ;  /* 0x0000001c071c7223 */ /* 0x040fe2000001003c */
[----:B------:R-:W-:Y:S01]  /*2140*/  PRMT R60, RZ, 0x5410, R29 ;  /* 0x00005410ff3c7816 */ /* 0x000fe2000000001d */
[----:B------:R0:W3:Y:S01]  /*2150*/  LDG.E.128 R68, [R116.64+0x2800] ;  /* 0x0028000474447981 */ /* 0x0000e2000c1e1d00 */
        /* <DEDUP_REMOVED lines=9> */
[----:B------:R-:W3:Y:S01]  /*21f0*/  LDG.E.128 R60, [R114.64+0x2800] ;  /* 0x00280004723c7981 */ /* 0x000ee2000c1e1d00 */
[----:B------:R-:W-:Y:S01]  /*2200*/  PRMT R10, RZ, 0x7610, R10 ;  /* 0x00007610ff0a7816 */ /* 0x000fe2000000000a */
[C---:B------:R-:W-:Y:S01]  /*2210*/  FFMA.FTZ R72, R9.reuse, R72, R29 ;  /* 0x0000004809487223 */ /* 0x040fe2000001001d */
[----:B------:R-:W-:Y:S01]  /*2220*/  PRMT R29, RZ, 0x7610, R82 ;  /* 0x00007610ff1d7816 */ /* 0x000fe20000000052 */
[----:B------:R-:W-:Y:S01]  /*2230*/  FFMA.FTZ R28, R9, R28, R81 ;  /* 0x0000001c091c7223 */ /* 0x000fe20000010051 */
[----:B------:R-:W-:Y:S01]  /*2240*/  PRMT R100, RZ, 0x5410, R11 ;  /* 0x00005410ff647816 */ /* 0x000fe2000000000b */
[----:B0-----:R-:W3:Y:S02]  /*2250*/  LDG.E.128 R116, [R116.64+0x3000] ;  /* 0x0030000474747981 */ /* 0x001ee4000c1e1d00 */
[----:B------:R-:W-:Y:S01]  /*2260*/  FFMA.FTZ R28, R10, R29, R28 ;  /* 0x0000001d0a1c7223 */ /* 0x000fe2000001001c */
[----:B------:R-:W-:-:S05]  /*2270*/  PRMT R29, RZ, 0x7610, R30 ;  /* 0x00007610ff1d7816 */ /* 0x000fca000000001e */
[----:B------:R-:W-:Y:S01]  /*2280*/  FFMA.FTZ R30, R10, R29, R72 ;  /* 0x0000001d0a1e7223 */ /* 0x000fe20000010048 */
[----:B------:R-:W-:Y:S01]  /*2290*/  PRMT R29, RZ, 0x5410, R83 ;  /* 0x00005410ff1d7816 */ /* 0x000fe20000000053 */
[----:B------:R-:W3:Y:S01]  /*22a0*/  LDG.E.128 R72, [R114.64+0x6000] ;  /* 0x0060000472487981 */ /* 0x000ee2000c1e1d00 */
        /* <DEDUP_REMOVED lines=32> */
[----:B------:R-:W-:-:S02]  /*24b0*/  FFMA.FTZ R80, R9, R80, R97 ;  /* 0x0000005009507223 */ /* 0x000fc40000010061 */
[----:B------:R-:W-:Y:S01]  /*24c0*/  FFMA.FTZ R93, R100, R93, R92 ;  /* 0x0000005d645d7223 */ /* 0x000fe2000001005c */
[----:B------:R-:W-:Y:S01]  /*24d0*/  PRMT R92, RZ, 0x7610, R95 ;  /* 0x00007610ff5c7816 */ /* 0x000fe2000000005f */
[----:B------:R-:W-:Y:S01]  /*24e0*/  FFMA.FTZ R94, R10, R81, R80 ;  /* 0x000000510a5e7223 */ /* 0x000fe20000010050 */
[----:B------:R-:W-:Y:S01]  /*24f0*/  PRMT R97, RZ, 0x5410, R99 ;  /* 0x00005410ff617816 */ /* 0x000fe20000000063 */
[----:B------:R-:W3:Y:S02]  /*2500*/  LDG.E.128 R80, [R114.64+0xd000] ;  /* 0x00d0000472507981 */ /* 0x000ee4000c1e1d00 */
[C---:B------:R-:W-:Y:S01]  /*2510*/  FFMA.FTZ R103, R11.reuse, R92, R93 ;  /* 0x0000005c0b677223 */ /* 0x040fe2000001005d */
[----:B------:R-:W-:Y:S01]  /*2520*/  PRMT R92, RZ, 0x7610, R99 ;  /* 0x00007610ff5c7816 */ /* 0x000fe20000000063 */
[----:B------:R-:W-:Y:S01]  /*2530*/  FFMA.FTZ R94, R100, R97, R94 ;  /* 0x00000061645e7223 */ /* 0x000fe2000001005e */
[----:B------:R-:W-:Y:S01]  /*2540*/  PRMT R93, RZ, 0x5410, R16 ;  /* 0x00005410ff5d7816 */ /* 0x000fe20000000010 */
[----:B------:R-:W3:Y:S02]  /*2550*/  LDG.E.128 R96, [R114.64+0x14000] ;  /* 0x0140000472607981 */ /* 0x000ee4000c1e1d00 */
[----:B------:R-:W-:Y:S01]  /*2560*/  FFMA.FTZ R105, R11, R92, R94 ;  /* 0x0000005c0b697223 */ /* 0x000fe2000001005e */
[----:B-----5:R-:W-:Y:S01]  /*2570*/  PRMT R92, RZ, 0x5410, R12 ;  /* 0x00005410ff5c7816 */ /* 0x020fe2000000000c */
[----:B------:R-:W-:Y:S01]  /*2580*/  FFMA.FTZ R106, R5, R93, R106 ;  /* 0x0000005d056a7223 */ /* 0x000fe2000001006a */
[----:B------:R-:W-:-:S03]  /*2590*/  PRMT R93, RZ, 0x7610, R12 ;  /* 0x00007610ff5d7816 */ /* 0x000fc6000000000c */
[----:B------:R-:W-:Y:S01]  /*25a0*/  FFMA.FTZ R92, R5, R92, R104 ;  /* 0x0000005c055c7223 */ /* 0x000fe20000010068 */
[----:B------:R-:W-:-:S03]  /*25b0*/  PRMT R12, RZ, 0x5410, R13 ;  /* 0x00005410ff0c7816 */ /* 0x000fc6000000000d */
[C---:B------:R-:W-:Y:S01]  /*25c0*/  FFMA.FTZ R92, R6.reuse, R93, R92 ;  /* 0x0000005d065c7223 */ /* 0x040fe2000001005c */
[----:B------:R-:W-:Y:S02]  /*25d0*/  PRMT R93, RZ, 0x7610, R16 ;  /* 0x00007610ff5d7816 */ /* 0x000fe40000000010 */
[----:B------:R-:W-:Y:S01]  /*25e0*/  PRMT R13, RZ, 0x7610, R13 ;  /* 0x00007610ff0d7816 */ /* 0x000fe2000000000d */
[C---:B------:R-:W-:Y:S01]  /*25f0*/  FFMA.FTZ R12, R7.reuse, R12, R92 ;  /* 0x0000000c070c7223 */ /* 0x040fe2000001005c */
[----:B------:R-:W-:Y:S01]  /*2600*/  PRMT R16, RZ, 0x5410, R17 ;  /* 0x00005410ff107816 */ /* 0x000fe20000000011 */
[----:B------:R-:W-:Y:S02]  /*2610*/  FFMA.FTZ R93, R6, R93, R106 ;  /* 0x0000005d065d7223 */ /* 0x000fe4000001006a */
[C---:B------:R-:W-:Y:S01]  /*2620*/  FFMA.FTZ R13, R8.reuse, R13, R12 ;  /* 0x0000000d080d7223 */ /* 0x040fe2000001000c */
        /* <DEDUP_REMOVED lines=19> */
[----:B--2---:R-:W-:Y:S01]  /*2760*/  PRMT R13, RZ, 0x5410, R84 ;  /* 0x00005410ff0d7816 */ /* 0x004fe20000000054 */
[----:B------:R-:W-:Y:S01]  /*2770*/  FFMA.FTZ R104, R11, R104, R12 ;  /* 0x000000680b687223 */ /* 0x000fe2000001000c */
[----:B----4-:R-:W-:Y:S02]  /*2780*/  PRMT R12, RZ, 0x5410, R88 ;  /* 0x00005410ff0c7816 */ /* 0x010fe40000000058 */
        /* <DEDUP_REMOVED lines=8> */
[C---:B------:R-:W-:Y:S01]  /*2810*/  FFMA.FTZ R16, R7.reuse, R14, R15 ;  /* 0x0000000e07107223 */ /* 0x040fe2000001000f */
[----:B------:R-:W-:Y:S02]  /*2820*/  PRMT R85, RZ, 0x7610, R85 ;  /* 0x00007610ff557816 */ /* 0x000fe40000000055 */
[----:B------:R-:W-:Y:S01]  /*2830*/  PRMT R89, RZ, 0x7610, R89 ;  /* 0x00007610ff597816 */ /* 0x000fe20000000059 */
        /* <DEDUP_REMOVED lines=9> */
[----:B------:R-:W-:Y:S01]  /*28d0*/  PRMT R85, RZ, 0x7610, R90 ;  /* 0x00007610ff557816 */ /* 0x000fe2000000005a */
[----:B------:R-:W4:Y:S04]  /*28e0*/  LDG.E.128 R16, [R114.64+0x1b000] ;  /* 0x01b0000472107981 */ /* 0x000f28000c1e1d00 */
        /* <DEDUP_REMOVED lines=8> */
[----:B------:R-:W-:-:S05]  /*2970*/  PRMT R84, RZ, 0x7610, R91 ;  /* 0x00007610ff547816 */ /* 0x000fca000000005b */
[C---:B------:R-:W-:Y:S02]  /*2980*/  FFMA.FTZ R84, R11.reuse, R84, R85 ;  /* 0x000000540b547223 */ /* 0x040fe40000010055 */
[----:B------:R-:W-:Y:S01]  /*2990*/  FFMA.FTZ R85, R11, R86, R89 ;  /* 0x000000560b557223 */ /* 0x000fe20000010059 */
[----:B---3--:R-:W-:-:S05]  /*29a0*/  PRMT R86, RZ, 0x5410, R56 ;  /* 0x00005410ff567816 */ /* 0x008fca0000000038 */
        /* <DEDUP_REMOVED lines=49> */
[----:B------:R-:W-:-:S02]  /*2cc0*/  FFMA.FTZ R8, R87, R76, R8 ;  /* 0x0000004c57087223 */ /* 0x000fc40000010008 */
[C---:B------:R-:W-:Y:S01]  /*2cd0*/  FFMA.FTZ R65, R88.reuse, R41, R20 ;  /* 0x0000002958417223 */ /* 0x040fe20000010014 */
[----:B------:R-:W-:Y:S01]  /*2ce0*/  PRMT R20, RZ, 0x7610, R77 ;  /* 0x00007610ff147816 */ /* 0x000fe2000000004d */
[----:B------:R-:W-:Y:S01]  /*2cf0*/  FFMA.FTZ R40, R88, R9, R8 ;  /* 0x0000000958287223 */ /* 0x000fe20000010008 */
[----:B------:R-:W-:Y:S01]  /*2d00*/  PRMT R64, RZ, 0x7610, R21 ;  /* 0x00007610ff407816 */ /* 0x000fe20000000015 */
[----:B------:R-:W2:Y:S01]  /*2d10*/  LDG.E.128 R8, [R114.64+0x6800] ;  /* 0x0068000472087981 */ /* 0x000ea2000c1e1d00 */
[----:B------:R-:W-:Y:S01]  /*2d20*/  PRMT R21, RZ, 0x5410, R78 ;  /* 0x00005410ff157816 */ /* 0x000fe2000000004e */
[C---:B------:R-:W-:Y:S02]  /*2d30*/  FFMA.FTZ R20, R89.reuse, R20, R40 ;  /* 0x0000001459147223 */ /* 0x040fe40000010028 */
[----:B------:R-:W-:Y:S01]  /*2d40*/  FFMA.FTZ R64, R89, R64, R65 ;  /* 0x0000004059407223 */ /* 0x000fe20000010041 */
[----:B------:R-:W-:Y:S01]  /*2d50*/  PRMT R78, RZ, 0x7610, R78 ;  /* 0x00007610ff4e7816 */ /* 0x000fe2000000004e */
[----:B------:R-:W-:Y:S01]  /*2d60*/  FFMA.FTZ R20, R90, R21, R20 ;  /* 0x000000155a147223 */ /* 0x000fe20000010014 */
[--C-:B------:R-:W-:Y:S01]  /*2d70*/  PRMT R21, RZ, 0x5410, R22.reuse ;  /* 0x00005410ff157816 */ /* 0x100fe20000000016 */
[----:B------:R-:W2:Y:S01]  /*2d80*/  LDG.E.128 R40, [R114.64+0xa000] ;  /* 0x00a0000472287981 */ /* 0x000ea2000c1e1d00 */
[----:B------:R-:W-:-:S03]  /*2d90*/  PRMT R22, RZ, 0x7610, R22 ;  /* 0x00007610ff167816 */ /* 0x000fc60000000016 */
[----:B------:R-:W-:Y:S02]  /*2da0*/  FFMA.FTZ R21, R90, R21, R64 ;  /* 0x000000155a157223 */ /* 0x000fe40000010040 */
[C---:B------:R-:W-:Y:S02]  /*2db0*/  FFMA.FTZ R20, R91.reuse, R78, R20 ;  /* 0x0000004e5b147223 */ /* 0x040fe40000010014 */
        /* <DEDUP_REMOVED lines=15> */
[C---:B------:R-:W-:Y:S02]  /*2eb0*/  FFMA.FTZ R52, R87.reuse, R52, R20 ;  /* 0x0000003457347223 */ /* 0x040fe40000010014 */
[----:B------:R-:W-:Y:S02]  /*2ec0*/  FFMA.FTZ R21, R86, R21, R104 ;  /* 0x0000001556157223 */ /* 0x000fe40000010068 */
[C---:B------:R-:W-:Y:S01]  /*2ed0*/  FFMA.FTZ R52, R88.reuse, R65, R52 ;  /* 0x0000004158347223 */ /* 0x040fe20000010034 */
[----:B------:R-:W-:Y:S01]  /*2ee0*/  PRMT R65, RZ, 0x5410, R33 ;  /* 0x00005410ff417816 */ /* 0x000fe20000000021 */
[----:B------:R-:W-:Y:S01]  /*2ef0*/  FFMA.FTZ R32, R87, R32, R21 ;  /* 0x0000002057207223 */ /* 0x000fe20000010015 */
[----:B------:R-:W-:Y:S01]  /*2f00*/  PRMT R79, RZ, 0x7610, R35 ;  /* 0x00007610ff4f7816 */ /* 0x000fe20000000023 */
[----:B------:R-:W2:Y:S02]  /*2f10*/  LDG.E.128 R20, [R114.64+0xd800] ;  /* 0x00d8000472147981 */ /* 0x000ea4000c1e1d00 */
[----:B------:R-:W-:Y:S01]  /*2f20*/  FFMA.FTZ R78, R88, R65, R32 ;  /* 0x00000041584e7223 */ /* 0x000fe20000010020 */
[----:B------:R-:W-:Y:S01]  /*2f30*/  PRMT R32, RZ, 0x7610, R53 ;  /* 0x00007610ff207816 */ /* 0x000fe20000000035 */
[----:B------:R-:W2:Y:S04]  /*2f40*/  LDG.E.128 R64, [R114.64+0x11000] ;  /* 0x0110000472407981 */ /* 0x000ea8000c1e1d00 */
        /* <DEDUP_REMOVED lines=24> */
[C---:B------:R-:W-:Y:S02]  /*30d0*/  FFMA.FTZ R24, R87.reuse, R24, R84 ;  /* 0x0000001857187223 */ /* 0x040fe40000010054 */
[----:B------:R-:W-:-:S02]  /*30e0*/  FFMA.FTZ R48, R87, R48, R33 ;  /* 0x0000003057307223 */ /* 0x000fc40000010021 */
[C---:B------:R-:W-:Y:S01]  /*30f0*/  FFMA.FTZ R101, R88.reuse, R101, R24 ;  /* 0x0000006558657223 */ /* 0x040fe20000010018 */
[----:B------:R-:W-:Y:S01]  /*3100*/  PRMT R24, RZ, 0x7610, R49 ;  /* 0x00007610ff187816 */ /* 0x000fe20000000031 */
[----:B------:R-:W-:-:S04]  /*3110*/  FFMA.FTZ R48, R88, R53, R48 ;  /* 0x0000003558307223 */ /* 0x000fc80000010030 */
        /* <DEDUP_REMOVED lines=13> */
[----:B------:R-:W-:-:S04]  /*31f0*/  FFMA.FTZ R24, R100, R25, R24 ;  /* 0x0000001964187223 */ /* 0x000fc80000010018 */
[----:B------:R-:W-:Y:S01]  /*3200*/  FFMA.FTZ R84, R102, R51, R24 ;  /* 0x0000003366547223 */ /* 0x000fe20000010018 */
[--C-:B------:R-:W-:Y:S01]  /*3210*/  PRMT R24, RZ, 0x5410, R36.reuse ;  /* 0x00005410ff187816 */ /* 0x100fe20000000024 */
[----:B------:R-:W3:Y:S01]  /*3220*/  LDG.E.128 R48, [R114.64+0x1f000] ;  /* 0x01f0000472307981 */ /* 0x000ee2000c1e1d00 */
[----:B------:R-:W-:-:S03]  /*3230*/  PRMT R36, RZ, 0x7610, R36 ;  /* 0x00007610ff247816 */ /* 0x000fc60000000024 */
        /* <DEDUP_REMOVED lines=9> */
[----:B------:R-:W-:Y:S02]  /*32d0*/  PRMT R36, RZ, 0x7610, R37 ;  /* 0x00007610ff247816 */ /* 0x000fe40000000025 */
[----:B------:R-:W-:Y:S01]  /*32e0*/  PRMT R37, RZ, 0x5410, R38 ;  /* 0x00005410ff257816 */ /* 0x000fe20000000026 */
[----:B------:R-:W-:Y:S01]  /*32f0*/  FFMA.FTZ R87, R88, R87, R44 ;  /* 0x0000005758577223 */ /* 0x000fe2000001002c */
[----:B------:R-:W-:Y:S01]  /*3300*/  PRMT R44, RZ, 0x7610, R45 ;  /* 0x00007610ff2c7816 */ /* 0x000fe2000000002d */
[----:B------:R-:W-:-:S04]  /*3310*/  FFMA.FTZ R36, R89, R36, R85 ;  /* 0x0000002459247223 */ /* 0x000fc80000010055 */
[C---:B------:R-:W-:Y:S01]  /*3320*/  FFMA.FTZ R36, R90.reuse, R37, R36 ;  /* 0x000000255a247223 */ /* 0x040fe20000010024 */
[--C-:B------:R-:W-:Y:S01]  /*3330*/  PRMT R37, RZ, 0x5410, R46.reuse ;  /* 0x00005410ff257816 */ /* 0x100fe2000000002e */
[----:B------:R-:W-:Y:S01]  /*3340*/  FFMA.FTZ R44, R89, R44, R87 ;  /* 0x0000002c592c7223 */ /* 0x000fe20000010057 */
        /* <DEDUP_REMOVED lines=10> */
[--C-:B------:R-:W-:Y:S02]  /*33f0*/  PRMT R39, RZ, 0x5410, R68.reuse ;  /* 0x00005410ff277816 */ /* 0x100fe40000000044 */
[----:B------:R-:W-:Y:S02]  /*3400*/  PRMT R68, RZ, 0x7610, R68 ;  /* 0x00007610ff447816 */ /* 0x000fe40000000044 */
[----:B------:R-:W-:Y:S01]  /*3410*/  PRMT R45, RZ, 0x7610, R60 ;  /* 0x00007610ff2d7816 */ /* 0x000fe2000000003c */
[----:B------:R-:W-:Y:S01]  /*3420*/  FFMA.FTZ R107, R39, R38, R107 ;  /* 0x00000026276b7223 */ /* 0x000fe2000001006b */
[----:B------:R-:W-:-:S03]  /*3430*/  PRMT R25, RZ, 0x5410, R27 ;  /* 0x00005410ff197816 */ /* 0x000fc6000000001b */
        /* <DEDUP_REMOVED lines=19> */
[----:B------:R-:W3:Y:S02]  /*3570*/  LDG.E.128 R32, [R114.64+0x14800] ;  /* 0x0148000472207981 */ /* 0x000ee4000c1e1d00 */
[C---:B------:R-:W-:Y:S01]  /*3580*/  FFMA.FTZ R46, R69.reuse, R46, R45 ;  /* 0x0000002e452e7223 */ /* 0x040fe2000001002d */
[--C-:B------:R-:W-:Y:S01]  /*3590*/  PRMT R45, RZ, 0x5410, R73.reuse ;  /* 0x00005410ff2d7816 */ /* 0x100fe20000000049 */
[----:B------:R-:W-:Y:S01]  /*35a0*/  FFMA.FTZ R47, R68, R47, R76 ;  /* 0x0000002f442f7223 */ /* 0x000fe2000001004c */
[----:B------:R-:W-:Y:S01]  /*35b0*/  PRMT R60, RZ, 0x7610, R73 ;  /* 0x00007610ff3c7816 */ /* 0x000fe20000000049 */
[----:B------:R-:W3:Y:S02]  /*35c0*/  LDG.E.128 R52, [R114.64+0x18000] ;  /* 0x0180000472347981 */ /* 0x000ee4000c1e1d00 */
[----:B------:R-:W-:Y:S01]  /*35d0*/  FFMA.FTZ R47, R44, R45, R47 ;  /* 0x0000002d2c2f7223 */ /* 0x000fe2000001002f */
[----:B------:R-:W-:Y:S01]  /*35e0*/  PRMT R45, RZ, 0x5410, R62 ;  /* 0x00005410ff2d7816 */ /* 0x000fe2000000003e */
[----:B------:R-:W3:Y:S01]  /*35f0*/  LDG.E.128 R24, [R114.64+0x1b800] ;  /* 0x01b8000472187981 */ /* 0x000ee2000c1e1d00 */
[----:B------:R-:W-:Y:S01]  /*3600*/  PRMT R70, RZ, 0x7610, R70 ;  /* 0x00007610ff467816 */ /* 0x000fe20000000046 */
[----:B------:R-:W-:-:S02]  /*3610*/  FFMA.FTZ R60, R69, R60, R47 ;  /* 0x0000003c453c7223 */ /* 0x000fc4000001002f */
        /* <DEDUP_REMOVED lines=15> */
[--C-:B------:R-:W-:Y:S02]  /*3710*/  PRMT R60, RZ, 0x5410, R28.reuse ;  /* 0x00005410ff3c7816 */ /* 0x100fe4000000001c */
[----:B------:R-:W-:Y:S02]  /*3720*/  PRMT R47, RZ, 0x7610, R28 ;  /* 0x00007610ff2f7816 */ /* 0x000fe4000000001c */
[--C-:B------:R-:W-:Y:S01]  /*3730*/  PRMT R28, RZ, 0x5410, R80.reuse ;  /* 0x00005410ff1c7816 */ /* 0x100fe20000000050 */
[----:B------:R-:W-:Y:S01]  /*3740*/  FFMA.FTZ R77, R39, R60, R77 ;  /* 0x0000003c274d7223 */ /* 0x000fe2000001004d */
[----:B------:R-:W-:-:S03]  /*3750*/  PRMT R61, RZ, 0x7610, R80 ;  /* 0x00007610ff3d7816 */ /* 0x000fc60000000050 */
[----:B------:R-:W-:Y:S02]  /*3760*/  FFMA.FTZ R28, R39, R28, R78 ;  /* 0x0000001c271c7223 */ /* 0x000fe4000001004e */
[C---:B------:R-:W-:Y:S01]  /*3770*/  FFMA.FTZ R77, R68.reuse, R47, R77 ;  /* 0x0000002f444d7223 */ /* 0x040fe2000001004d */
        /* <DEDUP_REMOVED lines=25> */
[----:B-----5:R-:W-:-:S05]  /*3910*/  PRMT R30, RZ, 0x5410, R92 ;  /* 0x00005410ff1e7816 */ /* 0x020fca000000005c */
        /* <DEDUP_REMOVED lines=31> */
[--C-:B--2---:R-:W-:Y:S02]  /*3b10*/  PRMT R60, RZ, 0x5410, R12.reuse ;  /* 0x00005410ff3c7816 */ /* 0x104fe4000000000c */
[----:B------:R-:W-:Y:S02]  /*3b20*/  PRMT R47, RZ, 0x7610, R12 ;  /* 0x00007610ff2f7816 */ /* 0x000fe4000000000c */
[--C-:B----4-:R-:W-:Y:S01]  /*3b30*/  PRMT R12, RZ, 0x5410, R16.reuse ;  /* 0x00005410ff0c7816 */ /* 0x110fe20000000010 */
        /* <DEDUP_REMOVED lines=35> */
[----:B---3--:R-:W-:Y:S01]  /*3d70*/  PRMT R39, RZ, 0x5410, R4 ;  /* 0x00005410ff277816 */ /* 0x008fe20000000004 */
        /* <DEDUP_REMOVED lines=22> */
[--C-:B------:R-:W-:Y:S01]  /*3ee0*/  PRMT R5, RZ, 0x5410, R118.reuse ;  /* 0x00005410ff057816 */ /* 0x100fe20000000076 */
[C---:B------:R-:W-:Y:S01]  /*3ef0*/  FFMA.FTZ R31, R71.reuse, R60, R31 ;  /* 0x0000003c471f7223 */ /* 0x040fe2000001001f */
        /* <DEDUP_REMOVED lines=310> */
.L_x_7:
        /* <DEDUP_REMOVED lines=10> */
.L_x_39:


//--------------------- .text._Z30router_gemm_kernel_bf16_outputI13__nv_bfloat16Li128ELi8ELi8ELi384ELi7168EEvPS0_PKT_S4_ --------------------------
	.section	.text._Z30router_gemm_kernel_bf16_outputI13__nv_bfloat16Li128ELi8ELi8ELi384ELi7168EEvPS0_PKT_S4_,"ax",@progbits
	.sectioninfo	@"SHI_REGISTERS=120"
	.align	128
        .global         _Z30router_gemm_kernel_bf16_outputI13__nv_bfloat16Li128ELi8ELi8ELi384ELi7168EEvPS0_PKT_S4_
        .type           _Z30router_gemm_kernel_bf16_outputI13__nv_bfloat16Li128ELi8ELi8ELi384ELi7168EEvPS0_PKT_S4_,@function
        .size           _Z30router_gemm_kernel_bf16_outputI13__nv_bfloat16Li128ELi8ELi8ELi384ELi7168EEvPS0_PKT_S4_,(.L_x_40 - _Z30router_gemm_kernel_bf16_outputI13__nv_bfloat16Li128ELi8ELi8ELi384ELi7168EEvPS0_PKT_S4_)
        .other          _Z30router_gemm_kernel_bf16_outputI13__nv_bfloat16Li128ELi8ELi8ELi384ELi7168EEvPS0_PKT_S4_,@"STO_CUDA_ENTRY STV_DEFAULT"
_Z30router_gemm_kernel_bf16_outputI13__nv_bfloat16Li128ELi8ELi8ELi384ELi7168EEvPS0_PKT_S4_:
.text._Z30router_gemm_kernel_bf16_outputI13__nv_bfloat16Li128ELi8ELi8ELi384ELi7168EEvPS0_PKT_S4_:
        /* <DEDUP_REMOVED lines=39> */
[----:B------:R-:W-:-:S03]  /*0270*/  PRMT R77, RZ, 0x5410, R97 ;  /* 0x00005410ff4d7816 */ /* 0x000fc60000000061 */
[----:B------:R-:W-:Y:S01]  /*0280*/  FFMA.FTZ R17, R96, R17, R16 ;  /* 0x0000001160117223 */ /* 0x000fe20000010010 */
[----:B------:R-:W-:Y:S02]  /*0290*/  PRMT R16, RZ, 0x5410, R49 ;  /* 0x00005410ff107816 */ /* 0x000fe40000000031 */
[----:B------:R-:W-:-:S03]  /*02a0*/  PRMT R78, RZ, 0x7610, R97 ;  /* 0x00007610ff4e7816 */ /* 0x000fc60000000061 */
[----:B------:R-:W-:Y:S01]  /*02b0*/  FFMA.FTZ R16, R77, R16, R17 ;  /* 0x000000104d107223 */ /* 0x000fe20000010011 */
[----:B---3--:R-:W-:Y:S02]  /*02c0*/  PRMT R17, RZ, 0x5410, R40 ;  /* 0x00005410ff117816 */ /* 0x008fe40000000028 */
[----:B------:R-:W-:Y:S02]  /*02d0*/  PRMT R49, RZ, 0x7610, R49 ;  /* 0x00007610ff317816 */ /* 0x000fe40000000031 */
[----:B------:R-:W-:Y:S01]  /*02e0*/  PRMT R86, RZ, 0x5410, R98 ;  /* 0x00005410ff567816 */ /* 0x000fe20000000062 */
[----:B------:R-:W-:Y:S01]  /*02f0*/  FFMA.FTZ R18, R76, R17, RZ ;  /* 0x000000114c127223 */ /* 0x000fe200000100ff */
        /* <DEDUP_REMOVED lines=19> */
[--C-:B-----5:R-:W-:Y:S02]  /*0430*/  PRMT R49, RZ, 0x5410, R36.reuse ;  /* 0x00005410ff317816 */ /* 0x120fe40000000024 */
[----:B------:R-:W-:Y:S01]  /*0440*/  PRMT R99, RZ, 0x7610, R99 ;  /* 0x00007610ff637816 */ /* 0x000fe20000000063 */
[----:B------:R-:W-:Y:S01]  /*0450*/  FFMA.FTZ R42, R87, R42, R41 ;  /* 0x0000002a572a7223 */ /* 0x000fe20000010029 */
[----:B------:R-:W-:Y:S01]  /*0460*/  PRMT R40, RZ, 0x7610, R51 ;  /* 0x00007610ff287816 */ /* 0x000fe20000000033 */
[----:B------:R-:W-:Y:S01]  /*0470*/  FFMA.FTZ R49, R76, R49, RZ ;  /* 0x000000314c317223 */ /* 0x000fe200000100ff */
[----:B------:R-:W-:Y:S02]  /*0480*/  PRMT R41, RZ, 0x7610, R36 ;  /* 0x00007610ff297816 */ /* 0x000fe40000000024 */
[----:B------:R-:W-:Y:S01]  /*0490*/  PRMT R36, RZ, 0x5410, R37 ;  /* 0x00005410ff247816 */ /* 0x000fe20000000025 */
[----:B------:R-:W-:-:S02]  /*04a0*/  FFMA.FTZ R97, R99, R40, R48 ;  /* 0x0000002863617223 */ /* 0x000fc40000010030 */
[----:B------:R-:W-:Y:S01]  /*04b0*/  FFMA.FTZ R40, R96, R41, R49 ;  /* 0x0000002960287223 */ /* 0x000fe20000010031 */
[----:B------:R-:W-:Y:S01]  /*04c0*/  PRMT R37, RZ, 0x7610, R37 ;  /* 0x00007610ff257816 */ /* 0x000fe20000000025 */
[----:B------:R-:W3:Y:S01]  /*04d0*/  LDG.E.128 R48, [R112.64+0xb800] ;  /* 0x00b8000470307981 */ /* 0x000ee2000c1e1d00 */
        /* <DEDUP_REMOVED lines=8> */
[----:B------:R-:W-:Y:S01]  /*0560*/  FFMA.FTZ R36, R76, R37, RZ ;  /* 0x000000254c247223 */ /* 0x000fe200000100ff */
[--C-:B------:R-:W-:Y:S02]  /*0570*/  PRMT R37, RZ, 0x5410, R38.reuse ;  /* 0x00005410ff257816 */ /* 0x100fe40000000026 */
        /* <DEDUP_REMOVED lines=19> */
[----:B------:R-:W-:Y:S01]  /*06b0*/  FFMA.FTZ R37, R76, R37, RZ ;  /* 0x000000254c257223 */ /* 0x000fe200000100ff */
[----:B------:R-:W-:-:S03]  /*06c0*/  PRMT R4, RZ, 0x5410, R5 ;  /* 0x00005410ff047816 */ /* 0x000fc60000000005 */
        /* <DEDUP_REMOVED lines=11> */
[----:B------:R-:W-:Y:S01]  /*0780*/  FFMA.FTZ R4, R76, R5, RZ ;  /* 0x000000054c047223 */ /* 0x000fe200000100ff */
[--C-:B------:R-:W-:Y:S02]  /*0790*/  PRMT R5, RZ, 0x5410, R6.reuse ;  /* 0x00005410ff057816 */ /* 0x100fe40000000006 */
[----:B------:R-:W-:Y:S01]  /*07a0*/  PRMT R6, RZ, 0x7610, R6 ;  /* 0x00007610ff067816 */ /* 0x000fe20000000006 */
[----:B------:R-:W-:Y:S01]  /*07b0*/  FFMA.FTZ R64, R96, R25, R4 ;  /* 0x0000001960407223 */ /* 0x000fe20000010004 */
[--C-:B------:R-:W-:Y:S01]  /*07c0*/  PRMT R4, RZ, 0x5410, R65.reuse ;  /* 0x00005410ff047816 */ /* 0x100fe20000000041 */
        /* <DEDUP_REMOVED lines=16> */
[----:B------:R-:W-:Y:S01]  /*08d0*/  FFMA.FTZ R7, R76, R7, RZ ;  /* 0x000000074c077223 */ /* 0x000fe200000100ff */
[----:B------:R-:W-:Y:S02]  /*08e0*/  PRMT R64, RZ, 0x5410, R73 ;  /* 0x00005410ff407816 */ /* 0x000fe40000000049 */
        /* <DEDUP_REMOVED lines=30> */
[----:B------:R-:W-:Y:S01]  /*0ad0*/  PRMT R69, RZ, 0x5410, R71 ;  /* 0x00005410ff457816 */ /* 0x000fe20000000047 */
[----:B------:R-:W3:Y:S01]  /*0ae0*/  LDG.E.128 R64, [R114.64+0x1800] ;  /* 0x0018000472407981 */ /* 0x000ee2000c1e1d00 */
[----:B------:R-:W-:-:S02]  /*0af0*/  PRMT R71, RZ, 0x5410, R80 ;  /* 0x00005410ff477816 */ /* 0x000fc40000000050 */
        /* <DEDUP_REMOVED lines=44> */
[--C-:B------:R-:W-:Y:S01]  /*0dc0*/  PRMT R89, RZ, 0x5410, R91.reuse ;  /* 0x00005410ff597816 */ /* 0x100fe2000000005b */
[----:B------:R-:W-:Y:S02]  /*0dd0*/  FFMA.FTZ R88, R100, R81, R80 ;  /* 0x0000005164587223 */ /* 0x000fe40000010050 */
[----:B------:R-:W5:Y:S02]  /*0de0*/  LDG.E.128 R80, [R112.64+0xc000] ;  /* 0x00c0000470507981 */ /* 0x000f64000c1e1d00 */
        /* <DEDUP_REMOVED lines=12> */
[----:B------:R-:W-:-:S02]  /*0eb0*/  PRMT R62, RZ, 0x7610, R62 ;  /* 0x00007610ff3e7816 */ /* 0x000fc4000000003e */
[----:B------:R-:W-:Y:S01]  /*0ec0*/  PRMT R28, RZ, 0x5410, R29 ;  /* 0x00005410ff1c7816 */ /* 0x000fe2000000001d */
[----:B------:R-:W-:Y:S02]  /*0ed0*/  FFMA.FTZ R61, R100, R61, R95 ;  /* 0x0000003d643d7223 */ /* 0x000fe4000001005f */
[----:B------:R-:W-:Y:S02]  /*0ee0*/  FFMA.FTZ R60, R69, R62, R60 ;  /* 0x0000003e453c7223 */ /* 0x000fe4000001003c */
[----:B------:R-:W-:Y:S01]  /*0ef0*/  FFMA.FTZ R62, R97, R28, R61 ;  /* 0x0000001c613e7223 */ /* 0x000fe2000001003d */
[----:B------:R-:W-:Y:S02]  /*0f00*/  PRMT R28, RZ, 0x7610, R29 ;  /* 0x00007610ff1c7816 */ /* 0x000fe4000000001d */
[--C-:B------:R-:W-:Y:S02]  /*0f10*/  PRMT R61, RZ, 0x5410, R63.reuse ;  /* 0x00005410ff3d7816 */ /* 0x100fe4000000003f */
        /* <DEDUP_REMOVED lines=13> */
[----:B------:R-:W5:Y:S02]  /*0ff0*/  LDG.E.128 R92, [R112.64+0x13000] ;  /* 0x01300004705c7981 */ /* 0x000f64000c1e1d00 */
[----:B------:R-:W-:Y:S01]  /*1000*/  FFMA.FTZ R52, R100, R29, R28 ;  /* 0x0000001d64347223 */ /* 0x000fe2000001001c */
[----:B------:R-:W-:-:S02]  /*1010*/  PRMT R28, RZ, 0x5410, R53 ;  /* 0x00005410ff1c7816 */ /* 0x000fc40000000035 */
        /* <DEDUP_REMOVED lines=70> */
[--C-:B------:R-:W-:Y:S01]  /*1480*/  PRMT R101, RZ, 0x5410, R13.reuse ;  /* 0x00005410ff657816 */ /* 0x100fe2000000000d */
        /* <DEDUP_REMOVED lines=23> */
[----:B--2---:R-:W-:Y:S01]  /*1600*/  PRMT R33, RZ, 0x7610, R16 ;  /* 0x00007610ff217816 */ /* 0x004fe20000000010 */
[----:B------:R-:W2:Y:S02]  /*1610*/  LDG.E.128 R12, [R112.64+0x9000] ;  /* 0x00900004700c7981 */ /* 0x000ea4000c1e1d00 */
[----:B------:R-:W-:Y:S01]  /*1620*/  FFMA.FTZ R10, R71, R8, R10 ;  /* 0x00000008470a7223 */ /* 0x000fe2000001000a */
[----:B------:R-:W-:-:S02]  /*1630*/  PRMT R8, RZ, 0x5410, R16 ;  /* 0x00005410ff087816 */ /* 0x000fc40000000010 */
        /* <DEDUP_REMOVED lines=15> */
[----:B---3--:R-:W-:Y:S01]  /*1730*/  PRMT R17, RZ, 0x5410, R48 ;  /* 0x00005410ff117816 */ /* 0x008fe20000000030 */
        /* <DEDUP_REMOVED lines=9> */
[----:B------:R-:W-:-:S02]  /*17d0*/  PRMT R16, RZ, 0x5410, R19 ;  /* 0x00005410ff107816 */ /* 0x000fc40000000013 */
        /* <DEDUP_REMOVED lines=24> */
[----:B-----5:R-:W-:Y:S01]  /*1960*/  PRMT R41, RZ, 0x5410, R36 ;  /* 0x00005410ff297816 */ /* 0x020fe20000000024 */
[----:B------:R-:W-:Y:S01]  /*1970*/  FFMA.FTZ R110, R102, R51, R40 ;  /* 0x00000033666e7223 */ /* 0x000fe20000010028 */
[--C-:B------:R-:W-:Y:S01]  /*1980*/  PRMT R40, RZ, 0x5410, R42.reuse ;  /* 0x00005410ff287816 */ /* 0x100fe2000000002a */
        /* <DEDUP_REMOVED lines=8> */
[--C-:B------:R-:W-:Y:S02]  /*1a10*/  PRMT R36, RZ, 0x5410, R43.reuse ;  /* 0x00005410ff247816 */ /* 0x100fe4000000002b */
[----:B------:R-:W-:Y:S01]  /*1a20*/  PRMT R43, RZ, 0x7610, R43 ;  /* 0x00007610ff2b7816 */ /* 0x000fe2000000002b */
[----:B------:R-:W-:Y:S02]  /*1a30*/  FFMA.FTZ R41, R100, R41, R53 ;  /* 0x0000002964297223 */ /* 0x000fe40000010035 */
[----:B------:R-:W-:Y:S01]  /*1a40*/  FFMA.FTZ R36, R69, R36, R40 ;  /* 0x0000002445247223 */ /* 0x000fe20000010028 */
[--C-:B------:R-:W-:Y:S01]  /*1a50*/  PRMT R40, RZ, 0x5410, R37.reuse ;  /* 0x00005410ff287816 */ /* 0x100fe20000000025 */
[----:B------:R-:W2:Y:S02]  /*1a60*/  LDG.E.128 R52, [R112.64+0x1a800] ;  /* 0x01a8000470347981 */ /* 0x000ea4000c1e1d00 */
        /* <DEDUP_REMOVED lines=16> */
[----:B------:R-:W2:Y:S02]  /*1b70*/  LDG.E.128 R40, [R112.64+0x6000] ;  /* 0x0060000470287981 */ /* 0x000ea4000c1e1d00 */
[----:B------:R-:W-:Y:S01]  /*1b80*/  FFMA.FTZ R24, R69, R24, R36 ;  /* 0x0000001845187223 */ /* 0x000fe20000010024 */
[----:B------:R-:W-:-:S02]  /*1b90*/  PRMT R36, RZ, 0x7610, R25 ;  /* 0x00007610ff247816 */ /* 0x000fc40000000019 */
        /* <DEDUP_REMOVED lines=19> */
[--C-:B------:R-:W-:Y:S01]  /*1cd0*/  PRMT R5, RZ, 0x7610, R6.reuse ;  /* 0x00007610ff057816 */ /* 0x100fe20000000006 */
[----:B------:R-:W4:Y:S02]  /*1ce0*/  LDG.E.128 R24, [R114.64+0x2800] ;  /* 0x0028000472187981 */ /* 0x000f24000c1e1d00 */
[----:B------:R-:W-:Y:S01]  /*1cf0*/  FFMA.FTZ R101, R71, R4, R101 ;  /* 0x0000000447657223 */ /* 0x000fe20000010065 */
[----:B------:R-:W-:Y:S02]  /*1d00*/  PRMT R4, RZ, 0x5410, R6 ;  /* 0x00005410ff047816 */ /* 0x000fe40000000006 */
[----:B------:R-:W-:-:S03]  /*1d10*/  PRMT R71, RZ, 0x5410, R76 ;  /* 0x00005410ff477816 */ /* 0x000fc6000000004c */
[----:B------:R-:W-:Y:S01]  /*1d20*/  FFMA.FTZ R4, R97, R4, R101 ;  /* 0x0000000461047223 */ /* 0x000fe20000010065 */
[--C-:B------:R-:W-:Y:S01]  /*1d30*/  PRMT R6, RZ, 0x5410, R7.reuse ;  /* 0x00005410ff067816 */ /* 0x100fe20000000007 */
        /* <DEDUP_REMOVED lines=103> */
[----:B------:R-:W5:Y:S01]  /*23b0*/  LDG.E.128 R80, [R112.64+0x17800] ;  /* 0x0178000470507981 */ /* 0x000f62000c1e1d00 */
[----:B------:R-:W-:Y:S01]  /*23c0*/  PRMT R89, RZ, 0x7610, R28 ;  /* 0x00007610ff597816 */ /* 0x000fe2000000001c */
[----:B------:R-:W-:-:S02]  /*23d0*/  FFMA.FTZ R90, R4, R93, R90 ;  /* 0x0000005d045a7223 */ /* 0x000fc4000001005a */
        /* <DEDUP_REMOVED lines=16> */
[----:B------:R-:W5:Y:S04]  /*24e0*/  LDG.E.128 R88, [R114.64+0x3000] ;  /* 0x0030000472587981 */ /* 0x000f68000c1e1d00 */
[----:B------:R-:W-:Y:S01]  /*24f0*/  FFMA.FTZ R28, R5, R28, R29 ;  /* 0x0000001c051c7223 */ /* 0x000fe2000001001d */
[----:B------:R-:W-:-:S05]  /*2500*/  PRMT R29, RZ, 0x5410, R60 ;  /* 0x00005410ff1d7816 */ /* 0x000fca000000003c */
[----:B------:R-:W-:Y:S01]  /*2510*/  FFMA.FTZ R102, R99, R29, R102 ;  /* 0x0000001d63667223 */ /* 0x000fe20000010066 */
[----:B------:R-:W-:Y:S02]  /*2520*/  PRMT R29, RZ, 0x7610, R30 ;  /* 0x00007610ff1d7816 */ /* 0x000fe4000000001e */
[--C-:B------:R-:W-:Y:S01]  /*2530*/  PRMT R30, RZ, 0x5410, R61.reuse ;  /* 0x00005410ff1e7816 */ /* 0x100fe2000000003d */
        /* <DEDUP_REMOVED lines=27> */
[----:B------:R-:W-:-:S03]  /*26f0*/  PRMT R28, RZ, 0x5410, R31 ;  /* 0x00005410ff1c7816 */ /* 0x000fc6000000001f */
[----:B------:R-:W-:Y:S01]  /*2700*/  FFMA.FTZ R44, R101, R4, R5 ;  /* 0x00000004652c7223 */ /* 0x000fe20000010005 */
[--C-:B---3--:R-:W-:Y:S01]  /*2710*/  PRMT R4, RZ, 0x5410, R20.reuse ;  /* 0x00005410ff047816 */ /* 0x108fe20000000014 */
        /* <DEDUP_REMOVED lines=8> */
[----:B------:R-:W3:Y:S01]  /*27a0*/  LDG.E.128 R4, [R112.64+0xd800] ;  /* 0x00d8000470047981 */ /* 0x000ee2000c1e1d00 */
[----:B------:R-:W-:-:S03]  /*27b0*/  PRMT R20, RZ, 0x5410, R21 ;  /* 0x00005410ff147816 */ /* 0x000fc60000000015 */
        /* <DEDUP_REMOVED lines=8> */
[----:B------:R-:W-:Y:S02]  /*2840*/  PRMT R21, RZ, 0x5410, R59 ;  /* 0x00005410ff157816 */ /* 0x000fe4000000003b */
[----:B------:R-:W-:Y:S01]  /*2850*/  PRMT R109, RZ, 0x7610, R47 ;  /* 0x00007610ff6d7816 */ /* 0x000fe2000000002f */
[----:B------:R-:W-:Y:S01]  /*2860*/  FFMA.FTZ R45, R100, R45, R20 ;  /* 0x0000002d642d7223 */ /* 0x000fe20000010014 */
[----:B------:R-:W-:Y:S01]  /*2870*/  PRMT R20, RZ, 0x7610, R59 ;  /* 0x00007610ff147816 */ /* 0x000fe2000000003b */
[----:B------:R-:W-:-:S04]  /*2880*/  FFMA.FTZ R21, R102, R21, R44 ;  /* 0x0000001566157223 */ /* 0x000fc8000001002c */
[----:B------:R-:W-:Y:S01]  /*2890*/  FFMA.FTZ R57, R109, R20, R21 ;  /* 0x000000146d397223 */ /* 0x000fe20000010015 */
[----:B------:R-:W-:Y:S02]  /*28a0*/  PRMT R21, RZ, 0x7610, R22 ;  /* 0x00007610ff157816 */ /* 0x000fe40000000016 */
[----:B--2---:R-:W-:-:S03]  /*28b0*/  PRMT R20, RZ, 0x5410, R12 ;  /* 0x00005410ff147816 */ /* 0x004fc6000000000c */
        /* <DEDUP_REMOVED lines=46> */
[----:B------:R-:W4:Y:S03]  /*2ba0*/  LDG.E.128 R12, [R112.64+0x1b800] ;  /* 0x01b80004700c7981 */ /* 0x000f26000c1e1d00 */
[C---:B------:R-:W-:Y:S01]  /*2bb0*/  FFMA.FTZ R32, R61.reuse, R16, R32 ;  /* 0x000000103d207223 */ /* 0x040fe20000010020 */
[----:B------:R-:W-:Y:S01]  /*2bc0*/  PRMT R16, RZ, 0x5410, R17 ;  /* 0x00005410ff107816 */ /* 0x000fe20000000011 */
[----:B------:R-:W-:Y:S01]  /*2bd0*/  FFMA.FTZ R105, R56, R105, R107 ;  /* 0x0000006938697223 */ /* 0x000fe2000001006b */
[----:B------:R-:W2:Y:S03]  /*2be0*/  LDG.E.128 R8, [R112.64+0x18000] ;  /* 0x0180000470087981 */ /* 0x000ea6000c1e1d00 */
[----:B------:R-:W-:Y:S01]  /*2bf0*/  FFMA.FTZ R105, R61, R16, R105 ;  /* 0x000000103d697223 */ /* 0x000fe20000010069 */
[----:B------:R-:W-:-:S05]  /*2c00*/  PRMT R16, RZ, 0x7610, R33 ;  /* 0x00007610ff107816 */ /* 0x000fca0000000021 */
        /* <DEDUP_REMOVED lines=16> */
[----:B------:R-:W-:-:S03]  /*2d10*/  PRMT R18, RZ, 0x7610, R19 ;  /* 0x00007610ff127816 */ /* 0x000fc60000000013 */
[C---:B------:R-:W-:Y:S01]  /*2d20*/  FFMA.FTZ R16, R109.reuse, R16, R17 ;  /* 0x000000106d107223 */ /* 0x040fe20000010011 */
[----:B-----5:R-:W-:Y:S01]  /*2d30*/  PRMT R19, RZ, 0x5410, R48 ;  /* 0x00005410ff137816 */ /* 0x020fe20000000030 */
[----:B------:R-:W-:Y:S01]  /*2d40*/  FFMA.FTZ R17, R109, R18, R32 ;  /* 0x000000126d117223 */ /* 0x000fe20000010020 */
[--C-:B------:R-:W-:Y:S02]  /*2d50*/  PRMT R18, RZ, 0x5410, R52.reuse ;  /* 0x00005410ff127816 */ /* 0x100fe40000000034 */
        /* <DEDUP_REMOVED lines=132> */
[C---:B------:R-:W-:Y:S02]  /*35a0*/  FFMA.FTZ R16, R27.reuse, R16, R17 ;  /* 0x000000101b107223 */ /* 0x040fe40000010011 */
        /* <DEDUP_REMOVED lines=140> */
[----:B----4-:R-:W-:-:S03]  /*3e70*/  PRMT R18, RZ, 0x5410, R12 ;  /* 0x00005410ff127816 */ /* 0x010fc6000000000c */
        /* <DEDUP_REMOVED lines=24> */
[----:B------:R-:W-:Y:S01]  /*4000*/  PRMT R10, RZ, 0x7610, R15 ;  /* 0x00007610ff0a7816 */ /* 0x000fe2000000000f */
[----:B------:R-:W-:Y:S02]  /*4010*/  FFMA.FTZ R11, R26, R11, R12 ;  /* 0x0000000b1a0b7223 */ /* 0x000fe4000001000c */
        /* <DEDUP_REMOVED lines=155> */
.L_x_8:
        /* <DEDUP_REMOVED lines=11> */
.L_x_40:


//--------------------- .text._Z30router_gemm_kernel_bf16_outputI13__nv_bfloat16Li128ELi8ELi7ELi384ELi7168EEvPS0_PKT_S4_ --------------------------
	.section	.text._Z30router_gemm_kernel_bf16_outputI13__nv_bfloat16Li128ELi8ELi7ELi384ELi7168EEvPS0_PKT_S4_,"ax",@progbits
	.sectioninfo	@"SHI_REGISTERS=118"
	.align	128
        .global         _Z30router_gemm_kernel_bf16_outputI13__nv_bfloat16Li128ELi8ELi7ELi384ELi7168EEvPS0_PKT_S4_
        .type           _Z30router_gemm_kernel_bf16_outputI13__nv_bfloat16Li128ELi8ELi7ELi384ELi7168EEvPS0_PKT_S4_,@function
        .size           _Z30router_gemm_kernel_bf16_outputI13__nv_bfloat16Li128ELi8ELi7ELi384ELi7168EEvPS0_PKT_S4_,(.L_x_41 - _Z30router_gemm_kernel_bf16_outputI13__nv_bfloat16Li128ELi8ELi7ELi384ELi7168EEvPS0_PKT_S4_)
        .other          _Z30router_gemm_kernel_bf16_outputI13__nv_bfloat16Li128ELi8ELi7ELi384ELi7168EEvPS0_PKT_S4_,@"STO_CUDA_ENTRY STV_DEFAULT"
_Z30router_gemm_kernel_bf16_outputI13__nv_bfloat16Li128ELi8ELi7ELi384ELi7168EEvPS0_PKT_S4_:
.text._Z30router_gemm_kernel_bf16_outputI13__nv_bfloat16Li128ELi8ELi7ELi384ELi7168EEvPS0_PKT_S4_:
[----:B------:R-:W-:Y:S02]  /*0000*/  IMAD.MOV.U32 R1, RZ, RZ, c[0x0][0x28] ;  /* 0x00000a00ff017624 */ /* 0x000fe400078e00ff */
[----:B------:R-:W0:Y:S01]  /*0010*/  S2R R2, SR_TID.X ;  /* 0x0000000000027919 */ /* 0x000e220000002100 */
[----:B------:R-:W-:Y:S01]  /*0020*/  IMAD.MOV.U32 R3, RZ, RZ, 0x2 ;  /* 0x00000002ff037424 */ /* 0x000fe200078e00ff */
[----:B------:R-:W-:Y:S02]  /*0030*/  ULDC.64 UR4, c[0x0][0x118] ;  /* 0x0000460000047ab9 */ /* 0x000fe40000000a00 */
[----:B------:R-:W1:Y:S01]  /*0040*/  S2R R0, SR_CTAID.X ;  /* 0x0000000000007919 */ /* 0x000e620000002500 */
[----:B0-----:R-:W-:Y:S02]  /*0050*/  IMAD.SHL.U32 R102, R2, 0x8, RZ ;  /* 0x0000000802667824 */ /* 0x001fe400078e00ff */
[----:B-1----:R-:W-:-:S03]  /*0060*/  IMAD R5, R0, 0x1c00, RZ ;  /* 0x00001c0000057824 */ /* 0x002fc600078e02ff */
        /* <DEDUP_REMOVED lines=28> */
[----:B-----5:R-:W-:Y:S02]  /*0230*/  PRMT R92, RZ, 0x5410, R64 ;  /* 0x00005410ff5c7816 */ /* 0x020fe40000000040 */
[----:B------:R-:W-:Y:S02]  /*0240*/  PRMT R4, RZ, 0x7610, R4 ;  /* 0x00007610ff047816 */ /* 0x000fe40000000004 */
[----:B------:R-:W-:Y:S01]  /*0250*/  PRMT R93, RZ, 0x7610, R64 ;  /* 0x00007610ff5d7816 */ /* 0x000fe20000000040 */
[----:B------:R-:W-:Y:S01]  /*0260*/  FFMA.FTZ R21, R92, R21, RZ ;  /* 0x000000155c157223 */ /* 0x000fe200000100ff */
[----:B------:R-:W-:-:S03]  /*0270*/  PRMT R94, RZ, 0x5410, R65 ;  /* 0x00005410ff5e7816 */ /* 0x000fc60000000041 */
[----:B------:R-:W-:Y:S01]  /*0280*/  FFMA.FTZ R4, R93, R4, R21 ;  /* 0x000000045d047223 */ /* 0x000fe20000010015 */
[--C-:B------:R-:W-:Y:S02]  /*0290*/  PRMT R21, RZ, 0x5410, R5.reuse ;  /* 0x00005410ff157816 */ /* 0x100fe40000000005 */
        /* <DEDUP_REMOVED lines=10> */
[----:B------:R-:W-:-:S03]  /*0340*/  PRMT R99, RZ, 0x5410, R67 ;  /* 0x00005410ff637816 */ /* 0x000fc60000000043 */
[----:B------:R-:W-:Y:S01]  /*0350*/  FFMA.FTZ R5, R98, R5, R4 ;  /* 0x0000000562057223 */ /* 0x000fe20000010004 */
[----:B------:R-:W-:-:S05]  /*0360*/  PRMT R4, RZ, 0x5410, R7 ;  /* 0x00005410ff047816 */ /* 0x000fca0000000007 */
[----:B------:R-:W-:Y:S01]  /*0370*/  FFMA.FTZ R4, R99, R4, R5 ;  /* 0x0000000463047223 */ /* 0x000fe20000010005 */
[--C-:B--2---:R-:W-:Y:S02]  /*0380*/  PRMT R5, RZ, 0x5410, R44.reuse ;  /* 0x00005410ff057816 */ /* 0x104fe4000000002c */
[----:B------:R-:W-:-:S03]  /*0390*/  PRMT R44, RZ, 0x7610, R44 ;  /* 0x00007610ff2c7816 */ /* 0x000fc6000000002c */
[C---:B------:R-:W-:Y:S01]  /*03a0*/  FFMA.FTZ R5, R92.reuse, R5, RZ ;  /* 0x000000055c057223 */ /* 0x040fe200000100ff */
[----:B------:R-:W-:Y:S02]  /*03b0*/  PRMT R108, RZ, 0x7610, R7 ;  /* 0x00007610ff6c7816 */ /* 0x000fe40000000007 */
[--C-:B---3--:R-:W-:Y:S01]  /*03c0*/  PRMT R7, RZ, 0x5410, R28.reuse ;  /* 0x00005410ff077816 */ /* 0x108fe2000000001c */
        /* <DEDUP_REMOVED lines=25> */
[----:B------:R-:W-:Y:S02]  /*0560*/  PRMT R31, RZ, 0x5410, R88 ;  /* 0x00005410ff1f7816 */ /* 0x000fe40000000058 */
[----:B------:R-:W-:-:S02]  /*0570*/  PRMT R29, RZ, 0x5410, R36 ;  /* 0x00005410ff1d7816 */ /* 0x000fc40000000024 */
[----:B------:R-:W-:Y:S01]  /*0580*/  PRMT R88, RZ, 0x7610, R88 ;  /* 0x00007610ff587816 */ /* 0x000fe20000000058 */
[C---:B------:R-:W-:Y:S01]  /*0590*/  FFMA.FTZ R31, R92.reuse, R31, RZ ;  /* 0x0000001f5c1f7223 */ /* 0x040fe200000100ff */
[----:B------:R-:W-:Y:S01]  /*05a0*/  PRMT R36, RZ, 0x7610, R36 ;  /* 0x00007610ff247816 */ /* 0x000fe20000000024 */
[----:B------:R-:W-:Y:S02]  /*05b0*/  FFMA.FTZ R29, R92, R29, RZ ;  /* 0x0000001d5c1d7223 */ /* 0x000fe400000100ff */
        /* <DEDUP_REMOVED lines=12> */
[--C-:B------:R-:W-:Y:S01]  /*0680*/  PRMT R89, RZ, 0x5410, R84.reuse ;  /* 0x00005410ff597816 */ /* 0x100fe20000000054 */
[----:B------:R-:W-:Y:S01]  /*0690*/  FFMA.FTZ R29, R96, R37, R29 ;  /* 0x00000025601d7223 */ /* 0x000fe2000001001d */
[----:B------:R-:W-:-:S03]  /*06a0*/  PRMT R84, RZ, 0x7610, R84 ;  /* 0x00007610ff547816 */ /* 0x000fc60000000054 */
[----:B------:R-:W-:Y:S01]  /*06b0*/  FFMA.FTZ R28, R97, R28, R29 ;  /* 0x0000001c611c7223 */ /* 0x000fe2000001001d */
[----:B------:R-:W-:Y:S01]  /*06c0*/  PRMT R29, RZ, 0x7610, R38 ;  /* 0x00007610ff1d7816 */ /* 0x000fe20000000026 */
[C---:B------:R-:W-:Y:S01]  /*06d0*/  FFMA.FTZ R89, R92.reuse, R89, RZ ;  /* 0x000000595c597223 */ /* 0x040fe200000100ff */
[--C-:B------:R-:W-:Y:S02]  /*06e0*/  PRMT R38, RZ, 0x5410, R91.reuse ;  /* 0x00005410ff267816 */ /* 0x100fe4000000005b */
[----:B------:R-:W-:Y:S01]  /*06f0*/  PRMT R104, RZ, 0x7610, R91 ;  /* 0x00007610ff687816 */ /* 0x000fe2000000005b */
[----:B------:R-:W-:Y:S01]  /*0700*/  FFMA.FTZ R84, R93, R84, R89 ;  /* 0x000000545d547223 */ /* 0x000fe20000010059 */
[--C-:B------:R-:W-:Y:S02]  /*0710*/  PRMT R91, RZ, 0x5410, R12.reuse ;  /* 0x00005410ff5b7816 */ /* 0x100fe4000000000c */
[----:B------:R-:W-:Y:S02]  /*0720*/  PRMT R89, RZ, 0x5410, R85 ;  /* 0x00005410ff597816 */ /* 0x000fe40000000055 */
[----:B------:R-:W-:Y:S01]  /*0730*/  PRMT R12, RZ, 0x7610, R12 ;  /* 0x00007610ff0c7816 */ /* 0x000fe2000000000c */
[----:B------:R-:W-:-:S02]  /*0740*/  FFMA.FTZ R91, R92, R91, RZ ;  /* 0x0000005b5c5b7223 */ /* 0x000fc400000100ff */
[C---:B------:R-:W-:Y:S01]  /*0750*/  FFMA.FTZ R84, R94.reuse, R89, R84 ;  /* 0x000000595e547223 */ /* 0x040fe20000010054 */
        /* <DEDUP_REMOVED lines=19> */
[----:B------:R-:W-:Y:S01]  /*0890*/  PRMT R29, RZ, 0x7610, R90 ;  /* 0x00007610ff1d7816 */ /* 0x000fe2000000005a */
[----:B------:R-:W-:-:S02]  /*08a0*/  FFMA.FTZ R30, R97, R30, R31 ;  /* 0x0000001e611e7223 */ /* 0x000fc4000001001f */
[----:B------:R-:W-:Y:S01]  /*08b0*/  FFMA.FTZ R84, R97, R84, R13 ;  /* 0x0000005461547223 */ /* 0x000fe2000001000d */
[----:B------:R-:W-:Y:S01]  /*08c0*/  PRMT R13, RZ, 0x7610, R86 ;  /* 0x00007610ff0d7816 */ /* 0x000fe20000000056 */
[C---:B------:R-:W-:Y:S01]  /*08d0*/  FFMA.FTZ R88, R98.reuse, R29, R30 ;  /* 0x0000001d62587223 */ /* 0x040fe2000001001e */
[----:B------:R-:W-:Y:S01]  /*08e0*/  PRMT R89, RZ, 0x7610, R8 ;  /* 0x00007610ff597816 */ /* 0x000fe20000000008 */
[----:B------:R-:W5:Y:S02]  /*08f0*/  LDG.E.128 R28, [R102.64+0x1800] ;  /* 0x00180004661c7981 */ /* 0x000f64000c1e1d00 */
[----:B------:R-:W-:Y:S01]  /*0900*/  FFMA.FTZ R13, R98, R13, R12 ;  /* 0x0000000d620d7223 */ /* 0x000fe2000001000c */
[----:B------:R-:W-:Y:S01]  /*0910*/  PRMT R12, RZ, 0x5410, R87 ;  /* 0x00005410ff0c7816 */ /* 0x000fe20000000057 */
[----:B------:R-:W-:Y:S01]  /*0920*/  FFMA.FTZ R38, R99, R38, R88 ;  /* 0x0000002663267223 */ /* 0x000fe20000010058 */
[--C-:B------:R-:W-:Y:S01]  /*0930*/  PRMT R87, RZ, 0x5410, R9.reuse ;  /* 0x00005410ff577816 */ /* 0x100fe20000000009 */
[----:B------:R-:W2:Y:S01]  /*0940*/  LDG.E.128 R44, [R114.64+0x1800] ;  /* 0x00180004722c7981 */ /* 0x000ea2000c1e1d00 */
[----:B------:R-:W-:-:S02]  /*0950*/  PRMT R88, RZ, 0x7610, R9 ;  /* 0x00007610ff587816 */ /* 0x000fc40000000009 */
        /* <DEDUP_REMOVED lines=36> */
[----:B------:R-:W-:-:S02]  /*0ba0*/  PRMT R36, RZ, 0x5410, R39 ;  /* 0x00005410ff247816 */ /* 0x000fc40000000027 */
        /* <DEDUP_REMOVED lines=15> */
[----:B------:R-:W-:Y:S01]  /*0ca0*/  PRMT R32, RZ, 0x7610, R32 ;  /* 0x00007610ff207816 */ /* 0x000fe20000000020 */
[----:B------:R-:W5:Y:S02]  /*0cb0*/  LDG.E.128 R36, [R102.64+0x5000] ;  /* 0x0050000466247981 */ /* 0x000f64000c1e1d00 */
[----:B------:R-:W-:-:S02]  /*0cc0*/  FFMA.FTZ R40, R91, R40, R106 ;  /* 0x000000285b287223 */ /* 0x000fc4000001006a */
[C---:B------:R-:W-:Y:S01]  /*0cd0*/  FFMA.FTZ R41, R89.reuse, R24, R41 ;  /* 0x0000001859297223 */ /* 0x040fe20000010029 */
[----:B------:R-:W-:Y:S01]  /*0ce0*/  PRMT R24, RZ, 0x5410, R33 ;  /* 0x00005410ff187816 */ /* 0x000fe20000000021 */
[----:B------:R-:W-:Y:S01]  /*0cf0*/  FFMA.FTZ R32, R89, R32, R40 ;  /* 0x0000002059207223 */ /* 0x000fe20000010028 */
[----:B------:R-:W5:Y:S03]  /*0d00*/  LDG.E.128 R8, [R102.64+0xf800] ;  /* 0x00f8000466087981 */ /* 0x000f66000c1e1d00 */
[----:B------:R-:W-:Y:S01]  /*0d10*/  FFMA.FTZ R24, R87, R24, R32 ;  /* 0x0000001857187223 */ /* 0x000fe20000010020 */
[--C-:B------:R-:W-:Y:S01]  /*0d20*/  PRMT R32, RZ, 0x5410, R25.reuse ;  /* 0x00005410ff207816 */ /* 0x100fe20000000019 */
[C---:B------:R-:W-:Y:S01]  /*0d30*/  FFMA.FTZ R100, R95.reuse, R100, R12 ;  /* 0x000000645f647223 */ /* 0x040fe2000001000c */
[----:B------:R-:W-:Y:S01]  /*0d40*/  PRMT R25, RZ, 0x7610, R25 ;  /* 0x00007610ff197816 */ /* 0x000fe20000000019 */
[----:B------:R-:W-:Y:S01]  /*0d50*/  FFMA.FTZ R90, R95, R90, R14 ;  /* 0x0000005a5f5a7223 */ /* 0x000fe2000001000e */
[----:B------:R-:W-:Y:S01]  /*0d60*/  PRMT R33, RZ, 0x7610, R33 ;  /* 0x00007610ff217816 */ /* 0x000fe20000000021 */
[----:B------:R-:W-:Y:S01]  /*0d70*/  FFMA.FTZ R32, R87, R32, R41 ;  /* 0x0000002057207223 */ /* 0x000fe20000010029 */
[----:B------:R-:W5:Y:S03]  /*0d80*/  LDG.E.128 R92, [R102.64+0xc000] ;  /* 0x00c00004665c7981 */ /* 0x000f66000c1e1d00 */
[C---:B------:R-:W-:Y:S01]  /*0d90*/  FFMA.FTZ R32, R88.reuse, R25, R32 ;  /* 0x0000001958207223 */ /* 0x040fe20000010020 */
        /* <DEDUP_REMOVED lines=8> */
[----:B------:R-:W-:Y:S01]  /*0e20*/  FFMA.FTZ R25, R86, R25, R32 ;  /* 0x0000001956197223 */ /* 0x000fe20000010020 */
[----:B------:R-:W-:Y:S01]  /*0e30*/  PRMT R106, RZ, 0x5410, R82 ;  /* 0x00005410ff6a7816 */ /* 0x000fe20000000052 */
[----:B------:R-:W5:Y:S02]  /*0e40*/  LDG.E.128 R40, [R114.64+0x2000] ;  /* 0x0020000472287981 */ /* 0x000f64000c1e1d00 */
[C---:B------:R-:W-:Y:S01]  /*0e50*/  FFMA.FTZ R26, R85.reuse, R26, R25 ;  /* 0x0000001a551a7223 */ /* 0x040fe20000010019 */
[----:B------:R-:W-:Y:S01]  /*0e60*/  PRMT R25, RZ, 0x5410, R35 ;  /* 0x00005410ff197816 */ /* 0x000fe20000000023 */
        /* <DEDUP_REMOVED lines=11> */
[----:B------:R-:W-:Y:S01]  /*0f20*/  PRMT R32, RZ, 0x5410, R57 ;  /* 0x00005410ff207816 */ /* 0x000fe20000000039 */
[----:B------:R-:W5:Y:S02]  /*0f30*/  LDG.E.128 R24, [R102.64+0x2000] ;  /* 0x0020000466187981 */ /* 0x000f64000c1e1d00 */
[----:B------:R-:W-:Y:S01]  /*0f40*/  FFMA.FTZ R104, R89, R16, R104 ;  /* 0x0000001059687223 */ /* 0x000fe20000010068 */
[----:B------:R-:W-:-:S05]  /*0f50*/  PRMT R16, RZ, 0x5410, R56 ;  /* 0x00005410ff107816 */ /* 0x000fca0000000038 */
[----:B------:R-:W-:Y:S01]  /*0f60*/  FFMA.FTZ R100, R91, R16, R100 ;  /* 0x000000105b647223 */ /* 0x000fe20000010064 */
[--C-:B------:R-:W-:Y:S02]  /*0f70*/  PRMT R16, RZ, 0x5410, R17.reuse ;  /* 0x00005410ff107816 */ /* 0x100fe40000000011 */
        /* <DEDUP_REMOVED lines=36> */
[----:B------:R-:W-:Y:S01]  /*11c0*/  PRMT R72, RZ, 0x5410, R80 ;  /* 0x00005410ff487816 */ /* 0x000fe20000000050 */
[----:B------:R0:W5:Y:S01]  /*11d0*/  LDG.E.128 R88, [R102.64+0xc800] ;  /* 0x00c8000466587981 */ /* 0x000162000c1e1d00 */
        /* <DEDUP_REMOVED lines=22> */
[----:B------:R0:W5:Y:S01]  /*1340*/  LDG.E.128 R84, [R102.64+0x10000] ;  /* 0x0100000466547981 */ /* 0x000162000c1e1d00 */
[----:B------:R-:W-:-:S03]  /*1350*/  PRMT R56, RZ, 0x5410, R79 ;  /* 0x00005410ff387816 */ /* 0x000fc6000000004f */
[----:B------:R-:W-:Y:S01]  /*1360*/  FFMA.FTZ R58, R74, R75, R58 ;  /* 0x0000004b4a3a7223 */ /* 0x000fe2000001003a */
[----:B------:R-:W-:Y:S02]  /*1370*/  PRMT R75, RZ, 0x5410, R83 ;  /* 0x00005410ff4b7816 */ /* 0x000fe40000000053 */
[----:B------:R-:W-:Y:S01]  /*1380*/  PRMT R79, RZ, 0x7610, R79 ;  /* 0x00007610ff4f7816 */ /* 0x000fe2000000004f */
[----:B------:R0:W5:Y:S02]  /*1390*/  LDG.E.128 R80, [R102.64+0x13800] ;  /* 0x0138000466507981 */ /* 0x000164000c1e1d00 */
        /* <DEDUP_REMOVED lines=49> */
[----:B------:R-:W-:Y:S02]  /*16b0*/  PRMT R22, RZ, 0x5410, R23 ;  /* 0x00005410ff167816 */ /* 0x000fe40000000017 */
[----:B------:R-:W-:Y:S01]  /*16c0*/  PRMT R63, RZ, 0x7610, R63 ;  /* 0x00007610ff3f7816 */ /* 0x000fe2000000003f */
[C---:B------:R-:W-:Y:S02]  /*16d0*/  FFMA.FTZ R20, R75.reuse, R20, R21 ;  /* 0x000000144b147223 */ /* 0x040fe40000010015 */
[----:B------:R-:W-:Y:S02]  /*16e0*/  FFMA.FTZ R22, R75, R22, R58 ;  /* 0x000000164b167223 */ /* 0x000fe4000001003a */
[C---:B------:R-:W-:Y:S01]  /*16f0*/  FFMA.FTZ R58, R104.reuse, R63, R20 ;  /* 0x0000003f683a7223 */ /* 0x040fe20000010014 */
[--C-:B---3--:R-:W-:Y:S01]  /*1700*/  PRMT R20, RZ, 0x5410, R4.reuse ;  /* 0x00005410ff147816 */ /* 0x108fe20000000004 */
[----:B------:R-:W-:Y:S01]  /*1710*/  FFMA.FTZ R52, R101, R52, R111 ;  /* 0x0000003465347223 */ /* 0x000fe2000001006f */
[----:B------:R-:W-:Y:S01]  /*1720*/  PRMT R4, RZ, 0x7610, R4 ;  /* 0x00007610ff047816 */ /* 0x000fe20000000004 */
[----:B------:R-:W-:Y:S01]  /*1730*/  FFMA.FTZ R100, R104, R79, R56 ;  /* 0x0000004f68647223 */ /* 0x000fe20000010038 */
[--C-:B--2---:R-:W-:Y:S01]  /*1740*/  PRMT R21, RZ, 0x5410, R64.reuse ;  /* 0x00005410ff157816 */ /* 0x104fe20000000040 */
[C---:B------:R-:W-:Y:S01]  /*1750*/  FFMA.FTZ R20, R72.reuse, R20, R57 ;  /* 0x0000001448147223 */ /* 0x040fe20000010039 */
[----:B------:R-:W-:Y:S01]  /*1760*/  PRMT R64, RZ, 0x7610, R64 ;  /* 0x00007610ff407816 */ /* 0x000fe20000000040 */
[----:B------:R0:W2:Y:S02]  /*1770*/  LDG.E.128 R76, [R102.64+0x17000] ;  /* 0x01700004664c7981 */ /* 0x0000a4000c1e1d00 */
[----:B------:R-:W-:Y:S01]  /*1780*/  FFMA.FTZ R20, R59, R4, R20 ;  /* 0x000000043b147223 */ /* 0x000fe20000010014 */
[----:B------:R-:W-:Y:S01]  /*1790*/  PRMT R4, RZ, 0x5410, R5 ;  /* 0x00005410ff047816 */ /* 0x000fe20000000005 */
[----:B------:R-:W-:Y:S01]  /*17a0*/  FFMA.FTZ R21, R72, R21, R105 ;  /* 0x0000001548157223 */ /* 0x000fe20000010069 */
[----:B------:R-:W-:Y:S01]  /*17b0*/  PRMT R53, RZ, 0x5410, R50 ;  /* 0x00005410ff357816 */ /* 0x000fe20000000032 */
[----:B------:R0:W3:Y:S02]  /*17c0*/  LDG.E.128 R60, [R102.64+0x6000] ;  /* 0x00600004663c7981 */ /* 0x0000e4000c1e1d00 */
        /* <DEDUP_REMOVED lines=8> */
[C---:B------:R-:W-:Y:S01]  /*1850*/  FFMA.FTZ R4, R106.reuse, R5, R4 ;  /* 0x000000056a047223 */ /* 0x040fe20000010004 */
[----:B------:R-:W-:Y:S01]  /*1860*/  PRMT R5, RZ, 0x5410, R66 ;  /* 0x00005410ff057816 */ /* 0x000fe20000000042 */
[----:B------:R-:W-:Y:S02]  /*1870*/  FFMA.FTZ R20, R101, R20, R21 ;  /* 0x0000001465147223 */ /* 0x000fe40000010015 */
[C---:B------:R-:W-:Y:S02]  /*1880*/  FFMA.FTZ R52, R106.reuse, R53, R52 ;  /* 0x000000356a347223 */ /* 0x040fe40000010034 */
        /* <DEDUP_REMOVED lines=10> */
[----:B-----5:R-:W-:Y:S01]  /*1930*/  PRMT R4, RZ, 0x5410, R28 ;  /* 0x00005410ff047816 */ /* 0x020fe2000000001c */
[----:B------:R-:W-:Y:S01]  /*1940*/  FFMA.FTZ R57, R74, R57, R106 ;  /* 0x000000394a397223 */ /* 0x000fe2000001006a */
[----:B------:R-:W-:-:S02]  /*1950*/  PRMT R105, RZ, 0x7610, R44 ;  /* 0x00007610ff697816 */ /* 0x000fc4000000002c */
[----:B------:R-:W-:Y:S01]  /*1960*/  PRMT R28, RZ, 0x7610, R28 ;  /* 0x00007610ff1c7816 */ /* 0x000fe2000000001c */
[----:B------:R-:W-:Y:S02]  /*1970*/  FFMA.FTZ R6, R75, R6, R57 ;  /* 0x000000064b067223 */ /* 0x000fe40000010039 */
        /* <DEDUP_REMOVED lines=18> */
[----:B------:R-:W-:Y:S02]  /*1aa0*/  PRMT R36, RZ, 0x7610, R36 ;  /* 0x00007610ff247816 */ /* 0x000fe40000000024 */
[----:B------:R-:W-:Y:S01]  /*1ab0*/  PRMT R28, RZ, 0x5410, R30 ;  /* 0x00005410ff1c7816 */ /* 0x000fe2000000001e */
[C---:B------:R-:W-:Y:S01]  /*1ac0*/  FFMA.FTZ R56, R104.reuse, R51, R50 ;  /* 0x0000003368387223 */ /* 0x040fe20000010032 */
[----:B------:R-:W-:Y:S01]  /*1ad0*/  PRMT R57, RZ, 0x5410, R37 ;  /* 0x00005410ff397816 */ /* 0x000fe20000000025 */
[C---:B------:R-:W-:Y:S01]  /*1ae0*/  FFMA.FTZ R108, R104.reuse, R23, R22 ;  /* 0x00000017686c7223 */ /* 0x040fe20000010016 */
[--C-:B------:R-:W-:Y:S01]  /*1af0*/  PRMT R7, RZ, 0x5410, R47.reuse ;  /* 0x00005410ff077816 */ /* 0x100fe2000000002f */
        /* <DEDUP_REMOVED lines=8> */
[----:B------:R0:W4:Y:S02]  /*1b80*/  LDG.E.128 R48, [R102.64+0x2800] ;  /* 0x0028000466307981 */ /* 0x000124000c1e1d00 */
[----:B------:R-:W-:Y:S01]  /*1b90*/  FFMA.FTZ R29, R6, R29, R28 ;  /* 0x0000001d061d7223 */ /* 0x000fe2000001001c */
[----:B------:R-:W-:Y:S01]  /*1ba0*/  PRMT R28, RZ, 0x5410, R38 ;  /* 0x00005410ff1c7816 */ /* 0x000fe20000000026 */
[----:B------:R-:W-:Y:S01]  /*1bb0*/  FFMA.FTZ R36, R4, R37, R36 ;  /* 0x0000002504247223 */ /* 0x000fe20000010024 */
[--C-:B------:R-:W-:Y:S01]  /*1bc0*/  PRMT R109, RZ, 0x7610, R31.reuse ;  /* 0x00007610ff6d7816 */ /* 0x100fe2000000001f */
[----:B------:R-:W5:Y:S02]  /*1bd0*/  LDG.E.128 R52, [R114.64+0x2800] ;  /* 0x0028000472347981 */ /* 0x000f64000c1e1d00 */
[----:B------:R-:W-:Y:S01]  /*1be0*/  FFMA.FTZ R36, R5, R28, R36 ;  /* 0x0000001c05247223 */ /* 0x000fe20000010024 */
[----:B------:R-:W-:Y:S01]  /*1bf0*/  PRMT R28, RZ, 0x5410, R31 ;  /* 0x00005410ff1c7816 */ /* 0x000fe2000000001f */
[----:B------:R0:W2:Y:S04]  /*1c00*/  LDG.E.128 R20, [R102.64+0x9800] ;  /* 0x0098000466147981 */ /* 0x0000a8000c1e1d00 */
[C---:B------:R-:W-:Y:S01]  /*1c10*/  FFMA.FTZ R28, R7.reuse, R28, R29 ;  /* 0x0000001c071c7223 */ /* 0x040fe2000001001d */
[----:B------:R-:W-:Y:S01]  /*1c20*/  PRMT R29, RZ, 0x7610, R38 ;  /* 0x00007610ff1d7816 */ /* 0x000fe20000000026 */
[----:B------:R0:W3:Y:S02]  /*1c30*/  LDG.E.128 R72, [R102.64+0xd000] ;  /* 0x00d0000466487981 */ /* 0x0000e4000c1e1d00 */
[----:B------:R-:W-:Y:S01]  /*1c40*/  FFMA.FTZ R109, R100, R109, R28 ;  /* 0x0000006d646d7223 */ /* 0x000fe2000001001c */
[--C-:B------:R-:W-:Y:S01]  /*1c50*/  PRMT R28, RZ, 0x5410, R39.reuse ;  /* 0x00005410ff1c7816 */ /* 0x100fe20000000027 */
[----:B------:R-:W-:Y:S01]  /*1c60*/  FFMA.FTZ R29, R6, R29, R36 ;  /* 0x0000001d061d7223 */ /* 0x000fe20000010024 */
[----:B------:R-:W-:Y:S01]  /*1c70*/  PRMT R107, RZ, 0x7610, R39 ;  /* 0x00007610ff6b7816 */ /* 0x000fe20000000027 */
[----:B------:R0:W3:Y:S02]  /*1c80*/  LDG.E.128 R44, [R102.64+0x10800] ;  /* 0x01080004662c7981 */ /* 0x0000e4000c1e1d00 */
[----:B------:R-:W-:Y:S01]  /*1c90*/  FFMA.FTZ R28, R7, R28, R29 ;  /* 0x0000001c071c7223 */ /* 0x000fe2000001001d */
[--C-:B------:R-:W-:Y:S01]  /*1ca0*/  PRMT R29, RZ, 0x5410, R96.reuse ;  /* 0x00005410ff1d7816 */ /* 0x100fe20000000060 */
[----:B------:R0:W3:Y:S01]  /*1cb0*/  LDG.E.128 R64, [R102.64+0x14000] ;  /* 0x0140000466407981 */ /* 0x0000e2000c1e1d00 */
[----:B------:R-:W-:Y:S01]  /*1cc0*/  PRMT R96, RZ, 0x7610, R96 ;  /* 0x00007610ff607816 */ /* 0x000fe20000000060 */
[----:B------:R-:W-:Y:S01]  /*1cd0*/  FFMA.FTZ R107, R100, R107, R28 ;  /* 0x0000006b646b7223 */ /* 0x000fe2000001001c */
[----:B------:R-:W-:Y:S01]  /*1ce0*/  PRMT R28, RZ, 0x5410, R92 ;  /* 0x00005410ff1c7816 */ /* 0x000fe2000000005c */
[----:B------:R-:W-:Y:S01]  /*1cf0*/  FFMA.FTZ R29, R101, R29, R56 ;  /* 0x0000001d651d7223 */ /* 0x000fe20000010038 */
[----:B------:R-:W-:Y:S01]  /*1d00*/  PRMT R92, RZ, 0x7610, R92 ;  /* 0x00007610ff5c7816 */ /* 0x000fe2000000005c */
[----:B------:R0:W3:Y:S02]  /*1d10*/  LDG.E.128 R36, [R102.64+0x17800] ;  /* 0x0178000466247981 */ /* 0x0000e4000c1e1d00 */
[----:B------:R-:W-:Y:S01]  /*1d20*/  FFMA.FTZ R96, R105, R96, R29 ;  /* 0x0000006069607223 */ /* 0x000fe2000001001d */
[----:B------:R-:W-:Y:S01]  /*1d30*/  PRMT R29, RZ, 0x5410, R97 ;  /* 0x00005410ff1d7816 */ /* 0x000fe20000000061 */
[----:B------:R-:W-:Y:S01]  /*1d40*/  FFMA.FTZ R28, R101, R28, R58 ;  /* 0x0000001c651c7223 */ /* 0x000fe2000001003a */
[----:B------:R-:W-:Y:S01]  /*1d50*/  PRMT R31, RZ, 0x5410, R93 ;  /* 0x00005410ff1f7816 */ /* 0x000fe2000000005d */
[----:B------:R-:W3:Y:S01]  /*1d60*/  LDG.E.128 R56, [R114.64+0x3000] ;  /* 0x0030000472387981 */ /* 0x000ee2000c1e1d00 */
[----:B------:R-:W-:Y:S01]  /*1d70*/  PRMT R97, RZ, 0x7610, R97 ;  /* 0x00007610ff617816 */ /* 0x000fe20000000061 */
[----:B------:R-:W-:-:S02]  /*1d80*/  FFMA.FTZ R28, R105, R92, R28 ;  /* 0x0000005c691c7223 */ /* 0x000fc4000001001c */
[C---:B------:R-:W-:Y:S02]  /*1d90*/  FFMA.FTZ R29, R106.reuse, R29, R96 ;  /* 0x0000001d6a1d7223 */ /* 0x040fe40000010060 */
        /* <DEDUP_REMOVED lines=22> */
[----:B------:R-:W-:-:S03]  /*1f00*/  PRMT R8, RZ, 0x7610, R8 ;  /* 0x00007610ff087816 */ /* 0x000fc60000000008 */
[----:B------:R-:W-:-:S04]  /*1f10*/  FFMA.FTZ R93, R101, R93, R108 ;  /* 0x0000005d655d7223 */ /* 0x000fc8000001006c */
        /* <DEDUP_REMOVED lines=38> */
[----:B------:R0:W3:Y:S02]  /*2180*/  LDG.E.128 R12, [R102.64+0x11000] ;  /* 0x01100004660c7981 */ /* 0x0000e4000c1e1d00 */
[----:B------:R-:W-:Y:S01]  /*2190*/  FFMA.FTZ R106, R106, R9, R68 ;  /* 0x000000096a6a7223 */ /* 0x000fe20000010044 */
[----:B------:R-:W-:-:S02]  /*21a0*/  PRMT R68, RZ, 0x5410, R40 ;  /* 0x00005410ff447816 */ /* 0x000fc40000000028 */
        /* <DEDUP_REMOVED lines=8> */
[----:B------:R0:W3:Y:S01]  /*2230*/  LDG.E.128 R8, [R102.64+0xd800] ;  /* 0x00d8000466087981 */ /* 0x0000e2000c1e1d00 */
[----:B------:R-:W-:-:S02]  /*2240*/  PRMT R4, RZ, 0x7610, R25 ;  /* 0x00007610ff047816 */ /* 0x000fc40000000019 */
[----:B------:R-:W-:Y:S01]  /*2250*/  PRMT R41, RZ, 0x7610, R41 ;  /* 0x00007610ff297816 */ /* 0x000fe20000000029 */
[----:B------:R-:W-:Y:S02]  /*2260*/  FFMA.FTZ R24, R40, R109, R24 ;  /* 0x0000006d28187223 */ /* 0x000fe40000010018 */
        /* <DEDUP_REMOVED lines=20> */
[----:B------:R0:W3:Y:S02]  /*23b0*/  LDG.E.128 R24, [R102.64+0x18000] ;  /* 0x0180000466187981 */ /* 0x0000e4000c1e1d00 */
[----:B------:R-:W-:Y:S01]  /*23c0*/  FFMA.FTZ R100, R43, R100, R4 ;  /* 0x000000642b647223 */ /* 0x000fe20000010004 */
[----:B------:R-:W-:-:S02]  /*23d0*/  PRMT R4, RZ, 0x5410, R16 ;  /* 0x00005410ff047816 */ /* 0x000fc40000000010 */
[----:B------:R-:W-:Y:S01]  /*23e0*/  PRMT R16, RZ, 0x7610, R16 ;  /* 0x00007610ff107816 */ /* 0x000fe20000000010 */
[C---:B------:R-:W-:Y:S02]  /*23f0*/  FFMA.FTZ R110, R68.reuse, R5, R110 ;  /* 0x00000005446e7223 */ /* 0x040fe4000001006e */
[----:B------:R-:W-:Y:S01]  /*2400*/  FFMA.FTZ R107, R68, R4, R107 ;  /* 0x00000004446b7223 */ /* 0x000fe2000001006b */
[----:B------:R-:W-:Y:S01]  /*2410*/  PRMT R32, RZ, 0x7610, R32 ;  /* 0x00007610ff207816 */ /* 0x000fe20000000020 */
[----:B------:R0:W3:Y:S02]  /*2420*/  LDG.E.128 R4, [R102.64+0x14800] ;  /* 0x0148000466047981 */ /* 0x0000e4000c1e1d00 */
[C---:B------:R-:W-:Y:S02]  /*2430*/  FFMA.FTZ R16, R69.reuse, R16, R107 ;  /* 0x0000001045107223 */ /* 0x040fe4000001006b */
[----:B------:R-:W-:Y:S01]  /*2440*/  FFMA.FTZ R110, R69, R32, R110 ;  /* 0x00000020456e7223 */ /* 0x000fe2000001006e */
[----:B0-----:R-:W-:-:S05]  /*2450*/  PRMT R103, RZ, 0x5410, R17 ;  /* 0x00005410ff677816 */ /* 0x001fca0000000011 */
[C---:B------:R-:W-:Y:S01]  /*2460*/  FFMA.FTZ R32, R40.reuse, R103, R16 ;  /* 0x0000006728207223 */ /* 0x040fe20000010010 */
[----:B------:R-:W-:Y:S02]  /*2470*/  PRMT R16, RZ, 0x7610, R17 ;  /* 0x00007610ff107816 */ /* 0x000fe40000000011 */
        /* <DEDUP_REMOVED lines=53> */
[----:B--2---:R-:W-:Y:S02]  /*27d0*/  PRMT R33, RZ, 0x5410, R76 ;  /* 0x00005410ff217816 */ /* 0x004fe4000000004c */
[----:B------:R-:W-:Y:S02]  /*27e0*/  PRMT R32, RZ, 0x5410, R80 ;  /* 0x00005410ff207816 */ /* 0x000fe40000000050 */
[----:B------:R-:W-:Y:S01]  /*27f0*/  PRMT R76, RZ, 0x7610, R76 ;  /* 0x00007610ff4c7816 */ /* 0x000fe2000000004c */
[C---:B------:R-:W-:Y:S01]  /*2800*/  FFMA.FTZ R33, R68.reuse, R33, R71 ;  /* 0x0000002144217223 */ /* 0x040fe20000010047 */
[----:B------:R-:W-:Y:S01]  /*2810*/  PRMT R80, RZ, 0x7610, R80 ;  /* 0x00007610ff507816 */ /* 0x000fe20000000050 */
[----:B------:R-:W-:-:S02]  /*2820*/  FFMA.FTZ R32, R68, R32, R101 ;  /* 0x0000002044207223 */ /* 0x000fc40000010065 */
        /* <DEDUP_REMOVED lines=25> */
[----:B----4-:R-:W-:Y:S01]  /*29c0*/  PRMT R33, RZ, 0x5410, R48 ;  /* 0x00005410ff217816 */ /* 0x010fe20000000030 */
[----:B------:R-:W-:Y:S01]  /*29d0*/  FFMA.FTZ R43, R43, R34, R35 ;  /* 0x000000222b2b7223 */ /* 0x000fe20000010023 */
[--C-:B-----5:R-:W-:Y:S02]  /*29e0*/  PRMT R35, RZ, 0x5410, R52.reuse ;  /* 0x00005410ff237816 */ /* 0x120fe40000000034 */
[----:B------:R-:W-:Y:S02]  /*29f0*/  PRMT R52, RZ, 0x7610, R52 ;  /* 0x00007610ff347816 */ /* 0x000fe40000000034 */
[----:B------:R-:W-:Y:S01]  /*2a00*/  PRMT R41, RZ, 0x7610, R48 ;  /* 0x00007610ff297816 */ /* 0x000fe20000000030 */
[----:B------:R-:W-:-:S04]  /*2a10*/  FFMA.FTZ R100, R35, R33, R100 ;  /* 0x0000002123647223 */ /* 0x000fc80000010064 */
[C---:B------:R-:W-:Y:S01]  /*2a20*/  FFMA.FTZ R100, R52.reuse, R41, R100 ;  /* 0x0000002934647223 */ /* 0x040fe20000010064 */
[--C-:B---3--:R-:W-:Y:S02]  /*2a30*/  PRMT R41, RZ, 0x5410, R60.reuse ;  /* 0x00005410ff297816 */ /* 0x108fe4000000003c */
[----:B------:R-:W-:Y:S02]  /*2a40*/  PRMT R69, RZ, 0x7610, R60 ;  /* 0x00007610ff457816 */ /* 0x000fe4000000003c */
        /* <DEDUP_REMOVED lines=231> */
[----:B------:R-:W0:Y:S03]  /*38c0*/  SHFL.BFLY PT, R10, R17, 0x10, 0x1f ;  /* 0x0e001f00110a7f89 */ /* 0x000e2600000e0000 */
[----:B------:R-:W-:Y:S01]  /*38d0*/  FFMA.FTZ R5, R59, R6, R5 ;  /* 0x000000063b057223 */ /* 0x000fe20000010005 */
[----:B------:R-:W1:Y:S04]  /*38e0*/  SHFL.BFLY PT, R7, R16, 0x10, 0x1f ;  /* 0x0e001f0010077f89 */ /* 0x000e6800000e0000 */
[----:B------:R-:W2:Y:S04]  /*38f0*/  SHFL.BFLY PT, R11, R18, 0x10, 0x1f ;  /* 0x0e001f00120b7f89 */ /* 0x000ea800000e0000 */
[----:B------:R-:W3:Y:S04]  /*3900*/  SHFL.BFLY PT, R13, R8, 0x10, 0x1f ;  /* 0x0e001f00080d7f89 */ /* 0x000ee800000e0000 */
[----:B------:R-:W4:Y:S04]  /*3910*/  SHFL.BFLY PT, R12, R9, 0x10, 0x1f ;  /* 0x0e001f00090c7f89 */ /* 0x000f2800000e0000 */
[----:B------:R-:W5:Y:S04]  /*3920*/  SHFL.BFLY PT, R15, R4, 0x10, 0x1f ;  /* 0x0e001f00040f7f89 */ /* 0x000f6800000e0000 */
[----:B------:R-:W5:Y:S01]  /*3930*/  SHFL.BFLY PT, R20, R5, 0x10, 0x1f ;  /* 0x0e001f0005147f89 */ /* 0x000f6200000e0000 */
[----:B0-----:R-:W-:-:S02]  /*3940*/  FADD.FTZ R10, R17, R10 ;  /* 0x0000000a110a7221 */ /* 0x001fc40000010000 */
[----:B-1----:R-:W-:Y:S02]  /*3950*/  FADD.FTZ R7, R16, R7 ;  /* 0x0000000710077221 */ /* 0x002fe40000010000 */
[----:B--2---:R-:W-:-:S03]  /*3960*/  FADD.FTZ R11, R18, R11 ;  /* 0x0000000b120b7221 */ /* 0x004fc60000010000 */
[----:B------:R-:W0:Y:S01]  /*3970*/  SHFL.BFLY PT, R6, R7, 0x8, 0x1f ;  /* 0x0d001f0007067f89 */ /* 0x000e2200000e0000 */
[----:B---3--:R-:W-:Y:S02]  /*3980*/  FADD.FTZ R13, R8, R13 ;  /* 0x0000000d080d7221 */ /* 0x008fe40000010000 */
[----:B----4-:R-:W-:Y:S02]  /*3990*/  FADD.FTZ R14, R9, R12 ;  /* 0x0000000c090e7221 */ /* 0x010fe40000010000 */
[----:B-----5:R-:W-:Y:S01]  /*39a0*/  FADD.FTZ R16, R4, R15 ;  /* 0x0000000f04107221 */ /* 0x020fe20000010000 */
[----:B------:R-:W1:Y:S01]  /*39b0*/  SHFL.BFLY PT, R9, R10, 0x8, 0x1f ;  /* 0x0d001f000a097f89 */ /* 0x000e6200000e0000 */
[----:B------:R-:W-:-:S03]  /*39c0*/  FADD.FTZ R20, R5, R20 ;  /* 0x0000001405147221 */ /* 0x000fc60000010000 */
[----:B------:R-:W2:Y:S04]  /*39d0*/  SHFL.BFLY PT, R8, R11, 0x8, 0x1f ;  /* 0x0d001f000b087f89 */ /* 0x000ea800000e0000 */
[----:B------:R-:W3:Y:S04]  /*39e0*/  SHFL.BFLY PT, R4, R13, 0x8, 0x1f ;  /* 0x0d001f000d047f89 */ /* 0x000ee800000e0000 */
[----:B------:R-:W4:Y:S04]  /*39f0*/  SHFL.BFLY PT, R15, R14, 0x8, 0x1f ;  /* 0x0d001f000e0f7f89 */ /* 0x000f2800000e0000 */
[----:B------:R-:W5:Y:S04]  /*3a00*/  SHFL.BFLY PT, R17, R16, 0x8, 0x1f ;  /* 0x0d001f0010117f89 */ /* 0x000f6800000e0000 */
[----:B------:R-:W5:Y:S01]  /*3a10*/  SHFL.BFLY PT, R19, R20, 0x8, 0x1f ;  /* 0x0d001f0014137f89 */ /* 0x000f6200000e0000 */
[----:B0-----:R-:W-:-:S02]  /*3a20*/  FADD.FTZ R6, R7, R6 ;  /* 0x0000000607067221 */ /* 0x001fc40000010000 */
[----:B-1----:R-:W-:Y:S02]  /*3a30*/  FADD.FTZ R9, R10, R9 ;  /* 0x000000090a097221 */ /* 0x002fe40000010000 */
[----:B--2---:R-:W-:Y:S01]  /*3a40*/  FADD.FTZ R8, R11, R8 ;  /* 0x000000080b087221 */ /* 0x004fe20000010000 */
[----:B------:R-:W0:Y:S01]  /*3a50*/  SHFL.BFLY PT, R5, R6, 0x4, 0x1f ;  /* 0x0c801f0006057f89 */ /* 0x000e2200000e0000 */
[----:B---3--:R-:W-:Y:S02]  /*3a60*/  FADD.FTZ R12, R13, R4 ;  /* 0x000000040d0c7221 */ /* 0x008fe40000010000 */
[----:B----4-:R-:W-:Y:S01]  /*3a70*/  FADD.FTZ R15, R14, R15 ;  /* 0x0000000f0e0f7221 */ /* 0x010fe20000010000 */
[----:B------:R-:W1:Y:S01]  /*3a80*/  SHFL.BFLY PT, R4, R9, 0x4, 0x1f ;  /* 0x0c801f0009047f89 */ /* 0x000e6200000e0000 */
[----:B-----5:R-:W-:Y:S02]  /*3a90*/  FADD.FTZ R17, R16, R17 ;  /* 0x0000001110117221 */ /* 0x020fe40000010000 */
[----:B------:R-:W-:Y:S01]  /*3aa0*/  FADD.FTZ R19, R20, R19 ;  /* 0x0000001314137221 */ /* 0x000fe20000010000 */
[----:B------:R-:W2:Y:S04]  /*3ab0*/  SHFL.BFLY PT, R7, R8, 0x4, 0x1f ;  /* 0x0c801f0008077f89 */ /* 0x000ea800000e0000 */
[----:B------:R-:W3:Y:S04]  /*3ac0*/  SHFL.BFLY PT, R11, R12, 0x4, 0x1f ;  /* 0x0c801f000c0b7f89 */ /* 0x000ee800000e0000 */
[----:B------:R-:W4:Y:S04]  /*3ad0*/  SHFL.BFLY PT, R14, R15, 0x4, 0x1f ;  /* 0x0c801f000f0e7f89 */ /* 0x000f2800000e0000 */
[----:B------:R-:W5:Y:S04]  /*3ae0*/  SHFL.BFLY PT, R16, R17, 0x4, 0x1f ;  /* 0x0c801f0011107f89 */ /* 0x000f6800000e0000 */
[----:B------:R-:W5:Y:S01]  /*3af0*/  SHFL.BFLY PT, R18, R19, 0x4, 0x1f ;  /* 0x0c801f0013127f89 */ /* 0x000f6200000e0000 */
[----:B0-----:R-:W-:-:S02]  /*3b00*/  FADD.FTZ R5, R6, R5 ;  /* 0x0000000506057221 */ /* 0x001fc40000010000 */
[----:B-1----:R-:W-:Y:S02]  /*3b10*/  FADD.FTZ R6, R9, R4 ;  /* 0x0000000409067221 */ /* 0x002fe40000010000 */
[----:B--2---:R-:W-:Y:S02]  /*3b20*/  FADD.FTZ R10, R8, R7 ;  /* 0x00000007080a7221 */ /* 0x004fe40000010000 */
[----:B---3--:R-:W-:Y:S01]  /*3b30*/  FADD.FTZ R11, R12, R11 ;  /* 0x0000000b0c0b7221 */ /* 0x008fe20000010000 */
[----:B------:R-:W0:Y:S01]  /*3b40*/  SHFL.BFLY PT, R7, R6, 0x2, 0x1f ;  /* 0x0c401f0006077f89 */ /* 0x000e2200000e0000 */
[----:B----4-:R-:W-:Y:S02]  /*3b50*/  FADD.FTZ R14, R15, R14 ;  /* 0x0000000e0f0e7221 */ /* 0x010fe40000010000 */
[----:B-----5:R-:W-:Y:S02]  /*3b60*/  FADD.FTZ R16, R17, R16 ;  /* 0x0000001011107221 */ /* 0x020fe40000010000 */
[----:B------:R-:W-:Y:S01]  /*3b70*/  FADD.FTZ R18, R19, R18 ;  /* 0x0000001213127221 */ /* 0x000fe20000010000 */
        /* <DEDUP_REMOVED lines=12> */
[----:B------:R-:W-:Y:S01]  /*3c40*/  FADD.FTZ R19, R18, R19 ;  /* 0x0000001312137221 */ /* 0x000fe20000010000 */
[----:B------:R-:W-:Y:S04]  /*3c50*/  SHFL.BFLY PT, R7, R4, 0x1, 0x1f ;  /* 0x0c201f0004077f89 */ /* 0x000fe800000e0000 */
[----:B------:R-:W0:Y:S04]  /*3c60*/  SHFL.BFLY PT, R9, R8, 0x1, 0x1f ;  /* 0x0c201f0008097f89 */ /* 0x000e2800000e0000 */
[----:B------:R-:W1:Y:S04]  /*3c70*/  SHFL.BFLY PT, R11, R6, 0x1, 0x1f ;  /* 0x0c201f00060b7f89 */ /* 0x000e6800000e0000 */
[----:B------:R-:W2:Y:S04]  /*3c80*/  SHFL.BFLY PT, R13, R12, 0x1, 0x1f ;  /* 0x0c201f000c0d7f89 */ /* 0x000ea800000e0000 */
[----:B------:R-:W3:Y:S04]  /*3c90*/  SHFL.BFLY PT, R15, R10, 0x1, 0x1f ;  /* 0x0c201f000a0f7f89 */ /* 0x000ee800000e0000 */
[----:B------:R-:W4:Y:S04]  /*3ca0*/  SHFL.BFLY PT, R14, R17, 0x1, 0x1f ;  /* 0x0c201f00110e7f89 */ /* 0x000f2800000e0000 */
        /* <DEDUP_REMOVED lines=11> */
[----:B-----5:R-:W-:Y:S01]  /*3d60*/  FADD.FTZ R16, R19, R16 ;  /* 0x0000001013107221 */ /* 0x020fe20000010000 */
[----:B------:R0:W-:Y:S04]  /*3d70*/  @!P0 STS [R5.X4], R4 ;  /* 0x0000000405008388 */ /* 0x0001e80000004800 */
        /* <DEDUP_REMOVED lines=57> */
[----:B------:R-:W-:Y:S04]  /*4110*/  STG.E.U16 [R2.64], R10 ;  /* 0x0000000a02007986 */ /* 0x000fe8000c101504 */
[----:B------:R-:W-:Y:S01]  /*4120*/  STG.E.U16 [R2.64+0x1200], R6 ;  /* 0x0012000602007986 */ /* 0x000fe2000c101504 */
[----:B------:R-:W-:Y:S05]  /*4130*/  EXIT ;  /* 0x000000000000794d */ /* 0x000fea0003800000 */
.L_x_9:
        /* <DEDUP_REMOVED lines=12> */
.L_x_41:


//--------------------- .text._Z30router_gemm_kernel_bf16_outputI13__nv_bfloat16Li128ELi8ELi6ELi384ELi7168EEvPS0_PKT_S4_ --------------------------
	.section	.text._Z30router_gemm_kernel_bf16_outputI13__nv_bfloat16Li128ELi8ELi6ELi384ELi7168EEvPS0_PKT_S4_,"ax",@progbits
	.sectioninfo	@"SHI_REGISTERS=115"
	.align	128
        .global         _Z30router_gemm_kernel_bf16_outputI13__nv_bfloat16Li128ELi8ELi6ELi384ELi7168EEvPS0_PKT_S4_
        .type           _Z30router_gemm_kernel_bf16_outputI13__nv_bfloat16Li128ELi8ELi6ELi384ELi7168EEvPS0_PKT_S4_,@function
        .size           _Z30router_gemm_kernel_bf16_outputI13__nv_bfloat16Li128ELi8ELi6ELi384ELi7168EEvPS0_PKT_S4_,(.L_x_42 - _Z30router_gemm_kernel_bf16_outputI13__nv_bfloat16Li128ELi8ELi6ELi384ELi7168EEvPS0_PKT_S4_)
        .other          _Z30router_gemm_kernel_bf16_outputI13__nv_bfloat16Li128ELi8ELi6ELi384ELi7168EEvPS0_PKT_S4_,@"STO_CUDA_ENTRY STV_DEFAULT"
_Z30router_gemm_kernel_bf16_outputI13__nv_bfloat16Li128ELi8ELi6ELi384ELi7168EEvPS0_PKT_S4_:
.text._Z30router_gemm_kernel_bf16_outputI13__nv_bfloat16Li128ELi8ELi6ELi384ELi7168EEvPS0_PKT_S4_:
        /* <DEDUP_REMOVED lines=37> */
[----:B------:R-:W-:Y:S02]  /*0250*/  PRMT R99, RZ, 0x7610, R16 ;  /* 0x00007610ff637816 */ /* 0x000fe40000000010 */
[----:B---3--:R-:W-:Y:S01]  /*0260*/  PRMT R16, RZ, 0x5410, R24 ;  /* 0x00005410ff107816 */ /* 0x008fe20000000018 */
[C---:B------:R-:W-:Y:S01]  /*0270*/  FFMA.FTZ R20, R103.reuse, R20, RZ ;  /* 0x0000001467147223 */ /* 0x040fe200000100ff */
[--C-:B------:R-:W-:Y:S02]  /*0280*/  PRMT R97, RZ, 0x5410, R17.reuse ;  /* 0x00005410ff617816 */ /* 0x100fe40000000011 */
[----:B------:R-:W-:Y:S01]  /*0290*/  PRMT R100, RZ, 0x7610, R17 ;  /* 0x00007610ff647816 */ /* 0x000fe20000000011 */
[----:B------:R-:W-:Y:S01]  /*02a0*/  FFMA.FTZ R17, R103, R16, RZ ;  /* 0x0000001067117223 */ /* 0x000fe200000100ff */
[--C-:B------:R-:W-:Y:S01]  /*02b0*/  PRMT R16, RZ, 0x5410, R53.reuse ;  /* 0x00005410ff107816 */ /* 0x100fe20000000035 */
        /* <DEDUP_REMOVED lines=26> */
[----:B-----5:R-:W-:Y:S01]  /*0460*/  PRMT R26, RZ, 0x5410, R32 ;  /* 0x00005410ff1a7816 */ /* 0x020fe20000000020 */
[----:B------:R-:W3:Y:S02]  /*0470*/  LDG.E.128 R16, [R84.64+0x1800] ;  /* 0x0018000454107981 */ /* 0x000ee4000c1e1d00 */
[----:B------:R-:W-:Y:S01]  /*0480*/  FFMA.FTZ R106, R96, R55, R24 ;  /* 0x00000037606a7223 */ /* 0x000fe20000010018 */
[----:B------:R-:W-:-:S02]  /*0490*/  PRMT R24, RZ, 0x5410, R28 ;  /* 0x00005410ff187816 */ /* 0x000fc4000000001c */
[----:B------:R-:W-:-:S03]  /*04a0*/  PRMT R28, RZ, 0x7610, R28 ;  /* 0x00007610ff1c7816 */ /* 0x000fc6000000001c */
[----:B------:R-:W-:Y:S01]  /*04b0*/  FFMA.FTZ R24, R103, R24, RZ ;  /* 0x0000001867187223 */ /* 0x000fe200000100ff */
[----:B------:R-:W-:-:S03]  /*04c0*/  PRMT R32, RZ, 0x7610, R32 ;  /* 0x00007610ff207816 */ /* 0x000fc60000000020 */
[----:B------:R-:W-:Y:S01]  /*04d0*/  FFMA.FTZ R53, R99, R28, R24 ;  /* 0x0000001c63357223 */ /* 0x000fe20000010018 */
[--C-:B------:R-:W-:Y:S01]  /*04e0*/  PRMT R28, RZ, 0x5410, R29.reuse ;  /* 0x00005410ff1c7816 */ /* 0x100fe2000000001d */
[----:B------:R-:W-:Y:S01]  /*04f0*/  FFMA.FTZ R54, R103, R26, RZ ;  /* 0x0000001a67367223 */ /* 0x000fe200000100ff */
[----:B------:R-:W-:-:S03]  /*0500*/  PRMT R29, RZ, 0x7610, R29 ;  /* 0x00007610ff1d7816 */ /* 0x000fc6000000001d */
[----:B------:R-:W-:Y:S02]  /*0510*/  FFMA.FTZ R28, R97, R28, R53 ;  /* 0x0000001c611c7223 */ /* 0x000fe40000010035 */
[----:B------:R-:W-:Y:S01]  /*0520*/  FFMA.FTZ R54, R99, R32, R54 ;  /* 0x0000002063367223 */ /* 0x000fe20000010036 */
[--C-:B------:R-:W-:Y:S01]  /*0530*/  PRMT R32, RZ, 0x5410, R33.reuse ;  /* 0x00005410ff207816 */ /* 0x100fe20000000021 */
[C---:B------:R-:W-:Y:S01]  /*0540*/  FFMA.FTZ R29, R100.reuse, R29, R28 ;  /* 0x0000001d641d7223 */ /* 0x040fe2000001001c */
        /* <DEDUP_REMOVED lines=17> */
[--C-:B------:R-:W-:Y:S02]  /*0660*/  PRMT R32, RZ, 0x5410, R36.reuse ;  /* 0x00005410ff207816 */ /* 0x100fe40000000024 */
[----:B------:R-:W-:-:S03]  /*0670*/  PRMT R36, RZ, 0x7610, R36 ;  /* 0x00007610ff247816 */ /* 0x000fc60000000024 */
[----:B------:R-:W-:Y:S01]  /*0680*/  FFMA.FTZ R32, R103, R32, RZ ;  /* 0x0000002067207223 */ /* 0x000fe200000100ff */
[----:B------:R-:W-:-:S03]  /*0690*/  PRMT R34, RZ, 0x5410, R40 ;  /* 0x00005410ff227816 */ /* 0x000fc60000000028 */
[----:B------:R-:W-:Y:S01]  /*06a0*/  FFMA.FTZ R53, R99, R36, R32 ;  /* 0x0000002463357223 */ /* 0x000fe20000010020 */
[--C-:B------:R-:W-:Y:S01]  /*06b0*/  PRMT R36, RZ, 0x5410, R37.reuse ;  /* 0x00005410ff247816 */ /* 0x100fe20000000025 */
[----:B------:R-:W-:Y:S01]  /*06c0*/  FFMA.FTZ R103, R103, R34, RZ ;  /* 0x0000002267677223 */ /* 0x000fe200000100ff */
[----:B------:R-:W-:Y:S02]  /*06d0*/  PRMT R40, RZ, 0x7610, R40 ;  /* 0x00007610ff287816 */ /* 0x000fe40000000028 */
        /* <DEDUP_REMOVED lines=34> */
[----:B------:R-:W5:Y:S01]  /*0900*/  LDG.E.128 R28, [R84.64+0x8800] ;  /* 0x00880004541c7981 */ /* 0x000f62000c1e1d00 */
[----:B------:R-:W-:-:S02]  /*0910*/  PRMT R102, RZ, 0x5410, R45 ;  /* 0x00005410ff667816 */ /* 0x000fc4000000002d */
[----:B------:R-:W-:Y:S01]  /*0920*/  PRMT R105, RZ, 0x7610, R45 ;  /* 0x00007610ff697816 */ /* 0x000fe2000000002d */
[C---:B------:R-:W-:Y:S01]  /*0930*/  FFMA.FTZ R53, R101.reuse, R40, R106 ;  /* 0x0000002865357223 */ /* 0x040fe2000001006a */
[----:B------:R-:W-:Y:S01]  /*0940*/  PRMT R45, RZ, 0x7610, R48 ;  /* 0x00007610ff2d7816 */ /* 0x000fe20000000030 */
[----:B------:R-:W4:Y:S01]  /*0950*/  LDG.E.128 R32, [R84.64+0xc000] ;  /* 0x00c0000454207981 */ /* 0x000f22000c1e1d00 */
[--C-:B------:R-:W-:Y:S02]  /*0960*/  PRMT R44, RZ, 0x5410, R60.reuse ;  /* 0x00005410ff2c7816 */ /* 0x100fe4000000003c */
[--C-:B------:R-:W-:Y:S01]  /*0970*/  PRMT R97, RZ, 0x5410, R47.reuse ;  /* 0x00005410ff617816 */ /* 0x100fe2000000002f */
[----:B------:R-:W4:Y:S01]  /*0980*/  LDG.E.128 R36, [R84.64+0xf800] ;  /* 0x00f8000454247981 */ /* 0x000f22000c1e1d00 */
[----:B------:R-:W-:Y:S01]  /*0990*/  PRMT R106, RZ, 0x7610, R47 ;  /* 0x00007610ff6a7816 */ /* 0x000fe2000000002f */
[----:B------:R-:W-:Y:S01]  /*09a0*/  FFMA.FTZ R53, R100, R45, R53 ;  /* 0x0000002d64357223 */ /* 0x000fe20000010035 */
[----:B------:R-:W-:Y:S01]  /*09b0*/  PRMT R47, RZ, 0x7610, R60 ;  /* 0x00007610ff2f7816 */ /* 0x000fe2000000003c */
        /* <DEDUP_REMOVED lines=26> */
[----:B------:R-:W-:Y:S01]  /*0b60*/  PRMT R56, RZ, 0x5410, R80 ;  /* 0x00005410ff387816 */ /* 0x000fe20000000050 */
[----:B------:R-:W5:Y:S02]  /*0b70*/  LDG.E.128 R52, [R84.64+0x5800] ;  /* 0x0058000454347981 */ /* 0x000f64000c1e1d00 */
        /* <DEDUP_REMOVED lines=33> */
[----:B------:R-:W-:-:S02]  /*0d90*/  FFMA.FTZ R81, R102, R81, R104 ;  /* 0x0000005166517223 */ /* 0x000fc40000010068 */
        /* <DEDUP_REMOVED lines=20> */
[----:B------:R0:W5:Y:S01]  /*0ee0*/  LDG.E.128 R44, [R2.64+0x2000] ;  /* 0x00200004022c7981 */ /* 0x000162000c1e1d00 */
[C---:B------:R-:W-:Y:S01]  /*0ef0*/  FFMA.FTZ R96, R106.reuse, R67, R64 ;  /* 0x000000436a607223 */ /* 0x040fe20000010040 */
[----:B------:R-:W-:Y:S01]  /*0f00*/  PRMT R64, RZ, 0x5410, R70 ;  /* 0x00005410ff407816 */ /* 0x000fe20000000046 */
[----:B------:R-:W-:-:S02]  /*0f10*/  FFMA.FTZ R110, R106, R51, R50 ;  /* 0x000000336a6e7223 */ /* 0x000fc40000010032 */
[----:B------:R-:W-:Y:S01]  /*0f20*/  FFMA.FTZ R65, R105, R66, R65 ;  /* 0x0000004269417223 */ /* 0x000fe20000010041 */
[----:B------:R-:W5:Y:S01]  /*0f30*/  LDG.E.128 R48, [R84.64+0x2000] ;  /* 0x0020000454307981 */ /* 0x000f62000c1e1d00 */
[----:B------:R-:W-:Y:S02]  /*0f40*/  PRMT R80, RZ, 0x7610, R70 ;  /* 0x00007610ff507816 */ /* 0x000fe40000000046 */
[----:B------:R-:W-:Y:S01]  /*0f50*/  FFMA.FTZ R103, R103, R64, R65 ;  /* 0x0000004067677223 */ /* 0x000fe20000010041 */
[----:B------:R-:W-:Y:S01]  /*0f60*/  PRMT R83, RZ, 0x5410, R76 ;  /* 0x00005410ff537816 */ /* 0x000fe2000000004c */
[----:B------:R-:W5:Y:S02]  /*0f70*/  LDG.E.128 R64, [R84.64+0x10000] ;  /* 0x0100000454407981 */ /* 0x000f64000c1e1d00 */
[----:B------:R-:W-:Y:S01]  /*0f80*/  FFMA.FTZ R80, R99, R80, R103 ;  /* 0x0000005063507223 */ /* 0x000fe20000010067 */
[----:B------:R-:W-:Y:S02]  /*0f90*/  PRMT R99, RZ, 0x5410, R72 ;  /* 0x00005410ff637816 */ /* 0x000fe40000000048 */
[----:B------:R-:W-:-:S02]  /*0fa0*/  PRMT R76, RZ, 0x7610, R76 ;  /* 0x00007610ff4c7816 */ /* 0x000fc4000000004c */
[----:B------:R-:W-:Y:S01]  /*0fb0*/  PRMT R105, RZ, 0x7610, R72 ;  /* 0x00007610ff697816 */ /* 0x000fe20000000048 */
[----:B------:R-:W-:Y:S01]  /*0fc0*/  FFMA.FTZ R83, R99, R83, R110 ;  /* 0x0000005363537223 */ /* 0x000fe2000001006e */
[----:B------:R-:W-:Y:S02]  /*0fd0*/  PRMT R82, RZ, 0x5410, R71 ;  /* 0x00005410ff527816 */ /* 0x000fe40000000047 */
        /* <DEDUP_REMOVED lines=42> */
[----:B------:R0:W5:Y:S01]  /*1280*/  LDG.E.128 R72, [R2.64+0x2800] ;  /* 0x0028000402487981 */ /* 0x000162000c1e1d00 */
        /* <DEDUP_REMOVED lines=14> */
[----:B------:R-:W-:-:S02]  /*1370*/  FFMA.FTZ R88, R101, R94, R88 ;  /* 0x0000005e65587223 */ /* 0x000fc40000010058 */
        /* <DEDUP_REMOVED lines=42> */
[----:B--2---:R-:W-:Y:S01]  /*1620*/  PRMT R107, RZ, 0x5410, R20 ;  /* 0x00005410ff6b7816 */ /* 0x004fe20000000014 */
[C---:B------:R-:W-:Y:S01]  /*1630*/  FFMA.FTZ R105, R103.reuse, R8, R105 ;  /* 0x0000000867697223 */ /* 0x040fe20000010069 */
[----:B---3--:R-:W-:Y:S01]  /*1640*/  PRMT R8, RZ, 0x5410, R16 ;  /* 0x00005410ff087816 */ /* 0x008fe20000000010 */
        /* <DEDUP_REMOVED lines=20> */
[----:B------:R-:W-:Y:S01]  /*1790*/  FFMA.FTZ R17, R100, R17, R8 ;  /* 0x0000001164117223 */ /* 0x000fe20000010008 */
[----:B----4-:R-:W-:Y:S01]  /*17a0*/  PRMT R8, RZ, 0x5410, R24 ;  /* 0x00005410ff087816 */ /* 0x010fe20000000018 */
[----:B------:R-:W-:Y:S01]  /*17b0*/  FFMA.FTZ R112, R103, R112, R9 ;  /* 0x0000007067707223 */ /* 0x000fe20000010009 */
[--C-:B------:R-:W-:Y:S01]  /*17c0*/  PRMT R101, RZ, 0x5410, R22.reuse ;  /* 0x00005410ff657816 */ /* 0x100fe20000000016 */
[----:B------:R-:W4:Y:S01]  /*17d0*/  LDG.E.128 R12, [R84.64+0x6800] ;  /* 0x00680004540c7981 */ /* 0x000f22000c1e1d00 */
[----:B------:R-:W-:Y:S02]  /*17e0*/  PRMT R102, RZ, 0x7610, R22 ;  /* 0x00007610ff667816 */ /* 0x000fe40000000016 */
[--C-:B------:R-:W-:Y:S02]  /*17f0*/  PRMT R103, RZ, 0x5410, R23.reuse ;  /* 0x00005410ff677816 */ /* 0x100fe40000000017 */
[----:B------:R-:W-:Y:S02]  /*1800*/  PRMT R106, RZ, 0x7610, R23 ;  /* 0x00007610ff6a7816 */ /* 0x000fe40000000017 */
[----:B------:R0:W2:Y:S01]  /*1810*/  LDG.E.128 R20, [R2.64+0x3000] ;  /* 0x0030000402147981 */ /* 0x0000a2000c1e1d00 */
[----:B------:R-:W-:Y:S01]  /*1820*/  FFMA.FTZ R110, R107, R8, R110 ;  /* 0x000000086b6e7223 */ /* 0x000fe2000001006e */
[----:B------:R-:W-:-:S02]  /*1830*/  PRMT R8, RZ, 0x5410, R18 ;  /* 0x00005410ff087816 */ /* 0x000fc40000000012 */
[----:B0-----:R-:W-:Y:S02]  /*1840*/  PRMT R3, RZ, 0x7610, R24 ;  /* 0x00007610ff037816 */ /* 0x001fe40000000018 */
[----:B------:R-:W-:Y:S01]  /*1850*/  PRMT R2, RZ, 0x5410, R25 ;  /* 0x00005410ff027816 */ /* 0x000fe20000000019 */
[----:B------:R-:W-:Y:S02]  /*1860*/  FFMA.FTZ R8, R101, R8, R17 ;  /* 0x0000000865087223 */ /* 0x000fe40000010011 */
        /* <DEDUP_REMOVED lines=11> */
[----:B------:R-:W-:-:S04]  /*1920*/  FFMA.FTZ R16, R101, R16, R25 ;  /* 0x0000001065107223 */ /* 0x000fc80000010019 */
[----:B------:R-:W-:Y:S01]  /*1930*/  FFMA.FTZ R3, R102, R3, R16 ;  /* 0x0000000366037223 */ /* 0x000fe20000010010 */
[----:B-----5:R-:W-:-:S05]  /*1940*/  PRMT R16, RZ, 0x5410, R28 ;  /* 0x00005410ff107816 */ /* 0x020fca000000001c */
[----:B------:R-:W-:Y:S01]  /*1950*/  FFMA.FTZ R104, R107, R16, R104 ;  /* 0x000000106b687223 */ /* 0x000fe20000010068 */
[----:B------:R-:W-:-:S05]  /*1960*/  PRMT R16, RZ, 0x5410, R27 ;  /* 0x00005410ff107816 */ /* 0x000fca000000001b */
[----:B------:R-:W-:Y:S01]  /*1970*/  FFMA.FTZ R16, R103, R16, R3 ;  /* 0x0000001067107223 */ /* 0x000fe20000010003 */
[----:B------:R-:W-:-:S05]  /*1980*/  PRMT R3, RZ, 0x7610, R28 ;  /* 0x00007610ff037816 */ /* 0x000fca000000001c */
[----:B------:R-:W-:Y:S01]  /*1990*/  FFMA.FTZ R104, R108, R3, R104 ;  /* 0x000000036c687223 */ /* 0x000fe20000010068 */
[----:B------:R-:W-:Y:S02]  /*19a0*/  PRMT R3, RZ, 0x7610, R27 ;  /* 0x00007610ff037816 */ /* 0x000fe4000000001b */
        /* <DEDUP_REMOVED lines=75> */
[----:B------:R-:W-:Y:S01]  /*1e60*/  FFMA.FTZ R106, R106, R43, R38 ;  /* 0x0000002b6a6a7223 */ /* 0x000fe20000010026 */
[----:B------:R-:W-:Y:S01]  /*1e70*/  PRMT R38, RZ, 0x5410, R45 ;  /* 0x00005410ff267816 */ /* 0x000fe2000000002d */
[----:B------:R-:W-:Y:S01]  /*1e80*/  FFMA.FTZ R42, R44, R3, R42 ;  /* 0x000000032c2a7223 */ /* 0x000fe2000001002a */
[----:B------:R-:W-:-:S02]  /*1e90*/  PRMT R3, RZ, 0x5410, R49 ;  /* 0x00005410ff037816 */ /* 0x000fc40000000031 */
        /* <DEDUP_REMOVED lines=89> */
[----:B------:R-:W-:Y:S02]  /*2430*/  PRMT R37, RZ, 0x5410, R72 ;  /* 0x00005410ff257816 */ /* 0x000fe40000000048 */
[----:B--2---:R-:W-:Y:S02]  /*2440*/  PRMT R43, RZ, 0x5410, R76 ;  /* 0x00005410ff2b7816 */ /* 0x004fe4000000004c */
        /* <DEDUP_REMOVED lines=74> */
[----:B---3--:R-:W-:Y:S01]  /*28f0*/  PRMT R43, RZ, 0x5410, R4 ;  /* 0x00005410ff2b7816 */ /* 0x008fe20000000004 */
        /* <DEDUP_REMOVED lines=26> */
[----:B------:R-:W-:-:S05]  /*2aa0*/  PRMT R7, RZ, 0x5410, R20 ;  /* 0x00005410ff077816 */ /* 0x000fca0000000014 */
[C---:B------:R-:W-:Y:S01]  /*2ab0*/  FFMA.FTZ R2, R7.reuse, R38, R2 ;  /* 0x0000002607027223 */ /* 0x040fe20000010002 */
[----:B----4-:R-:W-:Y:S02]  /*2ac0*/  PRMT R38, RZ, 0x5410, R12 ;  /* 0x00005410ff267816 */ /* 0x010fe4000000000c */
[----:B------:R-:W-:Y:S02]  /*2ad0*/  PRMT R37, RZ, 0x5410, R99 ;  /* 0x00005410ff257816 */ /* 0x000fe40000000063 */
        /* <DEDUP_REMOVED lines=37> */
[----:B-----5:R-:W-:Y:S02]  /*2d30*/  PRMT R3, RZ, 0x5410, R24 ;  /* 0x00005410ff037816 */ /* 0x020fe40000000018 */
[----:B------:R-:W-:Y:S01]  /*2d40*/  PRMT R10, RZ, 0x5410, R16 ;  /* 0x00005410ff0a7816 */ /* 0x000fe20000000010 */
        /* <DEDUP_REMOVED lines=51> */
[C---:B------:R-:W-:Y:S02]  /*3080*/  FFMA.FTZ R6, R5.reuse, R6, R7 ;  /* 0x0000000605067223 */ /* 0x040fe40000010007 */
        /* <DEDUP_REMOVED lines=18> */
[----:B------:R-:W5:Y:S01]  /*31b0*/  SHFL.BFLY PT, R15, R6, 0x10, 0x1f ;  /* 0x0e001f00060f7f89 */ /* 0x000f6200000e0000 */
[----:B0-----:R-:W-:-:S02]  /*31c0*/  FADD.FTZ R11, R2, R11 ;  /* 0x0000000b020b7221 */ /* 0x001fc40000010000 */
[----:B-1----:R-:W-:Y:S02]  /*31d0*/  FADD.FTZ R5, R8, R5 ;  /* 0x0000000508057221 */ /* 0x002fe40000010000 */
[----:B--2---:R-:W-:Y:S02]  /*31e0*/  FADD.FTZ R10, R3, R10 ;  /* 0x0000000a030a7221 */ /* 0x004fe40000010000 */
[----:B---3--:R-:W-:Y:S02]  /*31f0*/  FADD.FTZ R12, R9, R12 ;  /* 0x0000000c090c7221 */ /* 0x008fe40000010000 */
[----:B----4-:R-:W-:Y:S02]  /*3200*/  FADD.FTZ R13, R4, R7 ;  /* 0x00000007040d7221 */ /* 0x010fe40000010000 */
[----:B-----5:R-:W-:Y:S01]  /*3210*/  FADD.FTZ R15, R6, R15 ;  /* 0x0000000f060f7221 */ /* 0x020fe20000010000 */
        /* <DEDUP_REMOVED lines=36> */
[----:B------:R-:W-:Y:S04]  /*3460*/  SHFL.BFLY PT, R5, R2, 0x1, 0x1f ;  /* 0x0c201f0002057f89 */ /* 0x000fe800000e0000 */
[----:B------:R-:W0:Y:S04]  /*3470*/  SHFL.BFLY PT, R4, R7, 0x1, 0x1f ;  /* 0x0c201f0007047f89 */ /* 0x000e2800000e0000 */
[----:B------:R-:W1:Y:S04]  /*3480*/  SHFL.BFLY PT, R6, R9, 0x1, 0x1f ;  /* 0x0c201f0009067f89 */ /* 0x000e6800000e0000 */
[----:B------:R-:W2:Y:S04]  /*3490*/  SHFL.BFLY PT, R8, R11, 0x1, 0x1f ;  /* 0x0c201f000b087f89 */ /* 0x000ea800000e0000 */
[----:B------:R-:W3:Y:S04]  /*34a0*/  SHFL.BFLY PT, R10, R13, 0x1, 0x1f ;  /* 0x0c201f000d0a7f89 */ /* 0x000ee800000e0000 */
[----:B------:R-:W4:Y:S01]  /*34b0*/  SHFL.BFLY PT, R12, R15, 0x1, 0x1f ;  /* 0x0c201f000f0c7f89 */ /* 0x000f2200000e0000 */
[----:B------:R-:W-:-:S02]  /*34c0*/  LOP3.LUT P0, RZ, R86, 0x1f, RZ, 0xc0, !PT ;  /* 0x0000001f56ff7812 */ /* 0x000fc4000780c0ff */
[----:B------:R-:W-:-:S04]  /*34d0*/  SHF.R.S32.HI R3, RZ, 0x1f, R86 ;  /* 0x0000001fff037819 */ /* 0x000fc80000011456 */
[----:B------:R-:W-:Y:S01]  /*34e0*/  LEA.HI R3, R3, R86, RZ, 0x5 ;  /* 0x0000005603037211 */ /* 0x000fe200078f28ff */
[----:B0-----:R-:W-:-:S03]  /*34f0*/  FADD.FTZ R4, R7, R4 ;  /* 0x0000000407047221 */ /* 0x001fc60000010000 */
[----:B------:R-:W-:Y:S01]  /*3500*/  SHF.R.S32.HI R3, RZ, 0x5, R3 ;  /* 0x00000005ff037819 */ /* 0x000fe20000011403 */
[----:B-1----:R-:W-:Y:S02]  /*3510*/  FADD.FTZ R6, R9, R6 ;  /* 0x0000000609067221 */ /* 0x002fe40000010000 */
[----:B------:R-:W-:Y:S02]  /*3520*/  @!P0 FADD.FTZ R2, R2, R5 ;  /* 0x0000000502028221 */ /* 0x000fe40000010000 */
[----:B--2---:R-:W-:Y:S02]  /*3530*/  FADD.FTZ R8, R11, R8 ;  /* 0x000000080b087221 */ /* 0x004fe40000010000 */
[----:B---3--:R-:W-:Y:S02]  /*3540*/  FADD.FTZ R10, R13, R10 ;  /* 0x0000000a0d0a7221 */ /* 0x008fe40000010000 */
[----:B----4-:R-:W-:Y:S01]  /*3550*/  FADD.FTZ R12, R15, R12 ;  /* 0x0000000c0f0c7221 */ /* 0x010fe20000010000 */
[----:B------:R0:W-:Y:S04]  /*3560*/  @!P0 STS [R3.X4], R2 ;  /* 0x0000000203008388 */ /* 0x0001e80000004800 */
        /* <DEDUP_REMOVED lines=13> */
[----:B------:R-:W4:Y:S04]  /*3640*/  LDS.128 R8, [RZ] ;  /* 0x00000000ff087984 */ /* 0x000f280000000c00 */
        /* <DEDUP_REMOVED lines=38> */
.L_x_10:
        /* <DEDUP_REMOVED lines=13> */
.L_x_42:


//--------------------- .text._Z30router_gemm_kernel_bf16_outputI13__nv_bfloat16Li128ELi8ELi5ELi384ELi7168EEvPS0_PKT_S4_ --------------------------
	.section	.text._Z30router_gemm_kernel_bf16_outputI13__nv_bfloat16Li128ELi8ELi5ELi384ELi7168EEvPS0_PKT_S4_,"ax",@progbits
	.sectioninfo	@"SHI_REGISTERS=119"
	.align	128
        .global         _Z30router_gemm_kernel_bf16_outputI13__nv_bfloat16Li128ELi8ELi5ELi384ELi7168EEvPS0_PKT_S4_
        .type           _Z30router_gemm_kernel_bf16_outputI13__nv_bfloat16Li128ELi8ELi5ELi384ELi7168EEvPS0_PKT_S4_,@function
        .size           _Z30router_gemm_kernel_bf16_outputI13__nv_bfloat16Li128ELi8ELi5ELi384ELi7168EEvPS0_PKT_S4_,(.L_x_43 - _Z30router_gemm_kernel_bf16_outputI13__nv_bfloat16Li128ELi8ELi5ELi384ELi7168EEvPS0_PKT_S4_)
        .other          _Z30router_gemm_kernel_bf16_outputI13__nv_bfloat16Li128ELi8ELi5ELi384ELi7168EEvPS0_PKT_S4_,@"STO_CUDA_ENTRY STV_DEFAULT"
_Z30router_gemm_kernel_bf16_outputI13__nv_bfloat16Li128ELi8ELi5ELi384ELi7168EEvPS0_PKT_S4_:
.text._Z30router_gemm_kernel_bf16_outputI13__nv_bfloat16Li128ELi8ELi5ELi384ELi7168EEvPS0_PKT_S4_:
        /* <DEDUP_REMOVED lines=8> */
[----:B------:R-:W-:-:S04]  /*0080*/  IADD3 R5, P0, R2, R3, RZ ;  /* 0x0000000302057210 */ /* 0x000fc80007f1e0ff */
[----:B------:R-:W-:Y:S01]  /*0090*/  LEA.HI.X.SX32 R4, R3, R4, 0x1, P0 ;  /* 0x0000000403047211 */ /* 0x000fe200000f0eff */
[----:B------:R-:W-:Y:S01]  /*00a0*/  IMAD.WIDE R2, R2, R91, c[0x0][0x168] ;  /* 0x00005a0002027625 */ /* 0x000fe200078e025b */
[----:B------:R-:W-:-:S04]  /*00b0*/  LEA R88, P0, R5, c[0x0][0x170], 0x1 ;  /* 0x00005c0005587a11 */ /* 0x000fc800078008ff */
[----:B------:R-:W-:Y:S01]  /*00c0*/  LEA.HI.X R89, R5, c[0x0][0x174], R4, 0x1, P0 ;  /* 0x00005d0005597a11 */ /* 0x000fe200000f0c04 */
[----:B------:R-:W2:Y:S04]  /*00d0*/  LDG.E.128 R44, [R2.64] ;  /* 0x00000004022c7981 */ /* 0x000ea8000c1e1d00 */
[----:B------:R-:W3:Y:S04]  /*00e0*/  LDG.E.128 R48, [R88.64] ;  /* 0x0000000458307981 */ /* 0x000ee8000c1e1d00 */
[----:B------:R-:W4:Y:S04]  /*00f0*/  LDG.E.128 R52, [R2.64+0x3800] ;  /* 0x0038000402347981 */ /* 0x000f28000c1e1d00 */
[----:B------:R-:W5:Y:S04]  /*0100*/  LDG.E.128 R56, [R2.64+0x7000] ;  /* 0x0070000402387981 */ /* 0x000f68000c1e1d00 */
        /* <DEDUP_REMOVED lines=15> */
[----:B------:R0:W5:Y:S04]  /*0200*/  LDG.E.128 R36, [R88.64+0x1800] ;  /* 0x0018000458247981 */ /* 0x000168000c1e1d00 */
[----:B------:R-:W5:Y:S01]  /*0210*/  LDG.E.128 R40, [R2.64+0x5000] ;  /* 0x0050000402287981 */ /* 0x000f62000c1e1d00 */
[----:B--2---:R-:W-:-:S02]  /*0220*/  PRMT R61, RZ, 0x5410, R44 ;  /* 0x00005410ff3d7816 */ /* 0x004fc4000000002c */
[----:B------:R-:W-:Y:S02]  /*0230*/  PRMT R104, RZ, 0x7610, R47 ;  /* 0x00007610ff687816 */ /* 0x000fe4000000002f */
[--C-:B---3--:R-:W-:Y:S02]  /*0240*/  PRMT R60, RZ, 0x5410, R48.reuse ;  /* 0x00005410ff3c7816 */ /* 0x108fe40000000030 */
[----:B------:R-:W-:Y:S02]  /*0250*/  PRMT R86, RZ, 0x7610, R48 ;  /* 0x00007610ff567816 */ /* 0x000fe40000000030 */
[----:B------:R-:W-:Y:S01]  /*0260*/  PRMT R87, RZ, 0x5410, R49 ;  /* 0x00005410ff577816 */ /* 0x000fe20000000031 */
[----:B------:R-:W-:Y:S01]  /*0270*/  FFMA.FTZ R62, R60, R61, RZ ;  /* 0x0000003d3c3e7223 */ /* 0x000fe200000100ff */
[----:B------:R-:W-:Y:S02]  /*0280*/  PRMT R61, RZ, 0x7610, R44 ;  /* 0x00007610ff3d7816 */ /* 0x000fe4000000002c */
[----:B------:R-:W-:-:S02]  /*0290*/  PRMT R44, RZ, 0x5410, R45 ;  /* 0x00005410ff2c7816 */ /* 0x000fc4000000002d */
[----:B------:R-:W-:Y:S01]  /*02a0*/  PRMT R100, RZ, 0x7610, R49 ;  /* 0x00007610ff647816 */ /* 0x000fe20000000031 */
[----:B------:R-:W-:Y:S01]  /*02b0*/  FFMA.FTZ R61, R86, R61, R62 ;  /* 0x0000003d563d7223 */ /* 0x000fe2000001003e */
[----:B----4-:R-:W-:Y:S02]  /*02c0*/  PRMT R49, RZ, 0x5410, R52 ;  /* 0x00005410ff317816 */ /* 0x010fe40000000034 */
[----:B-----5:R-:W-:Y:S01]  /*02d0*/  PRMT R63, RZ, 0x5410, R56 ;  /* 0x00005410ff3f7816 */ /* 0x020fe20000000038 */
[C---:B------:R-:W-:Y:S01]  /*02e0*/  FFMA.FTZ R44, R87.reuse, R44, R61 ;  /* 0x0000002c572c7223 */ /* 0x040fe2000001003d */
[----:B------:R-:W-:Y:S01]  /*02f0*/  PRMT R61, RZ, 0x7610, R52 ;  /* 0x00007610ff3d7816 */ /* 0x000fe20000000034 */
[----:B------:R-:W-:Y:S01]  /*0300*/  FFMA.FTZ R62, R60, R49, RZ ;  /* 0x000000313c3e7223 */ /* 0x000fe200000100ff */
[--C-:B------:R-:W-:Y:S02]  /*0310*/  PRMT R52, RZ, 0x5410, R53.reuse ;  /* 0x00005410ff347816 */ /* 0x100fe40000000035 */
[----:B------:R-:W-:Y:S01]  /*0320*/  PRMT R101, RZ, 0x5410, R50 ;  /* 0x00005410ff657816 */ /* 0x000fe20000000032 */
[----:B------:R-:W-:Y:S01]  /*0330*/  FFMA.FTZ R61, R86, R61, R62 ;  /* 0x0000003d563d7223 */ /* 0x000fe2000001003e */
        /* <DEDUP_REMOVED lines=30> */
[----:B------:R1:W2:Y:S01]  /*0520*/  LDG.E.128 R44, [R2.64+0x8800] ;  /* 0x00880004022c7981 */ /* 0x0002a2000c1e1d00 */
[----:B------:R-:W-:Y:S01]  /*0530*/  PRMT R52, RZ, 0x5410, R55 ;  /* 0x00005410ff347816 */ /* 0x000fe20000000037 */
[----:B------:R-:W-:Y:S02]  /*0540*/  FFMA.FTZ R104, R85, R104, R48 ;  /* 0x0000006855687223 */ /* 0x000fe40000010030 */
[----:B------:R-:W-:Y:S01]  /*0550*/  FFMA.FTZ R58, R60, R57, RZ ;  /* 0x000000393c3a7223 */ /* 0x000fe200000100ff */
[----:B------:R-:W-:Y:S01]  /*0560*/  PRMT R57, RZ, 0x7610, R64 ;  /* 0x00007610ff397816 */ /* 0x000fe20000000040 */
[----:B------:R-:W-:Y:S01]  /*0570*/  FFMA.FTZ R53, R103, R52, R53 ;  /* 0x0000003467357223 */ /* 0x000fe20000010035 */
[----:B------:R-:W-:Y:S01]  /*0580*/  PRMT R64, RZ, 0x5410, R65 ;  /* 0x00005410ff407816 */ /* 0x000fe20000000041 */
[----:B------:R1:W3:Y:S02]  /*0590*/  LDG.E.128 R48, [R2.64+0xc000] ;  /* 0x00c0000402307981 */ /* 0x0002e4000c1e1d00 */
[----:B------:R-:W-:Y:S01]  /*05a0*/  FFMA.FTZ R105, R86, R57, R58 ;  /* 0x0000003956697223 */ /* 0x000fe2000001003a */
[----:B------:R-:W-:-:S02]  /*05b0*/  PRMT R57, RZ, 0x5410, R68 ;  /* 0x00005410ff397816 */ /* 0x000fc40000000044 */
[----:B------:R-:W-:Y:S01]  /*05c0*/  PRMT R65, RZ, 0x7610, R65 ;  /* 0x00007610ff417816 */ /* 0x000fe20000000041 */
[----:B------:R-:W-:Y:S01]  /*05d0*/  FFMA.FTZ R64, R87, R64, R105 ;  /* 0x0000004057407223 */ /* 0x000fe20000010069 */
[----:B------:R-:W-:Y:S01]  /*05e0*/  PRMT R105, RZ, 0x7610, R68 ;  /* 0x00007610ff697816 */ /* 0x000fe20000000044 */
[----:B------:R-:W-:Y:S01]  /*05f0*/  FFMA.FTZ R106, R60, R57, RZ ;  /* 0x000000393c6a7223 */ /* 0x000fe200000100ff */
        /* <DEDUP_REMOVED lines=9> */
[----:B------:R0:W4:Y:S01]  /*0690*/  LDG.E.128 R60, [R88.64+0x2000] ;  /* 0x00200004583c7981 */ /* 0x000122000c1e1d00 */
[----:B------:R-:W-:-:S02]  /*06a0*/  PRMT R86, RZ, 0x7610, R67 ;  /* 0x00007610ff567816 */ /* 0x000fc40000000043 */
[----:B------:R-:W-:Y:S01]  /*06b0*/  PRMT R52, RZ, 0x5410, R59 ;  /* 0x00005410ff347816 */ /* 0x000fe2000000003b */
[----:B------:R-:W-:Y:S01]  /*06c0*/  FFMA.FTZ R64, R101, R64, R65 ;  /* 0x0000004065407223 */ /* 0x000fe20000010041 */
[----:B------:R-:W-:Y:S01]  /*06d0*/  PRMT R65, RZ, 0x7610, R66 ;  /* 0x00007610ff417816 */ /* 0x000fe20000000042 */
[----:B------:R-:W-:Y:S02]  /*06e0*/  FFMA.FTZ R69, R100, R69, R105 ;  /* 0x0000004564457223 */ /* 0x000fe40000010069 */
[----:B------:R-:W-:Y:S02]  /*06f0*/  FFMA.FTZ R56, R103, R52, R54 ;  /* 0x0000003467387223 */ /* 0x000fe40000010036 */
[----:B------:R-:W-:Y:S01]  /*0700*/  FFMA.FTZ R65, R102, R65, R64 ;  /* 0x0000004166417223 */ /* 0x000fe20000010040 */
[----:B------:R-:W-:Y:S01]  /*0710*/  PRMT R64, RZ, 0x5410, R70 ;  /* 0x00005410ff407816 */ /* 0x000fe20000000046 */
[----:B------:R1:W5:Y:S01]  /*0720*/  LDG.E.128 R52, [R2.64+0xf800] ;  /* 0x00f8000402347981 */ /* 0x000362000c1e1d00 */
[----:B------:R-:W-:-:S03]  /*0730*/  PRMT R84, RZ, 0x7610, R59 ;  /* 0x00007610ff547816 */ /* 0x000fc6000000003b */
[----:B------:R-:W-:Y:S01]  /*0740*/  FFMA.FTZ R69, R101, R64, R69 ;  /* 0x0000004065457223 */ /* 0x000fe20000010045 */
[----:B------:R-:W-:Y:S01]  /*0750*/  PRMT R64, RZ, 0x5410, R67 ;  /* 0x00005410ff407816 */ /* 0x000fe20000000043 */
[----:B------:R-:W-:Y:S01]  /*0760*/  FFMA.FTZ R84, R85, R84, R56 ;  /* 0x0000005455547223 */ /* 0x000fe20000010038 */
[----:B------:R-:W-:Y:S01]  /*0770*/  PRMT R87, RZ, 0x5410, R76 ;  /* 0x00005410ff577816 */ /* 0x000fe2000000004c */
[----:B------:R1:W2:Y:S02]  /*0780*/  LDG.E.128 R56, [R2.64+0x2000] ;  /* 0x0020000402387981 */ /* 0x0002a4000c1e1d00 */
        /* <DEDUP_REMOVED lines=11> */
[----:B------:R1:W2:Y:S02]  /*0840*/  LDG.E.128 R64, [R2.64+0x5800] ;  /* 0x0058000402407981 */ /* 0x0002a4000c1e1d00 */
[----:B------:R-:W-:Y:S01]  /*0850*/  FFMA.FTZ R76, R102, R69, R104 ;  /* 0x00000045664c7223 */ /* 0x000fe20000010068 */
[----:B------:R-:W-:Y:S01]  /*0860*/  PRMT R72, RZ, 0x5410, R73 ;  /* 0x00005410ff487816 */ /* 0x000fe20000000049 */
[----:B------:R-:W-:Y:S01]  /*0870*/  FFMA.FTZ R104, R85, R100, R103 ;  /* 0x0000006455687223 */ /* 0x000fe20000010067 */
[----:B------:R-:W-:Y:S01]  /*0880*/  PRMT R103, RZ, 0x5410, R77 ;  /* 0x00005410ff677816 */ /* 0x000fe2000000004d */
[----:B------:R1:W2:Y:S01]  /*0890*/  LDG.E.128 R68, [R2.64+0x9000] ;  /* 0x0090000402447981 */ /* 0x0002a2000c1e1d00 */
[----:B------:R-:W-:-:S03]  /*08a0*/  PRMT R73, RZ, 0x7610, R73 ;  /* 0x00007610ff497816 */ /* 0x000fc60000000049 */
        /* <DEDUP_REMOVED lines=20> */
[----:B------:R1:W3:Y:S02]  /*09f0*/  LDG.E.128 R72, [R2.64+0xc800] ;  /* 0x00c8000402487981 */ /* 0x0002e4000c1e1d00 */
[----:B------:R-:W-:Y:S01]  /*0a00*/  FFMA.FTZ R111, R100, R111, R4 ;  /* 0x0000006f646f7223 */ /* 0x000fe20000010004 */
[--C-:B------:R-:W-:Y:S01]  /*0a10*/  PRMT R4, RZ, 0x5410, R6.reuse ;  /* 0x00005410ff047816 */ /* 0x100fe20000000006 */
[----:B------:R-:W-:Y:S01]  /*0a20*/  FFMA.FTZ R5, R108, R5, R107 ;  /* 0x000000056c057223 */ /* 0x000fe2000001006b */
[----:B------:R-:W-:Y:S01]  /*0a30*/  PRMT R109, RZ, 0x7610, R83 ;  /* 0x00007610ff6d7816 */ /* 0x000fe20000000053 */
[----:B------:R1:W4:Y:S02]  /*0a40*/  LDG.E.128 R76, [R2.64+0x10000] ;  /* 0x01000004024c7981 */ /* 0x000324000c1e1d00 */
        /* <DEDUP_REMOVED lines=34> */
[----:B------:R0:W4:Y:S01]  /*0c70*/  LDG.E.128 R4, [R88.64+0x2800] ;  /* 0x0028000458047981 */ /* 0x000122000c1e1d00 */
        /* <DEDUP_REMOVED lines=9> */
[----:B------:R1:W4:Y:S02]  /*0d10*/  LDG.E.128 R84, [R2.64+0x2800] ;  /* 0x0028000402547981 */ /* 0x000324000c1e1d00 */
[----:B------:R-:W-:-:S02]  /*0d20*/  FFMA.FTZ R104, R100, R95, R104 ;  /* 0x0000005f64687223 */ /* 0x000fc40000010068 */
[----:B------:R-:W-:Y:S01]  /*0d30*/  FFMA.FTZ R95, R103, R92, R93 ;  /* 0x0000005c675f7223 */ /* 0x000fe2000001005d */
[----:B------:R-:W-:Y:S01]  /*0d40*/  PRMT R92, RZ, 0x5410, R98 ;  /* 0x00005410ff5c7816 */ /* 0x000fe20000000062 */
[----:B------:R1:W4:Y:S01]  /*0d50*/  LDG.E.128 R80, [R2.64+0x6000] ;  /* 0x0060000402507981 */ /* 0x000322000c1e1d00 */
        /* <DEDUP_REMOVED lines=39> */
[C---:B------:R-:W-:Y:S02]  /*0fd0*/  FFMA.FTZ R9, R110.reuse, R9, R10 ;  /* 0x000000096e097223 */ /* 0x040fe4000001000a */
        /* <DEDUP_REMOVED lines=10> */
[----:B------:R1:W4:Y:S02]  /*1080*/  LDG.E.128 R8, [R2.64+0x10800] ;  /* 0x0108000402087981 */ /* 0x000324000c1e1d00 */
        /* <DEDUP_REMOVED lines=27> */
[----:B------:R1:W4:Y:S01]  /*1240*/  LDG.E.128 R96, [R2.64+0x9800] ;  /* 0x0098000402607981 */ /* 0x000322000c1e1d00 */
[----:B------:R-:W-:Y:S01]  /*1250*/  PRMT R25, RZ, 0x7610, R25 ;  /* 0x00007610ff197816 */ /* 0x000fe20000000019 */
[----:B------:R-:W-:-:S02]  /*1260*/  FFMA.FTZ R16, R110, R19, R16 ;  /* 0x000000136e107223 */ /* 0x000fc40000010010 */
[----:B------:R-:W-:Y:S01]  /*1270*/  FFMA.FTZ R17, R110, R17, R24 ;  /* 0x000000116e117223 */ /* 0x000fe20000010018 */
[----:B------:R1:W4:Y:S01]  /*1280*/  LDG.E.128 R92, [R2.64+0xd000] ;  /* 0x00d00004025c7981 */ /* 0x000322000c1e1d00 */
[C---:B------:R-:W-:Y:S01]  /*1290*/  FFMA.FTZ R29, R112.reuse, R29, R16 ;  /* 0x0000001d701d7223 */ /* 0x040fe20000010010 */
[--C-:B------:R-:W-:Y:S01]  /*12a0*/  PRMT R16, RZ, 0x5410, R26.reuse ;  /* 0x00005410ff107816 */ /* 0x100fe2000000001a */
[----:B------:R-:W-:Y:S01]  /*12b0*/  FFMA.FTZ R17, R112, R25, R17 ;  /* 0x0000001970117223 */ /* 0x000fe20000010011 */
[----:B------:R1:W4:Y:S03]  /*12c0*/  LDG.E.128 R12, [R2.64+0x3000] ;  /* 0x00300004020c7981 */ /* 0x000326000c1e1d00 */
[----:B------:R-:W-:Y:S01]  /*12d0*/  FFMA.FTZ R16, R113, R16, R17 ;  /* 0x0000001071107223 */ /* 0x000fe20000010011 */
[----:B------:R-:W-:Y:S01]  /*12e0*/  PRMT R17, RZ, 0x7610, R26 ;  /* 0x00007610ff117816 */ /* 0x000fe2000000001a */
[----:B------:R1:W4:Y:S01]  /*12f0*/  LDG.E.128 R20, [R2.64+0xa000] ;  /* 0x00a0000402147981 */ /* 0x000322000c1e1d00 */
[----:B------:R-:W-:-:S03]  /*1300*/  PRMT R25, RZ, 0x5410, R27 ;  /* 0x00005410ff197816 */ /* 0x000fc6000000001b */
[----:B------:R-:W-:Y:S01]  /*1310*/  FFMA.FTZ R24, R114, R17, R16 ;  /* 0x0000001172187223 */ /* 0x000fe20000010010 */
[----:B0-----:R-:W-:-:S03]  /*1320*/  PRMT R88, RZ, 0x7610, R27 ;  /* 0x00007610ff587816 */ /* 0x001fc6000000001b */
[----:B------:R-:W-:Y:S01]  /*1330*/  FFMA.FTZ R24, R106, R25, R24 ;  /* 0x000000196a187223 */ /* 0x000fe20000010018 */
[----:B------:R-:W-:-:S03]  /*1340*/  PRMT R89, RZ, 0x5410, R36 ;  /* 0x00005410ff597816 */ /* 0x000fc60000000024 */
[----:B------:R-:W-:Y:S01]  /*1350*/  FFMA.FTZ R88, R111, R88, R24 ;  /* 0x000000586f587223 */ /* 0x000fe20000010018 */
[--C-:B------:R-:W-:Y:S02]  /*1360*/  PRMT R24, RZ, 0x5410, R32.reuse ;  /* 0x00005410ff187816 */ /* 0x100fe40000000020 */
        /* <DEDUP_REMOVED lines=9> */
[----:B------:R1:W4:Y:S01]  /*1400*/  LDG.E.128 R16, [R2.64+0x6800] ;  /* 0x0068000402107981 */ /* 0x000322000c1e1d00 */
        /* <DEDUP_REMOVED lines=12> */
[----:B------:R1:W4:Y:S01]  /*14d0*/  LDG.E.128 R28, [R2.64+0x11000] ;  /* 0x01100004021c7981 */ /* 0x000322000c1e1d00 */
[----:B------:R-:W-:Y:S02]  /*14e0*/  FFMA.FTZ R104, R111, R104, R25 ;  /* 0x000000686f687223 */ /* 0x000fe40000010019 */
[----:B------:R-:W-:Y:S01]  /*14f0*/  FFMA.FTZ R40, R105, R24, R40 ;  /* 0x0000001869287223 */ /* 0x000fe20000010028 */
[----:B------:R-:W-:Y:S01]  /*1500*/  PRMT R37, RZ, 0x5410, R38 ;  /* 0x00005410ff257816 */ /* 0x000fe20000000026 */
[----:B------:R1:W4:Y:S01]  /*1510*/  LDG.E.128 R24, [R2.64+0xd800] ;  /* 0x00d8000402187981 */ /* 0x000322000c1e1d00 */
[----:B------:R-:W-:-:S02]  /*1520*/  PRMT R41, RZ, 0x7610, R41 ;  /* 0x00007610ff297816 */ /* 0x000fc40000000029 */
[----:B------:R-:W-:Y:S02]  /*1530*/  PRMT R38, RZ, 0x7610, R38 ;  /* 0x00007610ff267816 */ /* 0x000fe40000000026 */
[--C-:B-1----:R-:W-:Y:S02]  /*1540*/  PRMT R2, RZ, 0x5410, R34.reuse ;  /* 0x00005410ff027816 */ /* 0x102fe40000000022 */
        /* <DEDUP_REMOVED lines=17> */
[----:B--2---:R-:W-:-:S03]  /*1660*/  PRMT R32, RZ, 0x5410, R44 ;  /* 0x00005410ff207816 */ /* 0x004fc6000000002c */
[----:B------:R-:W-:Y:S01]  /*1670*/  FFMA.FTZ R2, R39, R2, R33 ;  /* 0x0000000227027223 */ /* 0x000fe20000010021 */
[----:B---3--:R-:W-:Y:S01]  /*1680*/  PRMT R33, RZ, 0x5410, R48 ;  /* 0x00005410ff217816 */ /* 0x008fe20000000030 */
[C---:B------:R-:W-:Y:S01]  /*1690*/  FFMA.FTZ R32, R89.reuse, R32, R109 ;  /* 0x0000002059207223 */ /* 0x040fe2000001006d */
        /* <DEDUP_REMOVED lines=29> */
[--C-:B-----5:R-:W-:Y:S02]  /*1870*/  PRMT R34, RZ, 0x5410, R52.reuse ;  /* 0x00005410ff227816 */ /* 0x120fe40000000034 */
[----:B------:R-:W-:-:S03]  /*1880*/  PRMT R52, RZ, 0x7610, R52 ;  /* 0x00007610ff347816 */ /* 0x000fc60000000034 */
[----:B------:R-:W-:Y:S01]  /*1890*/  FFMA.FTZ R104, R89, R34, R104 ;  /* 0x0000002259687223 */ /* 0x000fe20000010068 */
        /* <DEDUP_REMOVED lines=8> */
[----:B----4-:R-:W-:-:S03]  /*1920*/  PRMT R34, RZ, 0x5410, R60 ;  /* 0x00005410ff227816 */ /* 0x010fc6000000003c */
[----:B------:R-:W-:Y:S01]  /*1930*/  FFMA.FTZ R40, R38, R41, R40 ;  /* 0x0000002926287223 */ /* 0x000fe20000010028 */
[----:B------:R-:W-:Y:S02]  /*1940*/  PRMT R41, RZ, 0x5410, R64 ;  /* 0x00005410ff297816 */ /* 0x000fe40000000040 */
[----:B------:R-:W-:-:S03]  /*1950*/  PRMT R35, RZ, 0x5410, R56 ;  /* 0x00005410ff237816 */ /* 0x000fc60000000038 */
[C---:B------:R-:W-:Y:S01]  /*1960*/  FFMA.FTZ R2, R34.reuse, R41, R2 ;  /* 0x0000002922027223 */ /* 0x040fe20000010002 */
[----:B------:R-:W-:Y:S01]  /*1970*/  PRMT R41, RZ, 0x5410, R68 ;  /* 0x00005410ff297816 */ /* 0x000fe20000000044 */
[C---:B------:R-:W-:Y:S01]  /*1980*/  FFMA.FTZ R35, R34.reuse, R35, R3 ;  /* 0x0000002322237223 */ /* 0x040fe20000010003 */
        /* <DEDUP_REMOVED lines=24> */
[----:B------:R-:W-:Y:S01]  /*1b10*/  FFMA.FTZ R38, R61, R2, R32 ;  /* 0x000000023d267223 */ /* 0x000fe20000010020 */
[----:B------:R-:W-:Y:S02]  /*1b20*/  PRMT R2, RZ, 0x5410, R66 ;  /* 0x00005410ff027816 */ /* 0x000fe40000000042 */
[--C-:B------:R-:W-:Y:S02]  /*1b30*/  PRMT R42, RZ, 0x5410, R58.reuse ;  /* 0x00005410ff2a7816 */ /* 0x100fe4000000003a */
[----:B------:R-:W-:Y:S01]  /*1b40*/  PRMT R37, RZ, 0x7610, R58 ;  /* 0x00007610ff257816 */ /* 0x000fe2000000003a */
[C---:B------:R-:W-:Y:S01]  /*1b50*/  FFMA.FTZ R2, R35.reuse, R2, R41 ;  /* 0x0000000223027223 */ /* 0x040fe20000010029 */
[----:B------:R-:W-:Y:S01]  /*1b60*/  PRMT R62, RZ, 0x7610, R62 ;  /* 0x00007610ff3e7816 */ /* 0x000fe2000000003e */
[C---:B------:R-:W-:Y:S01]  /*1b70*/  FFMA.FTZ R42, R35.reuse, R42, R46 ;  /* 0x0000002a232a7223 */ /* 0x040fe2000001002e */
        /* <DEDUP_REMOVED lines=54> */
[----:B------:R-:W-:-:S04]  /*1ee0*/  FFMA.FTZ R36, R63, R36, R42 ;  /* 0x000000243f247223 */ /* 0x000fc8000001002a */
[C---:B------:R-:W-:Y:S01]  /*1ef0*/  FFMA.FTZ R36, R3.reuse, R37, R36 ;  /* 0x0000002503247223 */ /* 0x040fe20000010024 */
        /* <DEDUP_REMOVED lines=80> */
[--C-:B------:R-:W-:Y:S02]  /*2400*/  PRMT R43, RZ, 0x5410, R11.reuse ;  /* 0x00005410ff2b7816 */ /* 0x100fe4000000000b */
[----:B------:R-:W-:Y:S02]  /*2410*/  PRMT R42, RZ, 0x7610, R11 ;  /* 0x00007610ff2a7816 */ /* 0x000fe4000000000b */
        /* <DEDUP_REMOVED lines=88> */
[C---:B------:R-:W-:Y:S01]  /*29a0*/  FFMA.FTZ R3, R103.reuse, R4, R3 ;  /* 0x0000000467037223 */ /* 0x040fe20000010003 */
[----:B------:R-:W-:Y:S01]  /*29b0*/  PRMT R4, RZ, 0x7610, R31 ;  /* 0x00007610ff047816 */ /* 0x000fe2000000001f */
[----:B------:R-:W-:Y:S02]  /*29c0*/  FFMA.FTZ R5, R6, R5, R7 ;  /* 0x0000000506057223 */ /* 0x000fe40000010007 */
[----:B------:R-:W-:-:S02]  /*29d0*/  FFMA.FTZ R10, R103, R10, R11 ;  /* 0x0000000a670a7223 */ /* 0x000fc4000001000b */
[----:B------:R-:W-:Y:S01]  /*29e0*/  FFMA.FTZ R4, R103, R4, R5 ;  /* 0x0000000467047223 */ /* 0x000fe20000010005 */
[----:B------:R-:W0:Y:S04]  /*29f0*/  SHFL.BFLY PT, R6, R9, 0x10, 0x1f ;  /* 0x0e001f0009067f89 */ /* 0x000e2800000e0000 */
[----:B------:R-:W1:Y:S04]  /*2a00*/  SHFL.BFLY PT, R11, R10, 0x10, 0x1f ;  /* 0x0e001f000a0b7f89 */ /* 0x000e6800000e0000 */
[----:B------:R-:W2:Y:S04]  /*2a10*/  SHFL.BFLY PT, R5, R2, 0x10, 0x1f ;  /* 0x0e001f0002057f89 */ /* 0x000ea800000e0000 */
[----:B------:R-:W3:Y:S04]  /*2a20*/  SHFL.BFLY PT, R8, R3, 0x10, 0x1f ;  /* 0x0e001f0003087f89 */ /* 0x000ee800000e0000 */
[----:B------:R-:W4:Y:S01]  /*2a30*/  SHFL.BFLY PT, R13, R4, 0x10, 0x1f ;  /* 0x0e001f00040d7f89 */ /* 0x000f2200000e0000 */
[----:B0-----:R-:W-:-:S02]  /*2a40*/  FADD.FTZ R6, R9, R6 ;  /* 0x0000000609067221 */ /* 0x001fc40000010000 */
[----:B-1----:R-:W-:Y:S02]  /*2a50*/  FADD.FTZ R11, R10, R11 ;  /* 0x0000000b0a0b7221 */ /* 0x002fe40000010000 */
[----:B--2---:R-:W-:Y:S02]  /*2a60*/  FADD.FTZ R7, R2, R5 ;  /* 0x0000000502077221 */ /* 0x004fe40000010000 */
[----:B---3--:R-:W-:Y:S01]  /*2a70*/  FADD.FTZ R12, R3, R8 ;  /* 0x00000008030c7221 */ /* 0x008fe20000010000 */
[----:B------:R-:W0:Y:S01]  /*2a80*/  SHFL.BFLY PT, R5, R6, 0x8, 0x1f ;  /* 0x0d001f0006057f89 */ /* 0x000e2200000e0000 */
[----:B----4-:R-:W-:-:S03]  /*2a90*/  FADD.FTZ R13, R4, R13 ;  /* 0x0000000d040d7221 */ /* 0x010fc60000010000 */
[----:B------:R-:W1:Y:S04]  /*2aa0*/  SHFL.BFLY PT, R2, R11, 0x8, 0x1f ;  /* 0x0d001f000b027f89 */ /* 0x000e6800000e0000 */
[----:B------:R-:W2:Y:S04]  /*2ab0*/  SHFL.BFLY PT, R8, R7, 0x8, 0x1f ;  /* 0x0d001f0007087f89 */ /* 0x000ea800000e0000 */
[----:B------:R-:W3:Y:S04]  /*2ac0*/  SHFL.BFLY PT, R9, R12, 0x8, 0x1f ;  /* 0x0d001f000c097f89 */ /* 0x000ee800000e0000 */
[----:B------:R-:W4:Y:S01]  /*2ad0*/  SHFL.BFLY PT, R14, R13, 0x8, 0x1f ;  /* 0x0d001f000d0e7f89 */ /* 0x000f2200000e0000 */
[----:B0-----:R-:W-:-:S02]  /*2ae0*/  FADD.FTZ R5, R6, R5 ;  /* 0x0000000506057221 */ /* 0x001fc40000010000 */
[----:B-1----:R-:W-:Y:S02]  /*2af0*/  FADD.FTZ R4, R11, R2 ;  /* 0x000000020b047221 */ /* 0x002fe40000010000 */
[----:B--2---:R-:W-:Y:S01]  /*2b00*/  FADD.FTZ R8, R7, R8 ;  /* 0x0000000807087221 */ /* 0x004fe20000010000 */
[----:B------:R-:W0:Y:S01]  /*2b10*/  SHFL.BFLY PT, R2, R5, 0x4, 0x1f ;  /* 0x0c801f0005027f89 */ /* 0x000e2200000e0000 */
[----:B---3--:R-:W-:Y:S02]  /*2b20*/  FADD.FTZ R10, R12, R9 ;  /* 0x000000090c0a7221 */ /* 0x008fe40000010000 */
[----:B----4-:R-:W-:Y:S01]  /*2b30*/  FADD.FTZ R14, R13, R14 ;  /* 0x0000000e0d0e7221 */ /* 0x010fe20000010000 */
        /* <DEDUP_REMOVED lines=24> */
[----:B------:R-:W-:-:S02]  /*2cc0*/  LOP3.LUT P0, RZ, R90, 0x1f, RZ, 0xc0, !PT ;  /* 0x0000001f5aff7812 */ /* 0x000fc4000780c0ff */
[----:B------:R-:W-:-:S04]  /*2cd0*/  SHF.R.S32.HI R3, RZ, 0x1f, R90 ;  /* 0x0000001fff037819 */ /* 0x000fc8000001145a */
[----:B------:R-:W-:-:S04]  /*2ce0*/  LEA.HI R3, R3, R90, RZ, 0x5 ;  /* 0x0000005a03037211 */ /* 0x000fc800078f28ff */
[----:B------:R-:W-:-:S03]  /*2cf0*/  SHF.R.S32.HI R3, RZ, 0x5, R3 ;  /* 0x00000005ff037819 */ /* 0x000fc60000011403 */
[----:B0-----:R-:W-:Y:S02]  /*2d00*/  @!P0 FADD.FTZ R2, R4, R5 ;  /* 0x0000000504028221 */ /* 0x001fe40000010000 */
[----:B-1----:R-:W-:Y:S02]  /*2d10*/  FADD.FTZ R4, R10, R11 ;  /* 0x0000000b0a047221 */ /* 0x002fe40000010000 */
        /* <DEDUP_REMOVED lines=15> */
[----:B------:R-:W3:Y:S04]  /*2e10*/  LDS.128 R4, [RZ] ;  /* 0x00000000ff047984 */ /* 0x000ee80000000c00 */
[----:B------:R-:W4:Y:S01]  /*2e20*/  LDS.128 R20, [0x40] ;  /* 0x00004000ff147984 */ /* 0x000f220000000c00 */
        /* <DEDUP_REMOVED lines=28> */
[----:B------:R-:W-:Y:S04]  /*2ff0*/  STG.E.U16 [R2.64], R6 ;  /* 0x0000000602007986 */ /* 0x000fe8000c101504 */
[----:B------:R-:W-:Y:S01]  /*3000*/  STG.E.U16 [R2.64+0xc00], R22 ;  /* 0x000c001602007986 */ /* 0x000fe2000c101504 */
[----:B------:R-:W-:Y:S05]  /*3010*/  EXIT ;  /* 0x000000000000794d */ /* 0x000fea0003800000 */
.L_x_11:
        /* <DEDUP_REMOVED lines=14> */
.L_x_43:


//--------------------- .text._Z30router_gemm_kernel_bf16_outputI13__nv_bfloat16Li128ELi8ELi4ELi384ELi7168EEvPS0_PKT_S4_ --------------------------
	.section	.text._Z30router_gemm_kernel_bf16_outputI13__nv_bfloat16Li128ELi8ELi4ELi384ELi7168EEvPS0_PKT_S4_,"ax",@progbits
	.sectioninfo	@"SHI_REGISTERS=118"
	.align	128
        .global         _Z30router_gemm_kernel_bf16_outputI13__nv_bfloat16Li128ELi8ELi4ELi384ELi7168EEvPS0_PKT_S4_
        .type           _Z30router_gemm_kernel_bf16_outputI13__nv_bfloat16Li128ELi8ELi4ELi384ELi7168EEvPS0_PKT_S4_,@function
        .size           _Z30router_gemm_kernel_bf16_outputI13__nv_bfloat16Li128ELi8ELi4ELi384ELi7168EEvPS0_PKT_S4_,(.L_x_44 - _Z30router_gemm_kernel_bf16_outputI13__nv_bfloat16Li128ELi8ELi4ELi384ELi7168EEvPS0_PKT_S4_)
        .other          _Z30router_gemm_kernel_bf16_outputI13__nv_bfloat16Li128ELi8ELi4ELi384ELi7168EEvPS0_PKT_S4_,@"STO_CUDA_ENTRY STV_DEFAULT"
_Z30router_gemm_kernel_bf16_outputI13__nv_bfloat16Li128ELi8ELi4ELi384ELi7168EEvPS0_PKT_S4_:
.text._Z30router_gemm_kernel_bf16_outputI13__nv_bfloat16Li128ELi8ELi4ELi384ELi7168EEvPS0_PKT_S4_:
        /* <DEDUP_REMOVED lines=9> */
[----:B------:R-:W-:Y:S02]  /*0090*/  LEA.HI.X.SX32 R4, R3, R4, 0x1, P0 ;  /* 0x0000000403047211 */ /* 0x000fe400000f0eff */
[----:B------:R-:W-:Y:S01]  /*00a0*/  LEA R98, P0, R5, c[0x0][0x170], 0x1 ;  /* 0x00005c0005627a11 */ /* 0x000fe200078008ff */
[----:B------:R-:W-:-:S03]  /*00b0*/  IMAD.WIDE R2, R2, R97, c[0x0][0x168] ;  /* 0x00005a0002027625 */ /* 0x000fc600078e0261 */
[----:B------:R-:W-:Y:S02]  /*00c0*/  LEA.HI.X R99, R5, c[0x0][0x174], R4, 0x1, P0 ;  /* 0x00005d0005637a11 */ /* 0x000fe400000f0c04 */
        /* <DEDUP_REMOVED lines=14> */
[----:B------:R0:W5:Y:S04]  /*01b0*/  LDG.E.128 R16, [R2.64+0x8000] ;  /* 0x0080000402107981 */ /* 0x000168000c1e1d00 */
[----:B------:R1:W5:Y:S04]  /*01c0*/  LDG.E.128 R60, [R98.64+0x1800] ;  /* 0x00180004623c7981 */ /* 0x000368000c1e1d00 */
[----:B------:R0:W5:Y:S04]  /*01d0*/  LDG.E.128 R44, [R2.64+0x1800] ;  /* 0x00180004022c7981 */ /* 0x000168000c1e1d00 */
[----:B------:R0:W5:Y:S04]  /*01e0*/  LDG.E.128 R52, [R2.64+0x5000] ;  /* 0x0050000402347981 */ /* 0x000168000c1e1d00 */
[----:B------:R0:W5:Y:S04]  /*01f0*/  LDG.E.128 R56, [R2.64+0x8800] ;  /* 0x0088000402387981 */ /* 0x000168000c1e1d00 */
[----:B------:R0:W5:Y:S04]  /*0200*/  LDG.E.128 R48, [R2.64+0xc000] ;  /* 0x00c0000402307981 */ /* 0x000168000c1e1d00 */
[----:B------:R1:W5:Y:S04]  /*0210*/  LDG.E.128 R40, [R98.64+0x2000] ;  /* 0x0020000462287981 */ /* 0x000368000c1e1d00 */
[----:B------:R0:W5:Y:S01]  /*0220*/  LDG.E.128 R32, [R2.64+0x5800] ;  /* 0x0058000402207981 */ /* 0x000162000c1e1d00 */
[----:B--2---:R-:W-:-:S02]  /*0230*/  PRMT R100, RZ, 0x5410, R36 ;  /* 0x00005410ff647816 */ /* 0x004fc40000000024 */
[--C-:B---3--:R-:W-:Y:S02]  /*0240*/  PRMT R89, RZ, 0x5410, R24.reuse ;  /* 0x00005410ff597816 */ /* 0x108fe40000000018 */
[----:B------:R-:W-:Y:S02]  /*0250*/  PRMT R91, RZ, 0x7610, R24 ;  /* 0x00007610ff5b7816 */ /* 0x000fe40000000018 */
[----:B------:R-:W-:Y:S01]  /*0260*/  PRMT R36, RZ, 0x7610, R36 ;  /* 0x00007610ff247816 */ /* 0x000fe20000000024 */
[----:B------:R-:W-:Y:S01]  /*0270*/  FFMA.FTZ R100, R89, R100, RZ ;  /* 0x0000006459647223 */ /* 0x000fe200000100ff */
[----:B----4-:R-:W-:Y:S02]  /*0280*/  PRMT R106, RZ, 0x5410, R28 ;  /* 0x00005410ff6a7816 */ /* 0x010fe4000000001c */
[----:B------:R-:W-:Y:S01]  /*0290*/  PRMT R90, RZ, 0x5410, R25 ;  /* 0x00005410ff5a7816 */ /* 0x000fe20000000019 */
        /* <DEDUP_REMOVED lines=14> */
[----:B------:R-:W-:Y:S02]  /*0380*/  FFMA.FTZ R36, R103, R36, R101 ;  /* 0x0000002467247223 */ /* 0x000fe40000010065 */
[C---:B------:R-:W-:Y:S01]  /*0390*/  FFMA.FTZ R28, R102.reuse, R29, R28 ;  /* 0x0000001d661c7223 */ /* 0x040fe2000001001c */
[----:B------:R-:W-:Y:S02]  /*03a0*/  PRMT R29, RZ, 0x5410, R30 ;  /* 0x00005410ff1d7816 */ /* 0x000fe4000000001e */
[----:B------:R-:W-:Y:S02]  /*03b0*/  PRMT R105, RZ, 0x7610, R26 ;  /* 0x00007610ff697816 */ /* 0x000fe4000000001a */
[----:B------:R-:W-:Y:S01]  /*03c0*/  PRMT R30, RZ, 0x7610, R30 ;  /* 0x00007610ff1e7816 */ /* 0x000fe2000000001e */
[----:B------:R-:W-:Y:S01]  /*03d0*/  FFMA.FTZ R29, R102, R29, R36 ;  /* 0x0000001d661d7223 */ /* 0x000fe20000010024 */
[----:B------:R-:W-:Y:S02]  /*03e0*/  PRMT R38, RZ, 0x7610, R38 ;  /* 0x00007610ff267816 */ /* 0x000fe40000000026 */
[----:B-----5:R-:W-:Y:S01]  /*03f0*/  PRMT R108, RZ, 0x5410, R84 ;  /* 0x00005410ff6c7816 */ /* 0x020fe20000000054 */
[C---:B------:R-:W-:Y:S01]  /*0400*/  FFMA.FTZ R30, R105.reuse, R30, R29 ;  /* 0x0000001e691e7223 */ /* 0x040fe2000001001d */
[----:B------:R-:W-:Y:S01]  /*0410*/  PRMT R104, RZ, 0x5410, R27 ;  /* 0x00005410ff687816 */ /* 0x000fe2000000001b */
[----:B------:R-:W-:Y:S01]  /*0420*/  FFMA.FTZ R28, R105, R38, R28 ;  /* 0x00000026691c7223 */ /* 0x000fe2000001001c */
[----:B------:R-:W-:Y:S01]  /*0430*/  PRMT R29, RZ, 0x5410, R39 ;  /* 0x00005410ff1d7816 */ /* 0x000fe20000000027 */
[----:B------:R-:W-:Y:S01]  /*0440*/  FFMA.FTZ R108, R89, R108, RZ ;  /* 0x0000006c596c7223 */ /* 0x000fe200000100ff */
[----:B------:R-:W-:-:S02]  /*0450*/  PRMT R84, RZ, 0x7610, R84 ;  /* 0x00007610ff547816 */ /* 0x000fc40000000054 */
[----:B------:R-:W-:Y:S01]  /*0460*/  PRMT R88, RZ, 0x7610, R27 ;  /* 0x00007610ff587816 */ /* 0x000fe2000000001b */
[----:B------:R-:W-:Y:S01]  /*0470*/  FFMA.FTZ R28, R104, R29, R28 ;  /* 0x0000001d681c7223 */ /* 0x000fe2000001001c */
[----:B------:R-:W-:Y:S01]  /*0480*/  PRMT R39, RZ, 0x7610, R39 ;  /* 0x00007610ff277816 */ /* 0x000fe20000000027 */
[----:B------:R-:W-:Y:S01]  /*0490*/  FFMA.FTZ R84, R91, R84, R108 ;  /* 0x000000545b547223 */ /* 0x000fe2000001006c */
[--C-:B------:R-:W-:Y:S01]  /*04a0*/  PRMT R110, RZ, 0x5410, R93.reuse ;  /* 0x00005410ff6e7816 */ /* 0x100fe2000000005d */
[----:B------:R0:W2:Y:S01]  /*04b0*/  LDG.E.128 R24, [R2.64+0x2000] ;  /* 0x0020000402187981 */ /* 0x0000a2000c1e1d00 */
[----:B------:R-:W-:Y:S01]  /*04c0*/  PRMT R113, RZ, 0x7610, R93 ;  /* 0x00007610ff717816 */ /* 0x000fe2000000005d */
[----:B------:R-:W-:Y:S01]  /*04d0*/  FFMA.FTZ R100, R88, R39, R28 ;  /* 0x0000002758647223 */ /* 0x000fe2000001001c */
[----:B------:R-:W-:Y:S01]  /*04e0*/  PRMT R29, RZ, 0x5410, R31 ;  /* 0x00005410ff1d7816 */ /* 0x000fe2000000001f */
[----:B------:R0:W3:Y:S01]  /*04f0*/  LDG.E.128 R36, [R2.64+0x9000] ;  /* 0x0090000402247981 */ /* 0x0000e2000c1e1d00 */
        /* <DEDUP_REMOVED lines=9> */
[----:B------:R0:W4:Y:S02]  /*0590*/  LDG.E.128 R28, [R2.64+0xc800] ;  /* 0x00c80004021c7981 */ /* 0x000124000c1e1d00 */
[----:B------:R-:W-:Y:S01]  /*05a0*/  FFMA.FTZ R8, R111, R8, R93 ;  /* 0x000000086f087223 */ /* 0x000fe2000001005d */
[----:B------:R-:W-:Y:S01]  /*05b0*/  PRMT R93, RZ, 0x5410, R9 ;  /* 0x00005410ff5d7816 */ /* 0x000fe20000000009 */
[----:B------:R-:W-:Y:S01]  /*05c0*/  FFMA.FTZ R92, R108, R92, R101 ;  /* 0x0000005c6c5c7223 */ /* 0x000fe20000010065 */
[----:B------:R-:W-:-:S03]  /*05d0*/  PRMT R4, RZ, 0x7610, R4 ;  /* 0x00007610ff047816 */ /* 0x000fc60000000004 */
[C---:B------:R-:W-:Y:S01]  /*05e0*/  FFMA.FTZ R8, R110.reuse, R93, R8 ;  /* 0x0000005d6e087223 */ /* 0x040fe20000010008 */
[----:B------:R-:W-:Y:S01]  /*05f0*/  PRMT R93, RZ, 0x5410, R5 ;  /* 0x00005410ff5d7816 */ /* 0x000fe20000000005 */
[----:B------:R-:W-:Y:S01]  /*0600*/  FFMA.FTZ R4, R111, R4, R92 ;  /* 0x000000046f047223 */ /* 0x000fe2000001005c */
[--C-:B------:R-:W-:Y:S02]  /*0610*/  PRMT R106, RZ, 0x5410, R80.reuse ;  /* 0x00005410ff6a7816 */ /* 0x100fe40000000050 */
[----:B------:R-:W-:Y:S01]  /*0620*/  PRMT R80, RZ, 0x7610, R80 ;  /* 0x00007610ff507816 */ /* 0x000fe20000000050 */
[----:B------:R-:W-:Y:S01]  /*0630*/  FFMA.FTZ R93, R110, R93, R4 ;  /* 0x0000005d6e5d7223 */ /* 0x000fe20000010004 */
[----:B------:R-:W-:Y:S01]  /*0640*/  PRMT R4, RZ, 0x7610, R9 ;  /* 0x00007610ff047816 */ /* 0x000fe20000000009 */
[----:B------:R-:W-:Y:S01]  /*0650*/  FFMA.FTZ R106, R89, R106, RZ ;  /* 0x0000006a596a7223 */ /* 0x000fe200000100ff */
[----:B------:R-:W-:-:S03]  /*0660*/  PRMT R89, RZ, 0x5410, R81 ;  /* 0x00005410ff597816 */ /* 0x000fc60000000051 */
[----:B------:R-:W-:Y:S02]  /*0670*/  FFMA.FTZ R80, R91, R80, R106 ;  /* 0x000000505b507223 */ /* 0x000fe4000001006a */
[----:B------:R-:W-:Y:S01]  /*0680*/  FFMA.FTZ R4, R113, R4, R8 ;  /* 0x0000000471047223 */ /* 0x000fe20000010008 */
        /* <DEDUP_REMOVED lines=38> */
[----:B------:R0:W2:Y:S01]  /*08f0*/  LDG.E.128 R92, [R2.64+0xd000] ;  /* 0x00d00004025c7981 */ /* 0x0000a2000c1e1d00 */
        /* <DEDUP_REMOVED lines=15> */
[----:B------:R1:W3:Y:S02]  /*09f0*/  LDG.E.128 R80, [R98.64+0x2800] ;  /* 0x0028000462507981 */ /* 0x0002e4000c1e1d00 */
[----:B------:R-:W-:Y:S01]  /*0a00*/  FFMA.FTZ R5, R110, R5, R4 ;  /* 0x000000056e057223 */ /* 0x000fe20000010004 */
[----:B------:R-:W-:Y:S01]  /*0a10*/  PRMT R4, RZ, 0x7610, R77 ;  /* 0x00007610ff047816 */ /* 0x000fe2000000004d */
[----:B------:R0:W3:Y:S01]  /*0a20*/  LDG.E.128 R84, [R2.64+0x2800] ;  /* 0x0028000402547981 */ /* 0x0000e2000c1e1d00 */
[----:B------:R-:W-:-:S03]  /*0a30*/  PRMT R7, RZ, 0x5410, R73 ;  /* 0x00005410ff077816 */ /* 0x000fc60000000049 */
[C---:B------:R-:W-:Y:S01]  /*0a40*/  FFMA.FTZ R4, R113.reuse, R4, R5 ;  /* 0x0000000471047223 */ /* 0x040fe20000010005 */
[----:B------:R-:W-:Y:S01]  /*0a50*/  PRMT R5, RZ, 0x5410, R78 ;  /* 0x00005410ff057816 */ /* 0x000fe2000000004e */
[----:B------:R-:W-:Y:S01]  /*0a60*/  FFMA.FTZ R7, R110, R7, R72 ;  /* 0x000000076e077223 */ /* 0x000fe20000010048 */
[----:B------:R-:W-:Y:S01]  /*0a70*/  PRMT R6, RZ, 0x7610, R73 ;  /* 0x00007610ff067816 */ /* 0x000fe20000000049 */
[----:B------:R0:W3:Y:S02]  /*0a80*/  LDG.E.128 R88, [R2.64+0x6000] ;  /* 0x0060000402587981 */ /* 0x0000e4000c1e1d00 */
[----:B------:R-:W-:Y:S01]  /*0a90*/  FFMA.FTZ R4, R112, R5, R4 ;  /* 0x0000000570047223 */ /* 0x000fe20000010004 */
[----:B------:R-:W-:Y:S01]  /*0aa0*/  PRMT R5, RZ, 0x5410, R74 ;  /* 0x00005410ff057816 */ /* 0x000fe2000000004a */
[----:B------:R-:W-:Y:S02]  /*0ab0*/  FFMA.FTZ R6, R113, R6, R7 ;  /* 0x0000000671067223 */ /* 0x000fe40000010007 */
[----:B------:R-:W-:-:S02]  /*0ac0*/  FFMA.FTZ R8, R106, R9, R8 ;  /* 0x000000096a087223 */ /* 0x000fc40000010008 */
[----:B------:R-:W-:Y:S01]  /*0ad0*/  FFMA.FTZ R6, R112, R5, R6 ;  /* 0x0000000570067223 */ /* 0x000fe20000010006 */
[----:B------:R-:W-:Y:S01]  /*0ae0*/  PRMT R5, RZ, 0x7610, R78 ;  /* 0x00007610ff057816 */ /* 0x000fe2000000004e */
[----:B------:R-:W-:-:S04]  /*0af0*/  FFMA.FTZ R104, R107, R104, R8 ;  /* 0x000000686b687223 */ /* 0x000fc80000010008 */
[C---:B------:R-:W-:Y:S01]  /*0b00*/  FFMA.FTZ R8, R114.reuse, R5, R4 ;  /* 0x0000000572087223 */ /* 0x040fe20000010004 */
[----:B------:R-:W-:Y:S02]  /*0b10*/  PRMT R5, RZ, 0x7610, R74 ;  /* 0x00007610ff057816 */ /* 0x000fe4000000004a */
[----:B------:R-:W-:Y:S02]  /*0b20*/  PRMT R9, RZ, 0x5410, R79 ;  /* 0x00005410ff097816 */ /* 0x000fe4000000004f */
[----:B------:R-:W-:Y:S01]  /*0b30*/  PRMT R11, RZ, 0x5410, R75 ;  /* 0x00005410ff0b7816 */ /* 0x000fe2000000004b */
[----:B------:R-:W-:Y:S01]  /*0b40*/  FFMA.FTZ R114, R114, R5, R6 ;  /* 0x0000000572727223 */ /* 0x000fe20000010006 */
[--C-:B------:R-:W-:Y:S01]  /*0b50*/  PRMT R109, RZ, 0x7610, R69.reuse ;  /* 0x00007610ff6d7816 */ /* 0x100fe20000000045 */
[C---:B------:R-:W-:Y:S01]  /*0b60*/  FFMA.FTZ R9, R106.reuse, R9, R8 ;  /* 0x000000096a097223 */ /* 0x040fe20000010008 */
[----:B------:R1:W3:Y:S01]  /*0b70*/  LDG.E.128 R4, [R98.64+0x3000] ;  /* 0x0030000462047981 */ /* 0x0002e2000c1e1d00 */
[----:B------:R-:W-:Y:S01]  /*0b80*/  FFMA.FTZ R11, R106, R11, R114 ;  /* 0x0000000b6a0b7223 */ /* 0x000fe20000010072 */
[----:B------:R-:W-:-:S02]  /*0b90*/  PRMT R106, RZ, 0x5410, R69 ;  /* 0x00005410ff6a7816 */ /* 0x000fc40000000045 */
[----:B------:R-:W-:Y:S02]  /*0ba0*/  PRMT R69, RZ, 0x5410, R20 ;  /* 0x00005410ff457816 */ /* 0x000fe40000000014 */
[----:B------:R-:W-:Y:S02]  /*0bb0*/  PRMT R76, RZ, 0x5410, R64 ;  /* 0x00005410ff4c7816 */ /* 0x000fe40000000040 */
[--C-:B-1----:R-:W-:Y:S02]  /*0bc0*/  PRMT R98, RZ, 0x5410, R68.reuse ;  /* 0x00005410ff627816 */ /* 0x102fe40000000044 */
[----:B------:R-:W-:Y:S02]  /*0bd0*/  PRMT R99, RZ, 0x7610, R68 ;  /* 0x00007610ff637816 */ /* 0x000fe40000000044 */
[----:B------:R-:W-:Y:S01]  /*0be0*/  PRMT R20, RZ, 0x7610, R20 ;  /* 0x00007610ff147816 */ /* 0x000fe20000000014 */
[C---:B------:R-:W-:Y:S01]  /*0bf0*/  FFMA.FTZ R104, R98.reuse, R69, R104 ;  /* 0x0000004562687223 */ /* 0x040fe20000010068 */
[----:B------:R-:W-:Y:S01]  /*0c00*/  PRMT R64, RZ, 0x7610, R64 ;  /* 0x00007610ff407816 */ /* 0x000fe20000000040 */
[----:B------:R-:W-:Y:S01]  /*0c10*/  FFMA.FTZ R76, R98, R76, R115 ;  /* 0x0000004c624c7223 */ /* 0x000fe20000010073 */
[--C-:B------:R-:W-:Y:S01]  /*0c20*/  PRMT R69, RZ, 0x5410, R65.reuse ;  /* 0x00005410ff457816 */ /* 0x100fe20000000041 */
[C---:B------:R-:W-:Y:S01]  /*0c30*/  FFMA.FTZ R104, R99.reuse, R20, R104 ;  /* 0x0000001463687223 */ /* 0x040fe20000010068 */
[----:B------:R-:W-:Y:S01]  /*0c40*/  PRMT R20, RZ, 0x7610, R65 ;  /* 0x00007610ff147816 */ /* 0x000fe20000000041 */
        /* <DEDUP_REMOVED lines=10> */
[----:B------:R0:W3:Y:S01]  /*0cf0*/  LDG.E.128 R76, [R2.64+0xd800] ;  /* 0x00d80004024c7981 */ /* 0x0000e2000c1e1d00 */
        /* <DEDUP_REMOVED lines=10> */
[----:B------:R0:W4:Y:S04]  /*0da0*/  LDG.E.128 R8, [R2.64+0x3000] ;  /* 0x0030000402087981 */ /* 0x000128000c1e1d00 */
[----:B------:R0:W5:Y:S04]  /*0db0*/  LDG.E.128 R72, [R2.64+0x6800] ;  /* 0x0068000402487981 */ /* 0x000168000c1e1d00 */
[----:B------:R0:W5:Y:S01]  /*0dc0*/  LDG.E.128 R68, [R2.64+0xa000] ;  /* 0x00a0000402447981 */ /* 0x000162000c1e1d00 */
[----:B------:R-:W-:Y:S01]  /*0dd0*/  FFMA.FTZ R21, R108, R21, R64 ;  /* 0x000000156c157223 */ /* 0x000fe20000010040 */
[----:B0-----:R-:W-:-:S02]  /*0de0*/  PRMT R2, RZ, 0x5410, R67 ;  /* 0x00005410ff027816 */ /* 0x001fc40000000043 */
        /* <DEDUP_REMOVED lines=28> */
[C---:B------:R-:W-:Y:S02]  /*0fb0*/  FFMA.FTZ R13, R112.reuse, R13, R12 ;  /* 0x0000000d700d7223 */ /* 0x040fe4000001000c */
        /* <DEDUP_REMOVED lines=10> */
[C---:B------:R-:W-:Y:S01]  /*1060*/  FFMA.FTZ R2, R110.reuse, R19, R2 ;  /* 0x000000136e027223 */ /* 0x040fe20000010002 */
[----:B------:R-:W-:Y:S01]  /*1070*/  PRMT R3, RZ, 0x5410, R60 ;  /* 0x00005410ff037816 */ /* 0x000fe2000000003c */
[----:B------:R-:W-:Y:S01]  /*1080*/  FFMA.FTZ R110, R110, R15, R12 ;  /* 0x0000000f6e6e7223 */ /* 0x000fe2000001000c */
[----:B------:R-:W-:Y:S02]  /*1090*/  PRMT R15, RZ, 0x5410, R44 ;  /* 0x00005410ff0f7816 */ /* 0x000fe4000000002c */
[----:B------:R-:W-:-:S03]  /*10a0*/  PRMT R60, RZ, 0x7610, R60 ;  /* 0x00007610ff3c7816 */ /* 0x000fc6000000003c */
        /* <DEDUP_REMOVED lines=62> */
[----:B--2---:R-:W-:-:S03]  /*1490*/  PRMT R18, RZ, 0x5410, R24 ;  /* 0x00005410ff127816 */ /* 0x004fc60000000018 */
        /* <DEDUP_REMOVED lines=46> */
[----:B---3--:R-:W-:-:S05]  /*1780*/  PRMT R18, RZ, 0x5410, R36 ;  /* 0x00005410ff127816 */ /* 0x008fca0000000024 */
[----:B------:R-:W-:Y:S01]  /*1790*/  FFMA.FTZ R18, R13, R18, R3 ;  /* 0x000000120d127223 */ /* 0x000fe20000010003 */
[----:B----4-:R-:W-:-:S05]  /*17a0*/  PRMT R3, RZ, 0x5410, R28 ;  /* 0x00005410ff037816 */ /* 0x010fca000000001c */
        /* <DEDUP_REMOVED lines=27> */
[----:B------:R-:W-:Y:S01]  /*1960*/  FFMA.FTZ R2, R43, R2, R3 ;  /* 0x000000022b027223 */ /* 0x000fe20000010003 */
[----:B------:R-:W-:-:S05]  /*1970*/  PRMT R3, RZ, 0x5410, R80 ;  /* 0x00005410ff037816 */ /* 0x000fca0000000050 */
[C---:B------:R-:W-:Y:S01]  /*1980*/  FFMA.FTZ R18, R3.reuse, R18, R15 ;  /* 0x0000001203127223 */ /* 0x040fe2000001000f */
        /* <DEDUP_REMOVED lines=37> */
[----:B------:R-:W-:-:S05]  /*1be0*/  PRMT R16, RZ, 0x7610, R91 ;  /* 0x00007610ff107816 */ /* 0x000fca000000005b */
[----:B------:R-:W-:Y:S01]  /*1bf0*/  FFMA.FTZ R16, R83, R16, R18 ;  /* 0x0000001053107223 */ /* 0x000fe20000010012 */
[----:B-----5:R-:W-:-:S05]  /*1c00*/  PRMT R18, RZ, 0x5410, R100 ;  /* 0x00005410ff127816 */ /* 0x020fca0000000064 */
        /* <DEDUP_REMOVED lines=100> */
[C---:B------:R-:W-:Y:S02]  /*2250*/  FFMA.FTZ R10, R7.reuse, R10, R15 ;  /* 0x0000000a070a7223 */ /* 0x040fe4000001000f */
[C---:B------:R-:W-:Y:S02]  /*2260*/  FFMA.FTZ R2, R7.reuse, R2, R3 ;  /* 0x0000000207027223 */ /* 0x040fe40000010003 */
[----:B------:R-:W-:Y:S01]  /*2270*/  FFMA.FTZ R4, R7, R4, R17 ;  /* 0x0000000407047223 */ /* 0x000fe20000010011 */
[----:B------:R-:W0:Y:S04]  /*2280*/  SHFL.BFLY PT, R3, R8, 0x10, 0x1f ;  /* 0x0e001f0008037f89 */ /* 0x000e2800000e0000 */
[----:B------:R-:W1:Y:S04]  /*2290*/  SHFL.BFLY PT, R5, R10, 0x10, 0x1f ;  /* 0x0e001f000a057f89 */ /* 0x000e6800000e0000 */
[----:B------:R-:W2:Y:S04]  /*22a0*/  SHFL.BFLY PT, R9, R2, 0x10, 0x1f ;  /* 0x0e001f0002097f89 */ /* 0x000ea800000e0000 */
[----:B------:R-:W3:Y:S01]  /*22b0*/  SHFL.BFLY PT, R13, R4, 0x10, 0x1f ;  /* 0x0e001f00040d7f89 */ /* 0x000ee200000e0000 */
[----:B0-----:R-:W-:-:S02]  /*22c0*/  FADD.FTZ R3, R8, R3 ;  /* 0x0000000308037221 */ /* 0x001fc40000010000 */
[----:B-1----:R-:W-:Y:S02]  /*22d0*/  FADD.FTZ R7, R10, R5 ;  /* 0x000000050a077221 */ /* 0x002fe40000010000 */
[----:B--2---:R-:W-:Y:S02]  /*22e0*/  FADD.FTZ R11, R2, R9 ;  /* 0x00000009020b7221 */ /* 0x004fe40000010000 */
[----:B---3--:R-:W-:Y:S01]  /*22f0*/  FADD.FTZ R15, R4, R13 ;  /* 0x0000000d040f7221 */ /* 0x008fe20000010000 */
        /* <DEDUP_REMOVED lines=28> */
[----:B------:R-:W-:-:S02]  /*24c0*/  LOP3.LUT P0, RZ, R96, 0x1f, RZ, 0xc0, !PT ;  /* 0x0000001f60ff7812 */ /* 0x000fc4000780c0ff */
[----:B------:R-:W-:-:S04]  /*24d0*/  SHF.R.S32.HI R3, RZ, 0x1f, R96 ;  /* 0x0000001fff037819 */ /* 0x000fc80000011460 */
[----:B------:R-:W-:-:S04]  /*24e0*/  LEA.HI R3, R3, R96, RZ, 0x5 ;  /* 0x0000006003037211 */ /* 0x000fc800078f28ff */
[----:B------:R-:W-:-:S03]  /*24f0*/  SHF.R.S32.HI R3, RZ, 0x5, R3 ;  /* 0x00000005ff037819 */ /* 0x000fc60000011403 */
[----:B0-----:R-:W-:Y:S02]  /*2500*/  @!P0 FADD.FTZ R4, R2, R7 ;  /* 0x0000000702048221 */ /* 0x001fe40000010000 */
[----:B-1----:R-:W-:Y:S02]  /*2510*/  FADD.FTZ R8, R6, R11 ;  /* 0x0000000b06087221 */ /* 0x002fe40000010000 */
[----:B--2---:R-:W-:Y:S02]  /*2520*/  FADD.FTZ R2, R10, R15 ;  /* 0x0000000f0a027221 */ /* 0x004fe40000010000 */
[----:B---3--:R-:W-:Y:S01]  /*2530*/  FADD.FTZ R6, R12, R5 ;  /* 0x000000050c067221 */ /* 0x008fe20000010000 */
[----:B------:R0:W-:Y:S04]  /*2540*/  @!P0 STS [R3.X4], R4 ;  /* 0x0000000403008388 */ /* 0x0001e80000004800 */
        /* <DEDUP_REMOVED lines=9> */
[----:B------:R-:W2:Y:S04]  /*25e0*/  LDS.128 R4, [RZ] ;  /* 0x00000000ff047984 */ /* 0x000ea80000000c00 */
[----:B------:R-:W3:Y:S01]  /*25f0*/  LDS.128 R16, [0x30] ;  /* 0x00003000ff107984 */ /* 0x000ee20000000c00 */
[----:B0-----:R-:W-:Y:S02]  /*2600*/  FADD.FTZ R8, RZ, R8 ;  /* 0x00000008ff087221 */ /* 0x001fe40000010000 */
[----:B-1----:R-:W-:-:S02]  /*2610*/  FADD.FTZ R12, RZ, R12 ;  /* 0x0000000cff0c7221 */ /* 0x002fc40000010000 */
[----:B------:R-:W-:Y:S02]  /*2620*/  FADD.FTZ R9, R8, R9 ;  /* 0x0000000908097221 */ /* 0x000fe40000010000 */
[----:B--2---:R-:W-:Y:S02]  /*2630*/  FADD.FTZ R4, RZ, R4 ;  /* 0x00000004ff047221 */ /* 0x004fe40000010000 */
[----:B------:R-:W-:Y:S02]  /*2640*/  FADD.FTZ R13, R12, R13 ;  /* 0x0000000d0c0d7221 */ /* 0x000fe40000010000 */
[----:B---3--:R-:W-:Y:S02]  /*2650*/  FADD.FTZ R16, RZ, R16 ;  /* 0x00000010ff107221 */ /* 0x008fe40000010000 */
        /* <DEDUP_REMOVED lines=11> */
[----:B------:R-:W-:Y:S02]  /*2710*/  F2FP.BF16.PACK_AB R14, RZ, R14 ;  /* 0x0000000eff0e723e */ /* 0x000fe400000010ff */
[----:B------:R-:W-:Y:S01]  /*2720*/  F2FP.BF16.PACK_AB R6, RZ, R6 ;  /* 0x00000006ff06723e */ /* 0x000fe200000010ff */
[----:B------:R-:W-:Y:S01]  /*2730*/  STG.E.U16 [R2.64+0x300], R10 ;  /* 0x0003000a02007986 */ /* 0x000fe2000c101504 */
[----:B------:R-:W-:-:S03]  /*2740*/  F2FP.BF16.PACK_AB R18, RZ, R18 ;  /* 0x00000012ff12723e */ /* 0x000fc600000010ff */
[----:B------:R-:W-:Y:S04]  /*2750*/  STG.E.U16 [R2.64+0x600], R14 ;  /* 0x0006000e02007986 */ /* 0x000fe8000c101504 */
[----:B------:R-:W-:Y:S04]  /*2760*/  STG.E.U16 [R2.64], R6 ;  /* 0x0000000602007986 */ /* 0x000fe8000c101504 */
[----:B------:R-:W-:Y:S01]  /*2770*/  STG.E.U16 [R2.64+0x900], R18 ;  /* 0x0009001202007986 */ /* 0x000fe2000c101504 */
[----:B------:R-:W-:Y:S05]  /*2780*/  EXIT ;  /* 0x000000000000794d */ /* 0x000fea0003800000 */
.L_x_12:
        /* <DEDUP_REMOVED lines=15> */
.L_x_44:


//--------------------- .text._Z30router_gemm_kernel_bf16_outputI13__nv_bfloat16Li128ELi8ELi3ELi384ELi7168EEvPS0_PKT_S4_ --------------------------
	.section	.text._Z30router_gemm_kernel_bf16_outputI13__nv_bfloat16Li128ELi8ELi3ELi384ELi7168EEvPS0_PKT_S4_,"ax",@progbits
	.sectioninfo	@"SHI_REGISTERS=112"
	.align	128
        .global         _Z30router_gemm_kernel_bf16_outputI13__nv_bfloat16Li128ELi8ELi3ELi384ELi7168EEvPS0_PKT_S4_
        .type           _Z30router_gemm_kernel_bf16_outputI13__nv_bfloat16Li128ELi8ELi3ELi384ELi7168EEvPS0_PKT_S4_,@function
        .size           _Z30router_gemm_kernel_bf16_outputI13__nv_bfloat16Li128ELi8ELi3ELi384ELi7168EEvPS0_PKT_S4_,(.L_x_45 - _Z30router_gemm_kernel_bf16_outputI13__nv_bfloat16Li128ELi8ELi3ELi384ELi7168EEvPS0_PKT_S4_)
        .other          _Z30router_gemm_kernel_bf16_outputI13__nv_bfloat16Li128ELi8ELi3ELi384ELi7168EEvPS0_PKT_S4_,@"STO_CUDA_ENTRY STV_DEFAULT"
_Z30router_gemm_kernel_bf16_outputI13__nv_bfloat16Li128ELi8ELi3ELi384ELi7168EEvPS0_PKT_S4_:
.text._Z30router_gemm_kernel_bf16_outputI13__nv_bfloat16Li128ELi8ELi3ELi384ELi7168EEvPS0_PKT_S4_:
        /* <DEDUP_REMOVED lines=17> */
[----:B------:R0:W4:Y:S04]  /*0110*/  LDG.E.128 R12, [R96.64+0x800] ;  /* 0x00080004600c7981 */ /* 0x000128000c1e1d00 */
[----:B------:R-:W4:Y:S04]  /*0120*/  LDG.E.128 R16, [R2.64+0x800] ;  /* 0x0008000402107981 */ /* 0x000f28000c1e1d00 */
[----:B------:R-:W4:Y:S04]  /*0130*/  LDG.E.128 R20, [R2.64+0x4000] ;  /* 0x0040000402147981 */ /* 0x000f28000c1e1d00 */
[----:B------:R1:W4:Y:S04]  /*0140*/  LDG.E.128 R24, [R2.64+0x7800] ;  /* 0x0078000402187981 */ /* 0x000328000c1e1d00 */
[----:B------:R0:W4:Y:S04]  /*0150*/  LDG.E.128 R32, [R96.64+0x1000] ;  /* 0x0010000460207981 */ /* 0x000128000c1e1d00 */
[----:B------:R1:W4:Y:S04]  /*0160*/  LDG.E.128 R40, [R2.64+0x8000] ;  /* 0x0080000402287981 */ /* 0x000328000c1e1d00 */
[----:B------:R1:W4:Y:S04]  /*0170*/  LDG.E.128 R36, [R2.64+0x4800] ;  /* 0x0048000402247981 */ /* 0x000328000c1e1d00 */
        /* <DEDUP_REMOVED lines=13> */
[----:B---3--:R-:W-:-:S05]  /*0250*/  PRMT R98, RZ, 0x5410, R88 ;  /* 0x00005410ff627816 */ /* 0x008fca0000000058 */
[----:B------:R-:W-:Y:S01]  /*0260*/  FFMA.FTZ R102, R98, R99, RZ ;  /* 0x0000006362667223 */ /* 0x000fe200000100ff */
[----:B------:R-:W-:Y:S02]  /*0270*/  PRMT R99, RZ, 0x7610, R92 ;  /* 0x00007610ff637816 */ /* 0x000fe4000000005c */
[----:B------:R-:W-:Y:S02]  /*0280*/  PRMT R92, RZ, 0x7610, R88 ;  /* 0x00007610ff5c7816 */ /* 0x000fe40000000058 */
        /* <DEDUP_REMOVED lines=18> */
[--C-:B----4-:R-:W-:Y:S01]  /*03b0*/  PRMT R99, RZ, 0x5410, R4.reuse ;  /* 0x00005410ff637816 */ /* 0x110fe20000000004 */
[----:B------:R1:W2:Y:S02]  /*03c0*/  LDG.E.128 R88, [R2.64+0x9800] ;  /* 0x0098000402587981 */ /* 0x0002a4000c1e1d00 */
[----:B------:R-:W-:Y:S01]  /*03d0*/  FFMA.FTZ R102, R107, R102, R93 ;  /* 0x000000666b667223 */ /* 0x000fe2000001005d */
[----:B------:R-:W-:Y:S01]  /*03e0*/  PRMT R93, RZ, 0x7610, R4 ;  /* 0x00007610ff5d7816 */ /* 0x000fe20000000004 */
[----:B------:R-:W-:Y:S01]  /*03f0*/  FFMA.FTZ R99, R98, R99, RZ ;  /* 0x0000006362637223 */ /* 0x000fe200000100ff */
[----:B------:R-:W-:-:S02]  /*0400*/  PRMT R4, RZ, 0x5410, R5 ;  /* 0x00005410ff047816 */ /* 0x000fc40000000005 */
[----:B-----5:R-:W-:Y:S01]  /*0410*/  PRMT R95, RZ, 0x5410, R8 ;  /* 0x00005410ff5f7816 */ /* 0x020fe20000000008 */
[----:B------:R-:W-:Y:S01]  /*0420*/  FFMA.FTZ R93, R92, R93, R99 ;  /* 0x0000005d5c5d7223 */ /* 0x000fe20000010063 */
[----:B------:R-:W-:-:S03]  /*0430*/  PRMT R5, RZ, 0x7610, R5 ;  /* 0x00007610ff057816 */ /* 0x000fc60000000005 */
[C---:B------:R-:W-:Y:S01]  /*0440*/  FFMA.FTZ R4, R103.reuse, R4, R93 ;  /* 0x0000000467047223 */ /* 0x040fe2000001005d */
[----:B------:R-:W-:Y:S01]  /*0450*/  PRMT R93, RZ, 0x7610, R8 ;  /* 0x00007610ff5d7816 */ /* 0x000fe20000000008 */
[----:B------:R-:W-:Y:S01]  /*0460*/  FFMA.FTZ R95, R98, R95, RZ ;  /* 0x0000005f625f7223 */ /* 0x000fe200000100ff */
[----:B------:R-:W-:Y:S01]  /*0470*/  PRMT R8, RZ, 0x5410, R9 ;  /* 0x00005410ff087816 */ /* 0x000fe20000000009 */
[----:B------:R-:W-:Y:S01]  /*0480*/  FFMA.FTZ R5, R104, R5, R4 ;  /* 0x0000000568057223 */ /* 0x000fe20000010004 */
[----:B------:R-:W-:Y:S01]  /*0490*/  PRMT R4, RZ, 0x5410, R6 ;  /* 0x00005410ff047816 */ /* 0x000fe20000000006 */
[----:B------:R-:W-:Y:S01]  /*04a0*/  FFMA.FTZ R109, R92, R93, R95 ;  /* 0x0000005d5c6d7223 */ /* 0x000fe2000001005f */
[----:B------:R-:W-:Y:S01]  /*04b0*/  PRMT R9, RZ, 0x7610, R9 ;  /* 0x00007610ff097816 */ /* 0x000fe20000000009 */
[----:B------:R1:W3:Y:S02]  /*04c0*/  LDG.E.128 R92, [R2.64+0x3000] ;  /* 0x00300004025c7981 */ /* 0x0002e4000c1e1d00 */
[----:B------:R-:W-:-:S02]  /*04d0*/  FFMA.FTZ R8, R103, R8, R109 ;  /* 0x0000000867087223 */ /* 0x000fc4000001006d */
[C---:B------:R-:W-:Y:S01]  /*04e0*/  FFMA.FTZ R4, R105.reuse, R4, R5 ;  /* 0x0000000469047223 */ /* 0x040fe20000010005 */
[----:B------:R-:W-:Y:S01]  /*04f0*/  PRMT R5, RZ, 0x7610, R6 ;  /* 0x00007610ff057816 */ /* 0x000fe20000000006 */
[----:B------:R-:W-:Y:S01]  /*0500*/  FFMA.FTZ R9, R104, R9, R8 ;  /* 0x0000000968097223 */ /* 0x000fe20000010008 */
[----:B------:R-:W-:Y:S01]  /*0510*/  PRMT R8, RZ, 0x5410, R10 ;  /* 0x00005410ff087816 */ /* 0x000fe2000000000a */
[----:B0-----:R-:W4:Y:S02]  /*0520*/  LDG.E.128 R96, [R96.64+0x3000] ;  /* 0x0030000460607981 */ /* 0x001f24000c1e1d00 */
        /* <DEDUP_REMOVED lines=30> */
[----:B------:R-:W-:Y:S02]  /*0710*/  FFMA.FTZ R107, R107, R4, R8 ;  /* 0x000000046b6b7223 */ /* 0x000fe40000010008 */
[----:B------:R1:W5:Y:S01]  /*0720*/  LDG.E.128 R4, [R2.64+0x6800] ;  /* 0x0068000402047981 */ /* 0x000362000c1e1d00 */
[----:B------:R-:W-:Y:S01]  /*0730*/  FFMA.FTZ R105, R13, R16, R105 ;  /* 0x000000100d697223 */ /* 0x000fe20000010069 */
[--C-:B------:R-:W-:Y:S02]  /*0740*/  PRMT R16, RZ, 0x5410, R18.reuse ;  /* 0x00005410ff107816 */ /* 0x100fe40000000012 */
[----:B------:R1:W2:Y:S01]  /*0750*/  LDG.E.128 R8, [R2.64+0xa000] ;  /* 0x00a0000402087981 */ /* 0x0002a2000c1e1d00 */
[----:B------:R-:W-:Y:S02]  /*0760*/  PRMT R17, RZ, 0x7610, R18 ;  /* 0x00007610ff117816 */ /* 0x000fe40000000012 */
[----:B------:R-:W-:Y:S02]  /*0770*/  PRMT R20, RZ, 0x5410, R22 ;  /* 0x00005410ff147816 */ /* 0x000fe40000000016 */
[----:B-1----:R-:W-:-:S02]  /*0780*/  PRMT R3, RZ, 0x5410, R14 ;  /* 0x00005410ff037816 */ /* 0x002fc4000000000e */
[----:B------:R-:W-:-:S03]  /*0790*/  PRMT R14, RZ, 0x7610, R14 ;  /* 0x00007610ff0e7816 */ /* 0x000fc6000000000e */
[C---:B------:R-:W-:Y:S02]  /*07a0*/  FFMA.FTZ R16, R3.reuse, R16, R102 ;  /* 0x0000001003107223 */ /* 0x040fe40000010066 */
[----:B------:R-:W-:Y:S02]  /*07b0*/  FFMA.FTZ R20, R3, R20, R105 ;  /* 0x0000001403147223 */ /* 0x000fe40000010069 */
        /* <DEDUP_REMOVED lines=49> */
[C---:B------:R-:W-:Y:S02]  /*0ad0*/  FFMA.FTZ R23, R12.reuse, R23, R20 ;  /* 0x000000170c177223 */ /* 0x040fe40000010014 */
[----:B------:R-:W-:Y:S01]  /*0ae0*/  FFMA.FTZ R15, R12, R15, R18 ;  /* 0x0000000f0c0f7223 */ /* 0x000fe20000010012 */
[----:B------:R-:W-:-:S05]  /*0af0*/  PRMT R12, RZ, 0x7610, R37 ;  /* 0x00007610ff0c7816 */ /* 0x000fca0000000025 */
[C---:B------:R-:W-:Y:S01]  /*0b00*/  FFMA.FTZ R14, R33.reuse, R12, R14 ;  /* 0x0000000c210e7223 */ /* 0x040fe2000001000e */
[----:B------:R-:W-:Y:S02]  /*0b10*/  PRMT R12, RZ, 0x7610, R41 ;  /* 0x00007610ff0c7816 */ /* 0x000fe40000000029 */
        /* <DEDUP_REMOVED lines=8> */
[C---:B------:R-:W-:Y:S01]  /*0ba0*/  FFMA.FTZ R20, R3.reuse, R20, R23 ;  /* 0x0000001403147223 */ /* 0x040fe20000010017 */
        /* <DEDUP_REMOVED lines=181> */
[--C-:B----4-:R-:W-:Y:S02]  /*1700*/  PRMT R13, RZ, 0x5410, R96.reuse ;  /* 0x00005410ff0d7816 */ /* 0x110fe40000000060 */
        /* <DEDUP_REMOVED lines=19> */
[--C-:B------:R-:W-:Y:S02]  /*1840*/  PRMT R14, RZ, 0x5410, R98.reuse ;  /* 0x00005410ff0e7816 */ /* 0x100fe40000000062 */
        /* <DEDUP_REMOVED lines=10> */
[--C-:B-----5:R-:W-:Y:S01]  /*18f0*/  PRMT R17, RZ, 0x5410, R4.reuse ;  /* 0x00005410ff117816 */ /* 0x120fe20000000004 */
[----:B------:R-:W-:Y:S01]  /*1900*/  FFMA.FTZ R20, R13, R20, R3 ;  /* 0x000000140d147223 */ /* 0x000fe20000010003 */
[----:B------:R-:W-:-:S03]  /*1910*/  PRMT R3, RZ, 0x7610, R4 ;  /* 0x00007610ff037816 */ /* 0x000fc60000000004 */
        /* <DEDUP_REMOVED lines=26> */
[----:B------:R-:W-:Y:S02]  /*1ac0*/  PRMT R2, RZ, 0x7610, R7 ;  /* 0x00007610ff027816 */ /* 0x000fe40000000007 */
[----:B------:R-:W-:Y:S01]  /*1ad0*/  PRMT R4, RZ, 0x7610, R11 ;  /* 0x00007610ff047816 */ /* 0x000fe2000000000b */
[----:B------:R-:W-:-:S02]  /*1ae0*/  FFMA.FTZ R16, R99, R18, R16 ;  /* 0x0000001263107223 */ /* 0x000fc40000010010 */
[C---:B------:R-:W-:Y:S02]  /*1af0*/  FFMA.FTZ R2, R99.reuse, R2, R3 ;  /* 0x0000000263027223 */ /* 0x040fe40000010003 */
[----:B------:R-:W-:Y:S01]  /*1b00*/  FFMA.FTZ R4, R99, R4, R15 ;  /* 0x0000000463047223 */ /* 0x000fe2000001000f */
[----:B------:R-:W0:Y:S04]  /*1b10*/  SHFL.BFLY PT, R3, R16, 0x10, 0x1f ;  /* 0x0e001f0010037f89 */ /* 0x000e2800000e0000 */
[----:B------:R-:W1:Y:S04]  /*1b20*/  SHFL.BFLY PT, R5, R2, 0x10, 0x1f ;  /* 0x0e001f0002057f89 */ /* 0x000e6800000e0000 */
[----:B------:R-:W2:Y:S01]  /*1b30*/  SHFL.BFLY PT, R9, R4, 0x10, 0x1f ;  /* 0x0e001f0004097f89 */ /* 0x000ea200000e0000 */
[----:B0-----:R-:W-:-:S02]  /*1b40*/  FADD.FTZ R3, R16, R3 ;  /* 0x0000000310037221 */ /* 0x001fc40000010000 */
[----:B-1----:R-:W-:Y:S02]  /*1b50*/  FADD.FTZ R7, R2, R5 ;  /* 0x0000000502077221 */ /* 0x002fe40000010000 */
[----:B--2---:R-:W-:Y:S01]  /*1b60*/  FADD.FTZ R10, R4, R9 ;  /* 0x00000009040a7221 */ /* 0x004fe20000010000 */
[----:B------:R-:W0:Y:S04]  /*1b70*/  SHFL.BFLY PT, R6, R3, 0x8, 0x1f ;  /* 0x0d001f0003067f89 */ /* 0x000e2800000e0000 */
[----:B------:R-:W1:Y:S04]  /*1b80*/  SHFL.BFLY PT, R8, R7, 0x8, 0x1f ;  /* 0x0d001f0007087f89 */ /* 0x000e6800000e0000 */
[----:B------:R-:W2:Y:S01]  /*1b90*/  SHFL.BFLY PT, R5, R10, 0x8, 0x1f ;  /* 0x0d001f000a057f89 */ /* 0x000ea200000e0000 */
[----:B0-----:R-:W-:-:S02]  /*1ba0*/  FADD.FTZ R6, R3, R6 ;  /* 0x0000000603067221 */ /* 0x001fc40000010000 */
[----:B-1----:R-:W-:Y:S02]  /*1bb0*/  FADD.FTZ R8, R7, R8 ;  /* 0x0000000807087221 */ /* 0x002fe40000010000 */
[----:B--2---:R-:W-:-:S03]  /*1bc0*/  FADD.FTZ R11, R10, R5 ;  /* 0x000000050a0b7221 */ /* 0x004fc60000010000 */
[----:B------:R-:W0:Y:S04]  /*1bd0*/  SHFL.BFLY PT, R9, R8, 0x4, 0x1f ;  /* 0x0c801f0008097f89 */ /* 0x000e2800000e0000 */
[----:B------:R-:W1:Y:S04]  /*1be0*/  SHFL.BFLY PT, R5, R6, 0x4, 0x1f ;  /* 0x0c801f0006057f89 */ /* 0x000e6800000e0000 */
[----:B------:R-:W2:Y:S01]  /*1bf0*/  SHFL.BFLY PT, R2, R11, 0x4, 0x1f ;  /* 0x0c801f000b027f89 */ /* 0x000ea200000e0000 */
[----:B0-----:R-:W-:Y:S02]  /*1c00*/  FADD.FTZ R9, R8, R9 ;  /* 0x0000000908097221 */ /* 0x001fe40000010000 */
[----:B-1----:R-:W-:-:S02]  /*1c10*/  FADD.FTZ R5, R6, R5 ;  /* 0x0000000506057221 */ /* 0x002fc40000010000 */
        /* <DEDUP_REMOVED lines=10> */
[----:B------:R-:W-:Y:S02]  /*1cc0*/  LOP3.LUT P0, RZ, R100, 0x1f, RZ, 0xc0, !PT ;  /* 0x0000001f64ff7812 */ /* 0x000fe4000780c0ff */
[----:B------:R-:W-:-:S04]  /*1cd0*/  SHF.R.S32.HI R3, RZ, 0x1f, R100 ;  /* 0x0000001fff037819 */ /* 0x000fc80000011464 */
[----:B------:R-:W-:-:S04]  /*1ce0*/  LEA.HI R3, R3, R100, RZ, 0x5 ;  /* 0x0000006403037211 */ /* 0x000fc800078f28ff */
[----:B------:R-:W-:-:S03]  /*1cf0*/  SHF.R.S32.HI R3, RZ, 0x5, R3 ;  /* 0x00000005ff037819 */ /* 0x000fc60000011403 */
[----:B0-----:R-:W-:Y:S02]  /*1d00*/  @!P0 FADD.FTZ R4, R2, R7 ;  /* 0x0000000702048221 */ /* 0x001fe40000010000 */
[----:B-1----:R-:W-:Y:S02]  /*1d10*/  FADD.FTZ R6, R10, R11 ;  /* 0x0000000b0a067221 */ /* 0x002fe40000010000 */
[----:B--2---:R-:W-:Y:S01]  /*1d20*/  FADD.FTZ R8, R13, R8 ;  /* 0x000000080d087221 */ /* 0x004fe20000010000 */
[----:B------:R0:W-:Y:S04]  /*1d30*/  @!P0 STS [R3.X4], R4 ;  /* 0x0000000403008388 */ /* 0x0001e80000004800 */
[----:B------:R0:W-:Y:S04]  /*1d40*/  @!P0 STS [R3.X4+0x10], R6 ;  /* 0x0000100603008388 */ /* 0x0001e80000004800 */
[----:B------:R0:W-:Y:S04]  /*1d50*/  @!P0 STS [R3.X4+0x20], R8 ;  /* 0x0000200803008388 */ /* 0x0001e80000004800 */
[----:B------:R-:W-:Y:S01]  /*1d60*/  BAR.SYNC.DEFER_BLOCKING 0x0 ;  /* 0x0000000000007b1d */ /* 0x000fe20000010000 */
[----:B------:R-:W-:-:S13]  /*1d70*/  ISETP.NE.AND P1, PT, R100, RZ, PT ;  /* 0x000000ff6400720c */ /* 0x000fda0003f25270 */
[----:B------:R-:W-:Y:S05]  /*1d80*/  @P1 EXIT ;  /* 0x000000000000194d */ /* 0x000fea0003800000 */
[----:B0-----:R-:W0:Y:S01]  /*1d90*/  LDS.128 R8, [0x10] ;  /* 0x00001000ff087984 */ /* 0x001e220000000c00 */
[----:B------:R-:W-:-:S03]  /*1da0*/  IMAD.WIDE R2, R0, R101, c[0x0][0x160] ;  /* 0x0000580000027625 */ /* 0x000fc600078e0265 */
[----:B------:R-:W1:Y:S04]  /*1db0*/  LDS.128 R4, [RZ] ;  /* 0x00000000ff047984 */ /* 0x000e680000000c00 */
[----:B------:R-:W2:Y:S01]  /*1dc0*/  LDS.128 R12, [0x20] ;  /* 0x00002000ff0c7984 */ /* 0x000ea20000000c00 */
[----:B0-----:R-:W-:Y:S02]  /*1dd0*/  FADD.FTZ R8, RZ, R8 ;  /* 0x00000008ff087221 */ /* 0x001fe40000010000 */
[----:B-1----:R-:W-:Y:S02]  /*1de0*/  FADD.FTZ R4, RZ, R4 ;  /* 0x00000004ff047221 */ /* 0x002fe40000010000 */
[----:B------:R-:W-:Y:S02]  /*1df0*/  FADD.FTZ R9, R8, R9 ;  /* 0x0000000908097221 */ /* 0x000fe40000010000 */
[----:B--2---:R-:W-:-:S02]  /*1e00*/  FADD.FTZ R12, RZ, R12 ;  /* 0x0000000cff0c7221 */ /* 0x004fc40000010000 */
        /* <DEDUP_REMOVED lines=8> */
[----:B------:R-:W-:Y:S02]  /*1e90*/  F2FP.BF16.PACK_AB R10, RZ, R10 ;  /* 0x0000000aff0a723e */ /* 0x000fe400000010ff */
[----:B------:R-:W-:Y:S02]  /*1ea0*/  F2FP.BF16.PACK_AB R6, RZ, R6 ;  /* 0x00000006ff06723e */ /* 0x000fe400000010ff */
[----:B------:R-:W-:Y:S01]  /*1eb0*/  F2FP.BF16.PACK_AB R14, RZ, R14 ;  /* 0x0000000eff0e723e */ /* 0x000fe200000010ff */
[----:B------:R-:W-:Y:S04]  /*1ec0*/  STG.E.U16 [R2.64+0x300], R10 ;  /* 0x0003000a02007986 */ /* 0x000fe8000c101504 */
[----:B------:R-:W-:Y:S04]  /*1ed0*/  STG.E.U16 [R2.64], R6 ;  /* 0x0000000602007986 */ /* 0x000fe8000c101504 */
[----:B------:R-:W-:Y:S01]  /*1ee0*/  STG.E.U16 [R2.64+0x600], R14 ;  /* 0x0006000e02007986 */ /* 0x000fe2000c101504 */
[----:B------:R-:W-:Y:S05]  /*1ef0*/  EXIT ;  /* 0x000000000000794d */ /* 0x000fea0003800000 */
.L_x_13:
        /* <DEDUP_REMOVED lines=16> */
.L_x_45:


//--------------------- .text._Z30router_gemm_kernel_bf16_outputI13__nv_bfloat16Li128ELi8ELi2ELi384ELi7168EEvPS0_PKT_S4_ --------------------------
	.section	.text._Z30router_gemm_kernel_bf16_outputI13__nv_bfloat16Li128ELi8ELi2ELi384ELi7168EEvPS0_PKT_S4_,"ax",@progbits
	.sectioninfo	@"SHI_REGISTERS=96"
	.align	128
        .global         _Z30router_gemm_kernel_bf16_outputI13__nv_bfloat16Li128ELi8ELi2ELi384ELi7168EEvPS0_PKT_S4_
        .type           _Z30router_gemm_kernel_bf16_outputI13__nv_bfloat16Li128ELi8ELi2ELi384ELi7168EEvPS0_PKT_S4_,@function
        .size           _Z30router_gemm_kernel_bf16_outputI13__nv_bfloat16Li128ELi8ELi2ELi384ELi7168EEvPS0_PKT_S4_,(.L_x_46 - _Z30router_gemm_kernel_bf16_outputI13__nv_bfloat16Li128ELi8ELi2ELi384ELi7168EEvPS0_PKT_S4_)
        .other          _Z30router_gemm_kernel_bf16_outputI13__nv_bfloat16Li128ELi8ELi2ELi384ELi7168EEvPS0_PKT_S4_,@"STO_CUDA_ENTRY STV_DEFAULT"
_Z30router_gemm_kernel_bf16_outputI13__nv_bfloat16Li128ELi8ELi2ELi384ELi7168EEvPS0_PKT_S4_:
.text._Z30router_gemm_kernel_bf16_outputI13__nv_bfloat16Li128ELi8ELi2ELi384ELi7168EEvPS0_PKT_S4_:
[----:B------:R-:W-:Y:S02]  /*0000*/  IMAD.MOV.U32 R1, RZ, RZ, c[0x0][0x28] ;  /* 0x00000a00ff017624 */ /* 0x000fe400078e00ff */
[----:B------:R-:W0:Y:S01]  /*0010*/  S2R R2, SR_TID.X ;  /* 0x0000000000027919 */ /* 0x000e220000002100 */
[----:B------:R-:W-:-:S03]  /*0020*/  ULDC.64 UR4, c[0x0][0x118] ;  /* 0x0000460000047ab9 */ /* 0x000fc60000000a00 */
[----:B------:R-:W1:Y:S01]  /*0030*/  S2R R0, SR_CTAID.X ;  /* 0x0000000000007919 */ /* 0x000e620000002500 */
[----:B0-----:R-:W-:Y:S02]  /*0040*/  IMAD.SHL.U32 R90, R2, 0x8, RZ ;  /* 0x00000008025a7824 */ /* 0x001fe400078e00ff */
[----:B-1----:R-:W-:-:S03]  /*0050*/  IMAD R3, R0, 0x1c00, RZ ;  /* 0x00001c0000037824 */ /* 0x002fc600078e02ff */
[----:B------:R-:W-:Y:S02]  /*0060*/  SHF.R.S32.HI R4, RZ, 0x1f, R90 ;  /* 0x0000001fff047819 */ /* 0x000fe4000001145a */
[----:B------:R-:W-:-:S04]  /*0070*/  IADD3 R5, P0, R90, R3, RZ ;  /* 0x000000035a057210 */ /* 0x000fc80007f1e0ff */
[----:B------:R-:W-:Y:S01]  /*0080*/  LEA.HI.X.SX32 R4, R3, R4, 0x1, P0 ;  /* 0x0000000403047211 */ /* 0x000fe200000f0eff */
[----:B------:R-:W-:Y:S01]  /*0090*/  IMAD.MOV.U32 R3, RZ, RZ, 0x2 ;  /* 0x00000002ff037424 */ /* 0x000fe200078e00ff */
[----:B------:R-:W-:-:S03]  /*00a0*/  LEA R88, P0, R5, c[0x0][0x170], 0x1 ;  /* 0x00005c0005587a11 */ /* 0x000fc600078008ff */
[----:B------:R-:W-:Y:S01]  /*00b0*/  IMAD.WIDE R90, R90, R3, c[0x0][0x168] ;  /* 0x00005a005a5a7625 */ /* 0x000fe200078e0203 */
[----:B------:R-:W-:-:S04]  /*00c0*/  LEA.HI.X R89, R5, c[0x0][0x174], R4, 0x1, P0 ;  /* 0x00005d0005597a11 */ /* 0x000fc800000f0c04 */
[----:B------:R-:W2:Y:S04]  /*00d0*/  LDG.E.128 R8, [R90.64] ;  /* 0x000000045a087981 */ /* 0x000ea8000c1e1d00 */
[----:B------:R-:W3:Y:S04]  /*00e0*/  LDG.E.128 R4, [R88.64] ;  /* 0x0000000458047981 */ /* 0x000ee8000c1e1d00 */
[----:B------:R-:W4:Y:S04]  /*00f0*/  LDG.E.128 R12, [R90.64+0x3800] ;  /* 0x003800045a0c7981 */ /* 0x000f28000c1e1d00 */
        /* <DEDUP_REMOVED lines=20> */
[C---:B------:R-:W-:Y:S01]  /*0240*/  FFMA.FTZ R92, R88.reuse, R93, RZ ;  /* 0x0000005d585c7223 */ /* 0x040fe200000100ff */
[----:B----4-:R-:W-:Y:S02]  /*0250*/  PRMT R93, RZ, 0x5410, R12 ;  /* 0x00005410ff5d7816 */ /* 0x010fe4000000000c */
[----:B------:R-:W-:Y:S02]  /*0260*/  PRMT R89, RZ, 0x7610, R4 ;  /* 0x00007610ff597816 */ /* 0x000fe40000000004 */
[----:B------:R-:W-:Y:S01]  /*0270*/  PRMT R12, RZ, 0x7610, R12 ;  /* 0x00007610ff0c7816 */ /* 0x000fe2000000000c */
[----:B------:R-:W-:Y:S01]  /*0280*/  FFMA.FTZ R88, R88, R93, RZ ;  /* 0x0000005d58587223 */ /* 0x000fe200000100ff */
[----:B------:R-:W-:Y:S02]  /*0290*/  PRMT R93, RZ, 0x7610, R8 ;  /* 0x00007610ff5d7816 */ /* 0x000fe40000000008 */
[----:B------:R-:W-:Y:S01]  /*02a0*/  PRMT R4, RZ, 0x5410, R5 ;  /* 0x00005410ff047816 */ /* 0x000fe20000000005 */
[C---:B------:R-:W-:Y:S01]  /*02b0*/  FFMA.FTZ R12, R89.reuse, R12, R88 ;  /* 0x0000000c590c7223 */ /* 0x040fe20000010058 */
[----:B------:R-:W-:Y:S01]  /*02c0*/  PRMT R8, RZ, 0x5410, R9 ;  /* 0x00005410ff087816 */ /* 0x000fe20000000009 */
[----:B------:R-:W-:Y:S01]  /*02d0*/  FFMA.FTZ R93, R89, R93, R92 ;  /* 0x0000005d595d7223 */ /* 0x000fe2000001005c */
[----:B------:R-:W-:-:S02]  /*02e0*/  PRMT R89, RZ, 0x5410, R13 ;  /* 0x00005410ff597816 */ /* 0x000fc4000000000d */
[----:B0-----:R-:W-:Y:S01]  /*02f0*/  PRMT R90, RZ, 0x7610, R5 ;  /* 0x00007610ff5a7816 */ /* 0x001fe20000000005 */
[C---:B------:R-:W-:Y:S01]  /*0300*/  FFMA.FTZ R8, R4.reuse, R8, R93 ;  /* 0x0000000804087223 */ /* 0x040fe2000001005d */
        /* <DEDUP_REMOVED lines=24> */
[----:B-----5:R-:W-:-:S03]  /*0490*/  PRMT R10, RZ, 0x5410, R20 ;  /* 0x00005410ff0a7816 */ /* 0x020fc60000000014 */
        /* <DEDUP_REMOVED lines=14> */
[C---:B------:R-:W-:Y:S02]  /*0580*/  FFMA.FTZ R7, R6.reuse, R7, R8 ;  /* 0x0000000706077223 */ /* 0x040fe40000010008 */
        /* <DEDUP_REMOVED lines=59> */
[C---:B------:R-:W-:Y:S02]  /*0940*/  FFMA.FTZ R5, R4.reuse, R5, R6 ;  /* 0x0000000504057223 */ /* 0x040fe40000010006 */
        /* <DEDUP_REMOVED lines=163> */
[C---:B------:R-:W-:Y:S02]  /*1380*/  FFMA.FTZ R4, R79.reuse, R4, R5 ;  /* 0x000000044f047223 */ /* 0x040fe40000010005 */
[----:B------:R-:W-:-:S03]  /*1390*/  FFMA.FTZ R6, R79, R6, R9 ;  /* 0x000000064f067223 */ /* 0x000fc60000010009 */
[----:B------:R-:W0:Y:S04]  /*13a0*/  SHFL.BFLY PT, R5, R4, 0x10, 0x1f ;  /* 0x0e001f0004057f89 */ /* 0x000e2800000e0000 */
[----:B------:R-:W1:Y:S01]  /*13b0*/  SHFL.BFLY PT, R7, R6, 0x10, 0x1f ;  /* 0x0e001f0006077f89 */ /* 0x000e6200000e0000 */
[----:B0-----:R-:W-:Y:S02]  /*13c0*/  FADD.FTZ R5, R4, R5 ;  /* 0x0000000504057221 */ /* 0x001fe40000010000 */
[----:B-1----:R-:W-:-:S03]  /*13d0*/  FADD.FTZ R9, R6, R7 ;  /* 0x0000000706097221 */ /* 0x002fc60000010000 */
        /* <DEDUP_REMOVED lines=10> */
[----:B------:R-:W-:Y:S01]  /*1480*/  LOP3.LUT P0, RZ, R2, 0x1f, RZ, 0xc0, !PT ;  /* 0x0000001f02ff7812 */ /* 0x000fe2000780c0ff */
[----:B0-----:R-:W-:Y:S02]  /*1490*/  FADD.FTZ R4, R7, R4 ;  /* 0x0000000407047221 */ /* 0x001fe40000010000 */
[----:B-1----:R-:W-:-:S03]  /*14a0*/  FADD.FTZ R6, R11, R6 ;  /* 0x000000060b067221 */ /* 0x002fc60000010000 */
[----:B------:R-:W0:Y:S04]  /*14b0*/  SHFL.BFLY PT, R9, R4, 0x1, 0x1f ;  /* 0x0c201f0004097f89 */ /* 0x000e2800000e0000 */
[----:B------:R-:W1:Y:S01]  /*14c0*/  SHFL.BFLY PT, R13, R6, 0x1, 0x1f ;  /* 0x0c201f00060d7f89 */ /* 0x000e6200000e0000 */
[----:B------:R-:W-:-:S04]  /*14d0*/  SHF.R.S32.HI R5, RZ, 0x1f, R2 ;  /* 0x0000001fff057819 */ /* 0x000fc80000011402 */
[----:B------:R-:W-:Y:S02]  /*14e0*/  LEA.HI R5, R5, R2, RZ, 0x5 ;  /* 0x0000000205057211 */ /* 0x000fe400078f28ff */
[----:B------:R-:W-:Y:S02]  /*14f0*/  ISETP.NE.AND P1, PT, R2, RZ, PT ;  /* 0x000000ff0200720c */ /* 0x000fe40003f25270 */
[----:B------:R-:W-:Y:S01]  /*1500*/  SHF.R.S32.HI R5, RZ, 0x5, R5 ;  /* 0x00000005ff057819 */ /* 0x000fe20000011405 */
[----:B0-----:R-:W-:Y:S02]  /*1510*/  @!P0 FADD.FTZ R2, R4, R9 ;  /* 0x0000000904028221 */ /* 0x001fe40000010000 */
[----:B-1----:R-:W-:-:S03]  /*1520*/  FADD.FTZ R8, R6, R13 ;  /* 0x0000000d06087221 */ /* 0x002fc60000010000 */
[----:B------:R0:W-:Y:S04]  /*1530*/  @!P0 STS [R5.X4], R2 ;  /* 0x0000000205008388 */ /* 0x0001e80000004800 */
[----:B------:R0:W-:Y:S04]  /*1540*/  @!P0 STS [R5.X4+0x10], R8 ;  /* 0x0000100805008388 */ /* 0x0001e80000004800 */
[----:B------:R-:W-:Y:S06]  /*1550*/  BAR.SYNC.DEFER_BLOCKING 0x0 ;  /* 0x0000000000007b1d */ /* 0x000fec0000010000 */
[----:B------:R-:W-:Y:S05]  /*1560*/  @P1 EXIT ;  /* 0x000000000000194d */ /* 0x000fea0003800000 */
[----:B0-----:R-:W0:Y:S01]  /*1570*/  LDS.128 R4, [RZ] ;  /* 0x00000000ff047984 */ /* 0x001e220000000c00 */
[----:B------:R-:W-:-:S03]  /*1580*/  IMAD.WIDE R2, R0, R3, c[0x0][0x160] ;  /* 0x0000580000027625 */ /* 0x000fc600078e0203 */
[----:B------:R-:W1:Y:S01]  /*1590*/  LDS.128 R8, [0x10] ;  /* 0x00001000ff087984 */ /* 0x000e620000000c00 */
[----:B0-----:R-:W-:Y:S02]  /*15a0*/  FADD.FTZ R4, RZ, R4 ;  /* 0x00000004ff047221 */ /* 0x001fe40000010000 */
[----:B-1----:R-:W-:Y:S02]  /*15b0*/  FADD.FTZ R8, RZ, R8 ;  /* 0x00000008ff087221 */ /* 0x002fe40000010000 */
[----:B------:R-:W-:Y:S02]  /*15c0*/  FADD.FTZ R5, R4, R5 ;  /* 0x0000000504057221 */ /* 0x000fe40000010000 */
[----:B------:R-:W-:Y:S02]  /*15d0*/  FADD.FTZ R9, R8, R9 ;  /* 0x0000000908097221 */ /* 0x000fe40000010000 */
[----:B------:R-:W-:Y:S02]  /*15e0*/  FADD.FTZ R6, R5, R6 ;  /* 0x0000000605067221 */ /* 0x000fe40000010000 */
[----:B------:R-:W-:-:S02]  /*15f0*/  FADD.FTZ R10, R9, R10 ;  /* 0x0000000a090a7221 */ /* 0x000fc40000010000 */
[----:B------:R-:W-:Y:S02]  /*1600*/  FADD.FTZ R6, R6, R7 ;  /* 0x0000000706067221 */ /* 0x000fe40000010000 */
[----:B------:R-:W-:-:S03]  /*1610*/  FADD.FTZ R10, R10, R11 ;  /* 0x0000000b0a0a7221 */ /* 0x000fc60000010000 */
[----:B------:R-:W-:Y:S02]  /*1620*/  F2FP.BF16.PACK_AB R6, RZ, R6 ;  /* 0x00000006ff06723e */ /* 0x000fe400000010ff */
[----:B------:R-:W-:-:S03]  /*1630*/  F2FP.BF16.PACK_AB R10, RZ, R10 ;  /* 0x0000000aff0a723e */ /* 0x000fc600000010ff */
[----:B------:R-:W-:Y:S04]  /*1640*/  STG.E.U16 [R2.64], R6 ;  /* 0x0000000602007986 */ /* 0x000fe8000c101504 */
[----:B------:R-:W-:Y:S01]  /*1650*/  STG.E.U16 [R2.64+0x300], R10 ;  /* 0x0003000a02007986 */ /* 0x000fe2000c101504 */
[----:B------:R-:W-:Y:S05]  /*1660*/  EXIT ;  /* 0x000000000000794d */ /* 0x000fea0003800000 */
.L_x_14:
        /* <DEDUP_REMOVED lines=9> */
.L_x_46:


//--------------------- .text._Z30router_gemm_kernel_bf16_outputI13__nv_bfloat16Li128ELi8ELi1ELi384ELi7168EEvPS0_PKT_S4_ --------------------------
	.section	.text._Z30router_gemm_kernel_bf16_outputI13__nv_bfloat16Li128ELi8ELi1ELi384ELi7168EEvPS0_PKT_S4_,"ax",@progbits
	.sectioninfo	@"SHI_REGISTERS=64"
	.align	128
        .global         _Z30router_gemm_kernel_bf16_outputI13__nv_bfloat16Li128ELi8ELi1ELi384ELi7168EEvPS0_PKT_S4_
        .type           _Z30router_gemm_kernel_bf16_outputI13__nv_bfloat16Li128ELi8ELi1ELi384ELi7168EEvPS0_PKT_S4_,@function
        .size           _Z30router_gemm_kernel_bf16_outputI13__nv_bfloat16Li128ELi8ELi1ELi384ELi7168EEvPS0_PKT_S4_,(.L_x_47 - _Z30router_gemm_kernel_bf16_outputI13__nv_bfloat16Li128ELi8ELi1ELi384ELi7168EEvPS0_PKT_S4_)
        .other          _Z30router_gemm_kernel_bf16_outputI13__nv_bfloat16Li128ELi8ELi1ELi384ELi7168EEvPS0_PKT_S4_,@"STO_CUDA_ENTRY STV_DEFAULT"
_Z30router_gemm_kernel_bf16_outputI13__nv_bfloat16Li128ELi8ELi1ELi384ELi7168EEvPS0_PKT_S4_:
.text._Z30router_gemm_kernel_bf16_outputI13__nv_bfloat16Li128ELi8ELi1ELi384ELi7168EEvPS0_PKT_S4_:
        /* <DEDUP_REMOVED lines=12> */
[----:B------:R0:W2:Y:S03]  /*00c0*/  LDG.E.128 R12, [R52.64+0x800] ;  /* 0x00080004340c7981 */ /* 0x0000a6000c1e1d00 */
[----:B------:R-:W-:Y:S01]  /*00d0*/  LEA.HI.X R61, R6, c[0x0][0x174], R5, 0x1, P0 ;  /* 0x00005d00063d7a11 */ /* 0x000fe200000f0c05 */
[----:B------:R0:W3:Y:S04]  /*00e0*/  LDG.E.128 R20, [R52.64+0x1000] ;  /* 0x0010000434147981 */ /* 0x0000e8000c1e1d00 */
[----:B------:R0:W4:Y:S04]  /*00f0*/  LDG.E.128 R4, [R52.64] ;  /* 0x0000000434047981 */ /* 0x000128000c1e1d00 */
[----:B------:R4:W5:Y:S04]  /*0100*/  LDG.E.128 R8, [R60.64] ;  /* 0x000000043c087981 */ /* 0x000968000c1e1d00 */
[----:B------:R4:W2:Y:S04]  /*0110*/  LDG.E.128 R16, [R60.64+0x800] ;  /* 0x000800043c107981 */ /* 0x0008a8000c1e1d00 */
        /* <DEDUP_REMOVED lines=8> */
[----:B0-----:R-:W2:Y:S01]  /*01a0*/  LDG.E.128 R52, [R52.64+0x3000] ;  /* 0x0030000434347981 */ /* 0x001ea2000c1e1d00 */
[----:B----4-:R-:W-:-:S02]  /*01b0*/  PRMT R61, RZ, 0x5410, R4 ;  /* 0x00005410ff3d7816 */ /* 0x010fc40000000004 */
[----:B-----5:R-:W-:Y:S02]  /*01c0*/  PRMT R60, RZ, 0x5410, R8 ;  /* 0x00005410ff3c7816 */ /* 0x020fe40000000008 */
[----:B------:R-:W-:-:S03]  /*01d0*/  PRMT R4, RZ, 0x7610, R4 ;  /* 0x00007610ff047816 */ /* 0x000fc60000000004 */
[----:B------:R-:W-:Y:S01]  /*01e0*/  FFMA.FTZ R60, R60, R61, RZ ;  /* 0x0000003d3c3c7223 */ /* 0x000fe200000100ff */
[----:B------:R-:W-:-:S05]  /*01f0*/  PRMT R61, RZ, 0x7610, R8 ;  /* 0x00007610ff3d7816 */ /* 0x000fca0000000008 */
[----:B------:R-:W-:Y:S01]  /*0200*/  FFMA.FTZ R8, R61, R4, R60 ;  /* 0x000000043d087223 */ /* 0x000fe2000001003c */
[----:B------:R-:W-:Y:S02]  /*0210*/  PRMT R61, RZ, 0x5410, R5 ;  /* 0x00005410ff3d7816 */ /* 0x000fe40000000005 */
[--C-:B------:R-:W-:Y:S02]  /*0220*/  PRMT R4, RZ, 0x5410, R9.reuse ;  /* 0x00005410ff047816 */ /* 0x100fe40000000009 */
[----:B------:R-:W-:-:S03]  /*0230*/  PRMT R9, RZ, 0x7610, R9 ;  /* 0x00007610ff097816 */ /* 0x000fc60000000009 */
[----:B------:R-:W-:Y:S01]  /*0240*/  FFMA.FTZ R8, R4, R61, R8 ;  /* 0x0000003d04087223 */ /* 0x000fe20000010008 */
[----:B------:R-:W-:Y:S02]  /*0250*/  PRMT R4, RZ, 0x7610, R5 ;  /* 0x00007610ff047816 */ /* 0x000fe40000000005 */
[----:B------:R-:W-:-:S03]  /*0260*/  PRMT R5, RZ, 0x5410, R6 ;  /* 0x00005410ff057816 */ /* 0x000fc60000000006 */
[----:B------:R-:W-:Y:S01]  /*0270*/  FFMA.FTZ R8, R9, R4, R8 ;  /* 0x0000000409087223 */ /* 0x000fe20000010008 */
[--C-:B------:R-:W-:Y:S02]  /*0280*/  PRMT R4, RZ, 0x5410, R10.reuse ;  /* 0x00005410ff047816 */ /* 0x100fe4000000000a */
[----:B------:R-:W-:-:S03]  /*0290*/  PRMT R10, RZ, 0x7610, R10 ;  /* 0x00007610ff0a7816 */ /* 0x000fc6000000000a */
[----:B------:R-:W-:Y:S01]  /*02a0*/  FFMA.FTZ R4, R4, R5, R8 ;  /* 0x0000000504047223 */ /* 0x000fe20000010008 */
[----:B------:R-:W-:-:S05]  /*02b0*/  PRMT R5, RZ, 0x7610, R6 ;  /* 0x00007610ff057816 */ /* 0x000fca0000000006 */
[----:B------:R-:W-:Y:S01]  /*02c0*/  FFMA.FTZ R10, R10, R5, R4 ;  /* 0x000000050a0a7223 */ /* 0x000fe20000010004 */
[----:B------:R-:W-:Y:S02]  /*02d0*/  PRMT R5, RZ, 0x5410, R7 ;  /* 0x00005410ff057816 */ /* 0x000fe40000000007 */
[--C-:B------:R-:W-:Y:S02]  /*02e0*/  PRMT R4, RZ, 0x5410, R11.reuse ;  /* 0x00005410ff047816 */ /* 0x100fe4000000000b */
[----:B------:R-:W-:-:S03]  /*02f0*/  PRMT R11, RZ, 0x7610, R11 ;  /* 0x00007610ff0b7816 */ /* 0x000fc6000000000b */
[----:B------:R-:W-:Y:S01]  /*0300*/  FFMA.FTZ R5, R4, R5, R10 ;  /* 0x0000000504057223 */ /* 0x000fe2000001000a */
[----:B------:R-:W-:Y:S02]  /*0310*/  PRMT R4, RZ, 0x7610, R7 ;  /* 0x00007610ff047816 */ /* 0x000fe40000000007 */
[----:B--2---:R-:W-:-:S03]  /*0320*/  PRMT R6, RZ, 0x5410, R12 ;  /* 0x00005410ff067816 */ /* 0x004fc6000000000c */
        /* <DEDUP_REMOVED lines=23> */
[----:B---3--:R-:W-:-:S03]  /*04a0*/  PRMT R6, RZ, 0x5410, R20 ;  /* 0x00005410ff067816 */ /* 0x008fc60000000014 */
        /* <DEDUP_REMOVED lines=119> */
[----:B------:R-:W-:-:S05]  /*0c20*/  FFMA.FTZ R4, R59, R4, R5 ;  /* 0x000000043b047223 */ /* 0x000fca0000010005 */
[----:B------:R-:W0:Y:S02]  /*0c30*/  SHFL.BFLY PT, R5, R4, 0x10, 0x1f ;  /* 0x0e001f0004057f89 */ /* 0x000e2400000e0000 */
[----:B0-----:R-:W-:-:S05]  /*0c40*/  FADD.FTZ R5, R4, R5 ;  /* 0x0000000504057221 */ /* 0x001fca0000010000 */
[----:B------:R-:W0:Y:S02]  /*0c50*/  SHFL.BFLY PT, R6, R5, 0x8, 0x1f ;  /* 0x0d001f0005067f89 */ /* 0x000e2400000e0000 */
[----:B0-----:R-:W-:-:S05]  /*0c60*/  FADD.FTZ R6, R5, R6 ;  /* 0x0000000605067221 */ /* 0x001fca0000010000 */
[----:B------:R-:W0:Y:S02]  /*0c70*/  SHFL.BFLY PT, R7, R6, 0x4, 0x1f ;  /* 0x0c801f0006077f89 */ /* 0x000e2400000e0000 */
[----:B0-----:R-:W-:-:S05]  /*0c80*/  FADD.FTZ R7, R6, R7 ;  /* 0x0000000706077221 */ /* 0x001fca0000010000 */
[----:B------:R-:W0:Y:S01]  /*0c90*/  SHFL.BFLY PT, R8, R7, 0x2, 0x1f ;  /* 0x0c401f0007087f89 */ /* 0x000e2200000e0000 */
[----:B------:R-:W-:Y:S01]  /*0ca0*/  LOP3.LUT P0, RZ, R2, 0x1f, RZ, 0xc0, !PT ;  /* 0x0000001f02ff7812 */ /* 0x000fe2000780c0ff */
[----:B0-----:R-:W-:-:S05]  /*0cb0*/  FADD.FTZ R8, R7, R8 ;  /* 0x0000000807087221 */ /* 0x001fca0000010000 */
[----:B------:R-:W0:Y:S07]  /*0cc0*/  SHFL.BFLY PT, R9, R8, 0x1, 0x1f ;  /* 0x0c201f0008097f89 */ /* 0x000e2e00000e0000 */
[----:B------:R-:W-:-:S04]  /*0cd0*/  @!P0 SHF.R.S32.HI R11, RZ, 0x1f, R2 ;  /* 0x0000001fff0b8819 */ /* 0x000fc80000011402 */
[----:B------:R-:W-:Y:S02]  /*0ce0*/  @!P0 LEA.HI R11, R11, R2, RZ, 0x5 ;  /* 0x000000020b0b8211 */ /* 0x000fe400078f28ff */
[----:B------:R-:W-:Y:S02]  /*0cf0*/  ISETP.NE.AND P1, PT, R2, RZ, PT ;  /* 0x000000ff0200720c */ /* 0x000fe40003f25270 */
[----:B------:R-:W-:Y:S01]  /*0d00*/  @!P0 SHF.R.S32.HI R11, RZ, 0x5, R11 ;  /* 0x00000005ff0b8819 */ /* 0x000fe2000001140b */
[----:B0-----:R-:W-:-:S05]  /*0d10*/  @!P0 FADD.FTZ R2, R8, R9 ;  /* 0x0000000908028221 */ /* 0x001fca0000010000 */
[----:B------:R0:W-:Y:S04]  /*0d20*/  @!P0 STS [R11.X4], R2 ;  /* 0x000000020b008388 */ /* 0x0001e80000004800 */
[----:B------:R-:W-:Y:S06]  /*0d30*/  BAR.SYNC.DEFER_BLOCKING 0x0 ;  /* 0x0000000000007b1d */ /* 0x000fec0000010000 */
[----:B------:R-:W-:Y:S05]  /*0d40*/  @P1 EXIT ;  /* 0x000000000000194d */ /* 0x000fea0003800000 */
[----:B0-----:R-:W0:Y:S01]  /*0d50*/  LDS.128 R4, [RZ] ;  /* 0x00000000ff047984 */ /* 0x001e220000000c00 */
[----:B------:R-:W-:-:S04]  /*0d60*/  IMAD.WIDE R2, R0, R3, c[0x0][0x160] ;  /* 0x0000580000027625 */ /* 0x000fc800078e0203 */
[----:B0-----:R-:W-:-:S04]  /*0d70*/  FADD.FTZ R4, RZ, R4 ;  /* 0x00000004ff047221 */ /* 0x001fc80000010000 */
[----:B------:R-:W-:-:S04]  /*0d80*/  FADD.FTZ R5, R4, R5 ;  /* 0x0000000504057221 */ /* 0x000fc80000010000 */
[----:B------:R-:W-:-:S04]  /*0d90*/  FADD.FTZ R6, R5, R6 ;  /* 0x0000000605067221 */ /* 0x000fc80000010000 */
[----:B------:R-:W-:-:S05]  /*0da0*/  FADD.FTZ R6, R6, R7 ;  /* 0x0000000706067221 */ /* 0x000fca0000010000 */
[----:B------:R-:W-:-:S05]  /*0db0*/  F2FP.BF16.PACK_AB R6, RZ, R6 ;  /* 0x00000006ff06723e */ /* 0x000fca00000010ff */
[----:B------:R-:W-:Y:S01]  /*0dc0*/  STG.E.U16 [R2.64], R6 ;  /* 0x0000000602007986 */ /* 0x000fe2000c101504 */
[----:B------:R-:W-:Y:S05]  /*0dd0*/  EXIT ;  /* 0x000000000000794d */ /* 0x000fea0003800000 */
.L_x_15:
        /* <DEDUP_REMOVED lines=10> */
.L_x_47:


//--------------------- .text._Z30router_gemm_kernel_bf16_outputI13__nv_bfloat16Li128ELi8ELi16ELi256ELi7168EEvPS0_PKT_S4_ --------------------------
	.section	.text._Z30router_gemm_kernel_bf16_outputI13__nv_bfloat16Li128ELi8ELi16ELi256ELi7168EEvPS0_PKT_S4_,"ax",@progbits
	.sectioninfo	@"SHI_REGISTERS=127"
	.align	128
        .global         _Z30router_gemm_kernel_bf16_outputI13__nv_bfloat16Li128ELi8ELi16ELi256ELi7168EEvPS0_PKT_S4_
        .type           _Z30router_gemm_kernel_bf16_outputI13__nv_bfloat16Li128ELi8ELi16ELi256ELi7168EEvPS0_PKT_S4_,@function
        .size           _Z30router_gemm_kernel_bf16_outputI13__nv_bfloat16Li128ELi8ELi16ELi256ELi7168EEvPS0_PKT_S4_,(.L_x_48 - _Z30router_gemm_kernel_bf16_outputI13__nv_bfloat16Li128ELi8ELi16ELi256ELi7168EEvPS0_PKT_S4_)
        .other          _Z30router_gemm_kernel_bf16_outputI13__nv_bfloat16Li128ELi8ELi16ELi256ELi7168EEvPS0_PKT_S4_,@"STO_CUDA_ENTRY STV_DEFAULT"
_Z30router_gemm_kernel_bf16_outputI13__nv_bfloat16Li128ELi8ELi16ELi256ELi7168EEvPS0_PKT_S4_:
.text._Z30router_gemm_kernel_bf16_outputI13__nv_bfloat16Li128ELi8ELi16ELi256ELi7168EEvPS0_PKT_S4_:
        /* <DEDUP_REMOVED lines=2282> */
.L_x_16:
        /* <DEDUP_REMOVED lines=14> */
.L_x_48:


//--------------------- .text._Z30router_gemm_kernel_bf16_outputI13__nv_bfloat16Li128ELi8ELi15ELi256ELi7168EEvPS0_PKT_S4_ --------------------------
	.section	.text._Z30router_gemm_kernel_bf16_outputI13__nv_bfloat16Li128ELi8ELi15ELi256ELi7168EEvPS0_PKT_S4_,"ax",@progbits
	.sectioninfo	@"SHI_REGISTERS=128"
	.align	128
        .global         _Z30router_gemm_kernel_bf16_outputI13__nv_bfloat16Li128ELi8ELi15ELi256ELi7168EEvPS0_PKT_S4_
        .type           _Z30router_gemm_kernel_bf16_outputI13__nv_bfloat16Li128ELi8ELi15ELi256ELi7168EEvPS0_PKT_S4_,@function
        .size           _Z30router_gemm_kernel_bf16_outputI13__nv_bfloat16Li128ELi8ELi15ELi256ELi7168EEvPS0_PKT_S4_,(.L_x_49 - _Z30router_gemm_kernel_bf16_outputI13__nv_bfloat16Li128ELi8ELi15ELi256ELi7168EEvPS0_PKT_S4_)
        .other          _Z30router_gemm_kernel_bf16_outputI13__nv_bfloat16Li128ELi8ELi15ELi256ELi7168EEvPS0_PKT_S4_,@"STO_CUDA_ENTRY STV_DEFAULT"
_Z30router_gemm_kernel_bf16_outputI13__nv_bfloat16Li128ELi8ELi15ELi256ELi7168EEvPS0_PKT_S4_:
.text._Z30router_gemm_kernel_bf16_outputI13__nv_bfloat16Li128ELi8ELi15ELi256ELi7168EEvPS0_PKT_S4_:
        /* <DEDUP_REMOVED lines=2144> */
.L_x_17:
        /* <DEDUP_REMOVED lines=16> */
.L_x_49:


//--------------------- .text._Z30router_gemm_kernel_bf16_outputI13__nv_bfloat16Li128ELi8ELi14ELi256ELi7168EEvPS0_PKT_S4_ --------------------------
	.section	.text._Z30router_gemm_kernel_bf16_outputI13__nv_bfloat16Li128ELi8ELi14ELi256ELi7168EEvPS0_PKT_S4_,"ax",@progbits
	.sectioninfo	@"SHI_REGISTERS=128"
	.align	128
        .global         _Z30router_gemm_kernel_bf16_outputI13__nv_bfloat16Li128ELi8ELi14ELi256ELi7168EEvPS0_PKT_S4_
        .type           _Z30router_gemm_kernel_bf16_outputI13__nv_bfloat16Li128ELi8ELi14ELi256ELi7168EEvPS0_PKT_S4_,@function
        .size           _Z30router_gemm_kernel_bf16_outputI13__nv_bfloat16Li128ELi8ELi14ELi256ELi7168EEvPS0_PKT_S4_,(.L_x_50 - _Z30router_gemm_kernel_bf16_outputI13__nv_bfloat16Li128ELi8ELi14ELi256ELi7168EEvPS0_PKT_S4_)
        .other          _Z30router_gemm_kernel_bf16_outputI13__nv_bfloat16Li128ELi8ELi14ELi256ELi7168EEvPS0_PKT_S4_,@"STO_CUDA_ENTRY STV_DEFAULT"
_Z30router_gemm_kernel_bf16_outputI13__nv_bfloat16Li128ELi8ELi14ELi256ELi7168EEvPS0_PKT_S4_:
.text._Z30router_gemm_kernel_bf16_outputI13__nv_bfloat16Li128ELi8ELi14ELi256ELi7168EEvPS0_PKT_S4_:
        /* <DEDUP_REMOVED lines=2006> */
.L_x_18:
        /* <DEDUP_REMOVED lines=10> */
.L_x_50:


//--------------------- .text._Z30router_gemm_kernel_bf16_outputI13__nv_bfloat16Li128ELi8ELi13ELi256ELi7168EEvPS0_PKT_S4_ --------------------------
	.section	.text._Z30router_gemm_kernel_bf16_outputI13__nv_bfloat16Li128ELi8ELi13ELi256ELi7168EEvPS0_PKT_S4_,"ax",@progbits
	.sectioninfo	@"SHI_REGISTERS=128"
	.align	128
        .global         _Z30router_gemm_kernel_bf16_outputI13__nv_bfloat16Li128ELi8ELi13ELi256ELi7168EEvPS0_PKT_S4_
        .type           _Z30router_gemm_kernel_bf16_outputI13__nv_bfloat16Li128ELi8ELi13ELi256ELi7168EEvPS0_PKT_S4_,@function
        .size           _Z30router_gemm_kernel_bf16_outputI13__nv_bfloat16Li128ELi8ELi13ELi256ELi7168EEvPS0_PKT_S4_,(.L_x_51 - _Z30router_gemm_kernel_bf16_outputI13__nv_bfloat16Li128ELi8ELi13ELi256ELi7168EEvPS0_PKT_S4_)
        .other          _Z30router_gemm_kernel_bf16_outputI13__nv_bfloat16Li128ELi8ELi13ELi256ELi7168EEvPS0_PKT_S4_,@"STO_CUDA_ENTRY STV_DEFAULT"
_Z30router_gemm_kernel_bf16_outputI13__nv_bfloat16Li128ELi8ELi13ELi256ELi7168EEvPS0_PKT_S4_:
.text._Z30router_gemm_kernel_bf16_outputI13__nv_bfloat16Li128ELi8ELi13ELi256ELi7168EEvPS0_PKT_S4_:
        /* <DEDUP_REMOVED lines=1869> */
.L_x_19:
        /* <DEDUP_REMOVED lines=11> */
.L_x_51:


//--------------------- .text._Z30router_gemm_kernel_bf16_outputI13__nv_bfloat16Li128ELi8ELi12ELi256ELi7168EEvPS0_PKT_S4_ --------------------------
	.section	.text._Z30router_gemm_kernel_bf16_outputI13__nv_bfloat16Li128ELi8ELi12ELi256ELi7168EEvPS0_PKT_S4_,"ax",@progbits
	.sectioninfo	@"SHI_REGISTERS=126"
	.align	128
        .global         _Z30router_gemm_kernel_bf16_outputI13__nv_bfloat16Li128ELi8ELi12ELi256ELi7168EEvPS0_PKT_S4_
        .type           _Z30router_gemm_kernel_bf16_outputI13__nv_bfloat16Li128ELi8ELi12ELi256ELi7168EEvPS0_PKT_S4_,@function
        .size           _Z30router_gemm_kernel_bf16_outputI13__nv_bfloat16Li128ELi8ELi12ELi256ELi7168EEvPS0_PKT_S4_,(.L_x_52 - _Z30router_gemm_kernel_bf16_outputI13__nv_bfloat16Li128ELi8ELi12ELi256ELi7168EEvPS0_PKT_S4_)
        .other          _Z30router_gemm_kernel_bf16_outputI13__nv_bfloat16Li128ELi8ELi12ELi256ELi7168EEvPS0_PKT_S4_,@"STO_CUDA_ENTRY STV_DEFAULT"
_Z30router_gemm_kernel_bf16_outputI13__nv_bfloat16Li128ELi8ELi12ELi256ELi7168EEvPS0_PKT_S4_:
.text._Z30router_gemm_kernel_bf16_outputI13__nv_bfloat16Li128ELi8ELi12ELi256ELi7168EEvPS0_PKT_S4_:
        /* <DEDUP_REMOVED lines=1730> */
.L_x_20:
        /* <DEDUP_REMOVED lines=14> */
.L_x_52:


//--------------------- .text._Z30router_gemm_kernel_bf16_outputI13__nv_bfloat16Li128ELi8ELi11ELi256ELi7168EEvPS0_PKT_S4_ --------------------------
	.section	.text._Z30router_gemm_kernel_bf16_outputI13__nv_bfloat16Li128ELi8ELi11ELi256ELi7168EEvPS0_PKT_S4_,"ax",@progbits
	.sectioninfo	@"SHI_REGISTERS=126"
	.align	128
        .global         _Z30router_gemm_kernel_bf16_outputI13__nv_bfloat16Li128ELi8ELi11ELi256ELi7168EEvPS0_PKT_S4_
        .type           _Z30router_gemm_kernel_bf16_outputI13__nv_bfloat16Li128ELi8ELi11ELi256ELi7168EEvPS0_PKT_S4_,@function
        .size           _Z30router_gemm_kernel_bf16_outputI13__nv_bfloat16Li128ELi8ELi11ELi256ELi7168EEvPS0_PKT_S4_,(.L_x_53 - _Z30router_gemm_kernel_bf16_outputI13__nv_bfloat16Li128ELi8ELi11ELi256ELi7168EEvPS0_PKT_S4_)
        .other          _Z30router_gemm_kernel_bf16_outputI13__nv_bfloat16Li128ELi8ELi11ELi256ELi7168EEvPS0_PKT_S4_,@"STO_CUDA_ENTRY STV_DEFAULT"
_Z30router_gemm_kernel_bf16_outputI13__nv_bfloat16Li128ELi8ELi11ELi256ELi7168EEvPS0_PKT_S4_:
.text._Z30router_gemm_kernel_bf16_outputI13__nv_bfloat16Li128ELi8ELi11ELi256ELi7168EEvPS0_PKT_S4_:
        /* <DEDUP_REMOVED lines=1593> */
.L_x_21:
        /* <DEDUP_REMOVED lines=15> */
.L_x_53:


//--------------------- .text._Z30router_gemm_kernel_bf16_outputI13__nv_bfloat16Li128ELi8ELi10ELi256ELi7168EEvPS0_PKT_S4_ --------------------------
	.section	.text._Z30router_gemm_kernel_bf16_outputI13__nv_bfloat16Li128ELi8ELi10ELi256ELi7168EEvPS0_PKT_S4_,"ax",@progbits
	.sectioninfo	@"SHI_REGISTERS=124"
	.align	128
        .global         _Z30router_gemm_kernel_bf16_outputI13__nv_bfloat16Li128ELi8ELi10ELi256ELi7168EEvPS0_PKT_S4_
        .type           _Z30router_gemm_kernel_bf16_outputI13__nv_bfloat16Li128ELi8ELi10ELi256ELi7168EEvPS0_PKT_S4_,@function
        .size           _Z30router_gemm_kernel_bf16_outputI13__nv_bfloat16Li128ELi8ELi10ELi256ELi7168EEvPS0_PKT_S4_,(.L_x_54 - _Z30router_gemm_kernel_bf16_outputI13__nv_bfloat16Li128ELi8ELi10ELi256ELi7168EEvPS0_PKT_S4_)
        .other          _Z30router_gemm_kernel_bf16_outputI13__nv_bfloat16Li128ELi8ELi10ELi256ELi7168EEvPS0_PKT_S4_,@"STO_CUDA_ENTRY STV_DEFAULT"
_Z30router_gemm_kernel_bf16_outputI13__nv_bfloat16Li128ELi8ELi10ELi256ELi7168EEvPS0_PKT_S4_:
.text._Z30router_gemm_kernel_bf16_outputI13__nv_bfloat16Li128ELi8ELi10ELi256ELi7168EEvPS0_PKT_S4_:
        /* <DEDUP_REMOVED lines=1455> */
.L_x_22:
        /* <DEDUP_REMOVED lines=9> */
.L_x_54:


//--------------------- .text._Z30router_gemm_kernel_bf16_outputI13__nv_bfloat16Li128ELi8ELi9ELi256ELi7168EEvPS0_PKT_S4_ --------------------------
	.section	.text._Z30router_gemm_kernel_bf16_outputI13__nv_bfloat16Li128ELi8ELi9ELi256ELi7168EEvPS0_PKT_S4_,"ax",@progbits
	.sectioninfo	@"SHI_REGISTERS=122"
	.align	128
        .global         _Z30router_gemm_kernel_bf16_outputI13__nv_bfloat16Li128ELi8ELi9ELi256ELi7168EEvPS0_PKT_S4_
        .type           _Z30router_gemm_kernel_bf16_outputI13__nv_bfloat16Li128ELi8ELi9ELi256ELi7168EEvPS0_PKT_S4_,@function
        .size           _Z30router_gemm_kernel_bf16_outputI13__nv_bfloat16Li128ELi8ELi9ELi256ELi7168EEvPS0_PKT_S4_,(.L_x_55 - _Z30router_gemm_kernel_bf16_outputI13__nv_bfloat16Li128ELi8ELi9ELi256ELi7168EEvPS0_PKT_S4_)
        .other          _Z30router_gemm_kernel_bf16_outputI13__nv_bfloat16Li128ELi8ELi9ELi256ELi7168EEvPS0_PKT_S4_,@"STO_CUDA_ENTRY STV_DEFAULT"
_Z30router_gemm_kernel_bf16_outputI13__nv_bfloat16Li128ELi8ELi9ELi256ELi7168EEvPS0_PKT_S4_:
.text._Z30router_gemm_kernel_bf16_outputI13__nv_bfloat16Li128ELi8ELi9ELi256ELi7168EEvPS0_PKT_S4_:
        /* <DEDUP_REMOVED lines=1318> */
.L_x_23:
        /* <DEDUP_REMOVED lines=10> */
.L_x_55:


//--------------------- .text._Z30router_gemm_kernel_bf16_outputI13__nv_bfloat16Li128ELi8ELi8ELi256ELi7168EEvPS0_PKT_S4_ --------------------------
	.section	.text._Z30router_gemm_kernel_bf16_outputI13__nv_bfloat16Li128ELi8ELi8ELi256ELi7168EEvPS0_PKT_S4_,"ax",@progbits
	.sectioninfo	@"SHI_REGISTERS=120"
	.align	128
        .global         _Z30router_gemm_kernel_bf16_outputI13__nv_bfloat16Li128ELi8ELi8ELi256ELi7168EEvPS0_PKT_S4_
        .type           _Z30router_gemm_kernel_bf16_outputI13__nv_bfloat16Li128ELi8ELi8ELi256ELi7168EEvPS0_PKT_S4_,@function
        .size           _Z30router_gemm_kernel_bf16_outputI13__nv_bfloat16Li128ELi8ELi8ELi256ELi7168EEvPS0_PKT_S4_,(.L_x_56 - _Z30router_gemm_kernel_bf16_outputI13__nv_bfloat16Li128ELi8ELi8ELi256ELi7168EEvPS0_PKT_S4_)
        .other          _Z30router_gemm_kernel_bf16_outputI13__nv_bfloat16Li128ELi8ELi8ELi256ELi7168EEvPS0_PKT_S4_,@"STO_CUDA_ENTRY STV_DEFAULT"
_Z30router_gemm_kernel_bf16_outputI13__nv_bfloat16Li128ELi8ELi8ELi256ELi7168EEvPS0_PKT_S4_:
.text._Z30router_gemm_kernel_bf16_outputI13__nv_bfloat16Li128ELi8ELi8ELi256ELi7168EEvPS0_PKT_S4_:
        /* <DEDUP_REMOVED lines=1181> */
.L_x_24:
        /* <DEDUP_REMOVED lines=11> */
.L_x_56:


//--------------------- .text._Z30router_gemm_kernel_bf16_outputI13__nv_bfloat16Li128ELi8ELi7ELi256ELi7168EEvPS0_PKT_S4_ --------------------------
	.section	.text._Z30router_gemm_kernel_bf16_outputI13__nv_bfloat16Li128ELi8ELi7ELi256ELi7168EEvPS0_PKT_S4_,"ax",@progbits
	.sectioninfo	@"SHI_REGISTERS=118"
	.align	128
        .global         _Z30router_gemm_kernel_bf16_outputI13__nv_bfloat16Li128ELi8ELi7ELi256ELi7168EEvPS0_PKT_S4_
        .type           _Z30router_gemm_kernel_bf16_outputI13__nv_bfloat16Li128ELi8ELi7ELi256ELi7168EEvPS0_PKT_S4_,@function
        .size           _Z30router_gemm_kernel_bf16_outputI13__nv_bfloat16Li128ELi8ELi7ELi256ELi7168EEvPS0_PKT_S4_,(.L_x_57 - _Z30router_gemm_kernel_bf16_outputI13__nv_bfloat16Li128ELi8ELi7ELi256ELi7168EEvPS0_PKT_S4_)
        .other          _Z30router_gemm_kernel_bf16_outputI13__nv_bfloat16Li128ELi8ELi7ELi256ELi7168EEvPS0_PKT_S4_,@"STO_CUDA_ENTRY STV_DEFAULT"
_Z30router_gemm_kernel_bf16_outputI13__nv_bfloat16Li128ELi8ELi7ELi256ELi7168EEvPS0_PKT_S4_:
.text._Z30router_gemm_kernel_bf16_outputI13__nv_bfloat16Li128ELi8ELi7ELi256ELi7168EEvPS0_PKT_S4_:
        /* <DEDUP_REMOVED lines=1044> */
.L_x_25:
        /* <DEDUP_REMOVED lines=12> */
.L_x_57:


//--------------------- .text._Z30router_gemm_kernel_bf16_outputI13__nv_bfloat16Li128ELi8ELi6ELi256ELi7168EEvPS0_PKT_S4_ --------------------------
	.section	.text._Z30router_gemm_kernel_bf16_outputI13__nv_bfloat16Li128ELi8ELi6ELi256ELi7168EEvPS0_PKT_S4_,"ax",@progbits
	.sectioninfo	@"SHI_REGISTERS=115"
	.align	128
        .global         _Z30router_gemm_kernel_bf16_outputI13__nv_bfloat16Li128ELi8ELi6ELi256ELi7168EEvPS0_PKT_S4_
        .type           _Z30router_gemm_kernel_bf16_outputI13__nv_bfloat16Li128ELi8ELi6ELi256ELi7168EEvPS0_PKT_S4_,@function
        .size           _Z30router_gemm_kernel_bf16_outputI13__nv_bfloat16Li128ELi8ELi6ELi256ELi7168EEvPS0_PKT_S4_,(.L_x_58 - _Z30router_gemm_kernel_bf16_outputI13__nv_bfloat16Li128ELi8ELi6ELi256ELi7168EEvPS0_PKT_S4_)
        .other          _Z30router_gemm_kernel_bf16_outputI13__nv_bfloat16Li128ELi8ELi6ELi256ELi7168EEvPS0_PKT_S4_,@"STO_CUDA_ENTRY STV_DEFAULT"
_Z30router_gemm_kernel_bf16_outputI13__nv_bfloat16Li128ELi8ELi6ELi256ELi7168EEvPS0_PKT_S4_:
.text._Z30router_gemm_kernel_bf16_outputI13__nv_bfloat16Li128ELi8ELi6ELi256ELi7168EEvPS0_PKT_S4_:
        /* <DEDUP_REMOVED lines=907> */
.L_x_26:
        /* <DEDUP_REMOVED lines=13> */
.L_x_58:


//--------------------- .text._Z30router_gemm_kernel_bf16_outputI13__nv_bfloat16Li128ELi8ELi5ELi256ELi7168EEvPS0_PKT_S4_ --------------------------
	.section	.text._Z30router_gemm_kernel_bf16_outputI13__nv_bfloat16Li128ELi8ELi5ELi256ELi7168EEvPS0_PKT_S4_,"ax",@progbits
	.sectioninfo	@"SHI_REGISTERS=119"
	.align	128
        .global         _Z30router_gemm_kernel_bf16_outputI13__nv_bfloat16Li128ELi8ELi5ELi256ELi7168EEvPS0_PKT_S4_
        .type           _Z30router_gemm_kernel_bf16_outputI13__nv_bfloat16Li128ELi8ELi5ELi256ELi7168EEvPS0_PKT_S4_,@function
        .size           _Z30router_gemm_kernel_bf16_outputI13__nv_bfloat16Li128ELi8ELi5ELi256ELi7168EEvPS0_PKT_S4_,(.L_x_59 - _Z30router_gemm_kernel_bf16_outputI13__nv_bfloat16Li128ELi8ELi5ELi256ELi7168EEvPS0_PKT_S4_)
        .other          _Z30router_gemm_kernel_bf16_outputI13__nv_bfloat16Li128ELi8ELi5ELi256ELi7168EEvPS0_PKT_S4_,@"STO_CUDA_ENTRY STV_DEFAULT"
_Z30router_gemm_kernel_bf16_outputI13__nv_bfloat16Li128ELi8ELi5ELi256ELi7168EEvPS0_PKT_S4_:
.text._Z30router_gemm_kernel_bf16_outputI13__nv_bfloat16Li128ELi8ELi5ELi256ELi7168EEvPS0_PKT_S4_:
        /* <DEDUP_REMOVED lines=770> */
.L_x_27:
        /* <DEDUP_REMOVED lines=14> */
.L_x_59:


//--------------------- .text._Z30router_gemm_kernel_bf16_outputI13__nv_bfloat16Li128ELi8ELi4ELi256ELi7168EEvPS0_PKT_S4_ --------------------------
	.section	.text._Z30router_gemm_kernel_bf16_outputI13__nv_bfloat16Li128ELi8ELi4ELi256ELi7168EEvPS0_PKT_S4_,"ax",@progbits
	.sectioninfo	@"SHI_REGISTERS=118"
	.align	128
        .global         _Z30router_gemm_kernel_bf16_outputI13__nv_bfloat16Li128ELi8ELi4ELi256ELi7168EEvPS0_PKT_S4_
        .type           _Z30router_gemm_kernel_bf16_outputI13__nv_bfloat16Li128ELi8ELi4ELi256ELi7168EEvPS0_PKT_S4_,@function
        .size           _Z30router_gemm_kernel_bf16_outputI13__nv_bfloat16Li128ELi8ELi4ELi256ELi7168EEvPS0_PKT_S4_,(.L_x_60 - _Z30router_gemm_kernel_bf16_outputI13__nv_bfloat16Li128ELi8ELi4ELi256ELi7168EEvPS0_PKT_S4_)
        .other          _Z30router_gemm_kernel_bf16_outputI13__nv_bfloat16Li128ELi8ELi4ELi256ELi7168EEvPS0_PKT_S4_,@"STO_CUDA_ENTRY STV_DEFAULT"
_Z30router_gemm_kernel_bf16_outputI13__nv_bfloat16Li128ELi8ELi4ELi256ELi7168EEvPS0_PKT_S4_:
.text._Z30router_gemm_kernel_bf16_outputI13__nv_bfloat16Li128ELi8ELi4ELi256ELi7168EEvPS0_PKT_S4_:
        /* <DEDUP_REMOVED lines=633> */
.L_x_28:
        /* <DEDUP_REMOVED lines=15> */
.L_x_60:


//--------------------- .text._Z30router_gemm_kernel_bf16_outputI13__nv_bfloat16Li128ELi8ELi3ELi256ELi7168EEvPS0_PKT_S4_ --------------------------
	.section	.text._Z30router_gemm_kernel_bf16_outputI13__nv_bfloat16Li128ELi8ELi3ELi256ELi7168EEvPS0_PKT_S4_,"ax",@progbits
	.sectioninfo	@"SHI_REGISTERS=112"
	.align	128
        .global         _Z30router_gemm_kernel_bf16_outputI13__nv_bfloat16Li128ELi8ELi3ELi256ELi7168EEvPS0_PKT_S4_
        .type           _Z30router_gemm_kernel_bf16_outputI13__nv_bfloat16Li128ELi8ELi3ELi256ELi7168EEvPS0_PKT_S4_,@function
        .size           _Z30router_gemm_kernel_bf16_outputI13__nv_bfloat16Li128ELi8ELi3ELi256ELi7168EEvPS0_PKT_S4_,(.L_x_61 - _Z30router_gemm_kernel_bf16_outputI13__nv_bfloat16Li128ELi8ELi3ELi256ELi7168EEvPS0_PKT_S4_)
        .other          _Z30router_gemm_kernel_bf16_outputI13__nv_bfloat16Li128ELi8ELi3ELi256ELi7168EEvPS0_PKT_S4_,@"STO_CUDA_ENTRY STV_DEFAULT"
_Z30router_gemm_kernel_bf16_outputI13__nv_bfloat16Li128ELi8ELi3ELi256ELi7168EEvPS0_PKT_S4_:
.text._Z30router_gemm_kernel_bf16_outputI13__nv_bfloat16Li128ELi8ELi3ELi256ELi7168EEvPS0_PKT_S4_:
        /* <DEDUP_REMOVED lines=496> */
.L_x_29:
        /* <DEDUP_REMOVED lines=16> */
.L_x_61:


//--------------------- .text._Z30router_gemm_kernel_bf16_outputI13__nv_bfloat16Li128ELi8ELi2ELi256ELi7168EEvPS0_PKT_S4_ --------------------------
	.section	.text._Z30router_gemm_kernel_bf16_outputI13__nv_bfloat16Li128ELi8ELi2ELi256ELi7168EEvPS0_PKT_S4_,"ax",@progbits
	.sectioninfo	@"SHI_REGISTERS=96"
	.align	128
        .global         _Z30router_gemm_kernel_bf16_outputI13__nv_bfloat16Li128ELi8ELi2ELi256ELi7168EEvPS0_PKT_S4_
        .type           _Z30router_gemm_kernel_bf16_outputI13__nv_bfloat16Li128ELi8ELi2ELi256ELi7168EEvPS0_PKT_S4_,@function
        .size           _Z30router_gemm_kernel_bf16_outputI13__nv_bfloat16Li128ELi8ELi2ELi256ELi7168EEvPS0_PKT_S4_,(.L_x_62 - _Z30router_gemm_kernel_bf16_outputI13__nv_bfloat16Li128ELi8ELi2ELi256ELi7168EEvPS0_PKT_S4_)
        .other          _Z30router_gemm_kernel_bf16_outputI13__nv_bfloat16Li128ELi8ELi2ELi256ELi7168EEvPS0_PKT_S4_,@"STO_CUDA_ENTRY STV_DEFAULT"
_Z30router_gemm_kernel_bf16_outputI13__nv_bfloat16Li128ELi8ELi2ELi256ELi7168EEvPS0_PKT_S4_:
.text._Z30router_gemm_kernel_bf16_outputI13__nv_bfloat16Li128ELi8ELi2ELi256ELi7168EEvPS0_PKT_S4_:
        /* <DEDUP_REMOVED lines=359> */
.L_x_30:
        /* <DEDUP_REMOVED lines=9> */
.L_x_62:


//--------------------- .text._Z30router_gemm_kernel_bf16_outputI13__nv_bfloat16Li128ELi8ELi1ELi256ELi7168EEvPS0_PKT_S4_ --------------------------
	.section	.text._Z30router_gemm_kernel_bf16_outputI13__nv_bfloat16Li128ELi8ELi1ELi256ELi7168EEvPS0_PKT_S4_,"ax",@progbits
	.sectioninfo	@"SHI_REGISTERS=64"
	.align	128
        .global         _Z30router_gemm_kernel_bf16_outputI13__nv_bfloat16Li128ELi8ELi1ELi256ELi7168EEvPS0_PKT_S4_
        .type           _Z30router_gemm_kernel_bf16_outputI13__nv_bfloat16Li128ELi8ELi1ELi256ELi7168EEvPS0_PKT_S4_,@function
        .size           _Z30router_gemm_kernel_bf16_outputI13__nv_bfloat16Li128ELi8ELi1ELi256ELi7168EEvPS0_PKT_S4_,(.L_x_63 - _Z30router_gemm_kernel_bf16_outputI13__nv_bfloat16Li128ELi8ELi1ELi256ELi7168EEvPS0_PKT_S4_)
        .other          _Z30router_gemm_kernel_bf16_outputI13__nv_bfloat16Li128ELi8ELi1ELi256ELi7168EEvPS0_PKT_S4_,@"STO_CUDA_ENTRY STV_DEFAULT"
_Z30router_gemm_kernel_bf16_outputI13__nv_bfloat16Li128ELi8ELi1ELi256ELi7168EEvPS0_PKT_S4_:
.text._Z30router_gemm_kernel_bf16_outputI13__nv_bfloat16Li128ELi8ELi1ELi256ELi7168EEvPS0_PKT_S4_:
        /* <DEDUP_REMOVED lines=222> */
.L_x_31:
        /* <DEDUP_REMOVED lines=10> */
.L_x_63:


//--------------------- .nv.shared._Z30router_gemm_kernel_bf16_outputI13__nv_bfloat16Li128ELi8ELi16ELi384ELi7168EEvPS0_PKT_S4_ --------------------------
	.section	.nv.shared._Z30router_gemm_kernel_bf16_outputI13__nv_bfloat16Li128ELi8ELi16ELi384ELi7168EEvPS0_PKT_S4_,"aw",@nobits
	.sectionflags	@""
	.align	4
.nv.shared._Z30router_gemm_kernel_bf16_outputI13__nv_bfloat16Li128ELi8ELi16ELi384ELi7168EEvPS0_PKT_S4_:
	.zero		256


//--------------------- .nv.global                --------------------------
	.section	.nv.global,"aw",@nobits
.nv.global:
	.type		_ZN64_INTERNAL_f6dee865_28_dsv3_router_gemm_bf16_out_cu_e5f455ae_31294cuda3std3__48in_placeE,@object
	.size		_ZN64_INTERNAL_f6dee865_28_dsv3_router_gemm_bf16_out_cu_e5f455ae_31294cuda3std3__48in_placeE,(_ZN64_INTERNAL_f6dee865_28_dsv3_router_gemm_bf16_out_cu_e5f455ae_31294cuda3std6ranges3__45__cpo8distanceE - _ZN64_INTERNAL_f6dee865_28_dsv3_router_gemm_bf16_out_cu_e5f455ae_31294cuda3std3__48in_placeE)
_ZN64_INTERNAL_f6dee865_28_dsv3_router_gemm_bf16_out_cu_e5f455ae_31294cuda3std3__48in_placeE:
	.zero		1
	.type		_ZN64_INTERNAL_f6dee865_28_dsv3_router_gemm_bf16_out_cu_e5f455ae_31294cuda3std6ranges3__45__cpo8distanceE,@object
	.size		_ZN64_INTERNAL_f6dee865_28_dsv3_router_gemm_bf16_out_cu_e5f455ae_31294cuda3std6ranges3__45__cpo8distanceE,(_ZN64_INTERNAL_f6dee865_28_dsv3_router_gemm_bf16_out_cu_e5f455ae_31294cuda3std3__45__cpo6cbeginE - _ZN64_INTERNAL_f6dee865_28_dsv3_router_gemm_bf16_out_cu_e5f455ae_31294cuda3std6ranges3__45__cpo8distanceE)
_ZN64_INTERNAL_f6dee865_28_dsv3_router_gemm_bf16_out_cu_e5f455ae_31294cuda3std6ranges3__45__cpo8distanceE:
	.zero		1
	.type		_ZN64_INTERNAL_f6dee865_28_dsv3_router_gemm_bf16_out_cu_e5f455ae_31294cuda3std3__45__cpo6cbeginE,@object
	.size		_ZN64_INTERNAL_f6dee865_28_dsv3_router_gemm_bf16_out_cu_e5f455ae_31294cuda3std3__45__cpo6cbeginE,(_ZN64_INTERNAL_f6dee865_28_dsv3_router_gemm_bf16_out_cu_e5f455ae_31294cuda3std6ranges3__45__cpo7advanceE - _ZN64_INTERNAL_f6dee865_28_dsv3_router_gemm_bf16_out_cu_e5f455ae_31294cuda3std3__45__cpo6cbeginE)
_ZN64_INTERNAL_f6dee865_28_dsv3_router_gemm_bf16_out_cu_e5f455ae_31294cuda3std3__45__cpo6cbeginE:
	.zero		1
	.type		_ZN64_INTERNAL_f6dee865_28_dsv3_router_gemm_bf16_out_cu_e5f455ae_31294cuda3std6ranges3__45__cpo7advanceE,@object
	.size		_ZN64_INTERNAL_f6dee865_28_dsv3_router_gemm_bf16_out_cu_e5f455ae_31294cuda3std6ranges3__45__cpo7advanceE,(_ZN64_INTERNAL_f6dee865_28_dsv3_router_gemm_bf16_out_cu_e5f455ae_31294cuda3std3__45__cpo7crbeginE - _ZN64_INTERNAL_f6dee865_28_dsv3_router_gemm_bf16_out_cu_e5f455ae_31294cuda3std6ranges3__45__cpo7advanceE)
_ZN64_INTERNAL_f6dee865_28_dsv3_router_gemm_bf16_out_cu_e5f455ae_31294cuda3std6ranges3__45__cpo7advanceE:
	.zero		1
	.type		_ZN64_INTERNAL_f6dee865_28_dsv3_router_gemm_bf16_out_cu_e5f455ae_31294cuda3std3__45__cpo7crbeginE,@object
	.size		_ZN64_INTERNAL_f6dee865_28_dsv3_router_gemm_bf16_out_cu_e5f455ae_31294cuda3std3__45__cpo7crbeginE,(_ZN64_INTERNAL_f6dee865_28_dsv3_router_gemm_bf16_out_cu_e5f455ae_31294cuda3std6ranges3__45__cpo4dataE - _ZN64_INTERNAL_f6dee865_28_dsv3_router_gemm_bf16_out_cu_e5f455ae_31294cuda3std3__45__cpo7crbeginE)
_ZN64_INTERNAL_f6dee865_28_dsv3_router_gemm_bf16_out_cu_e5f455ae_31294cuda3std3__45__cpo7crbeginE:
	.zero		1
	.type		_ZN64_INTERNAL_f6dee865_28_dsv3_router_gemm_bf16_out_cu_e5f455ae_31294cuda3std6ranges3__45__cpo4dataE,@object
	.size		_ZN64_INTERNAL_f6dee865_28_dsv3_router_gemm_bf16_out_cu_e5f455ae_31294cuda3std6ranges3__45__cpo4dataE,(_ZN64_INTERNAL_f6dee865_28_dsv3_router_gemm_bf16_out_cu_e5f455ae_31294cuda3std6ranges3__45__cpo5beginE - _ZN64_INTERNAL_f6dee865_28_dsv3_router_gemm_bf16_out_cu_e5f455ae_31294cuda3std6ranges3__45__cpo4dataE)
_ZN64_INTERNAL_f6dee865_28_dsv3_router_gemm_bf16_out_cu_e5f455ae_31294cuda3std6ranges3__45__cpo4dataE:
	.zero		1
	.type		_ZN64_INTERNAL_f6dee865_28_dsv3_router_gemm_bf16_out_cu_e5f455ae_31294cuda3std6ranges3__45__cpo5beginE,@object
	.size		_ZN64_INTERNAL_f6dee865_28_dsv3_router_gemm_bf16_out_cu_e5f455ae_31294cuda3std6ranges3__45__cpo5beginE,(_ZN64_INTERNAL_f6dee865_28_dsv3_router_gemm_bf16_out_cu_e5f455ae_31294cuda3std3__466_GLOBAL__N__f6dee865_28_dsv3_router_gemm_bf16_out_cu_e5f455ae_31296ignoreE - _ZN64_INTERNAL_f6dee865_28_dsv3_router_gemm_bf16_out_cu_e5f455ae_31294cuda3std6ranges3__45__cpo5beginE)
_ZN64_INTERNAL_f6dee865_28_dsv3_router_gemm_bf16_out_cu_e5f455ae_31294cuda3std6ranges3__45__cpo5beginE:
	.zero		1
	.type		_ZN64_INTERNAL_f6dee865_28_dsv3_router_gemm_bf16_out_cu_e5f455ae_31294cuda3std3__466_GLOBAL__N__f6dee865_28_dsv3_router_gemm_bf16_out_cu_e5f455ae_31296ignoreE,@object
	.size		_ZN64_INTERNAL_f6dee865_28_dsv3_router_gemm_bf16_out_cu_e5f455ae_31294cuda3std3__466_GLOBAL__N__f6dee865_28_dsv3_router_gemm_bf16_out_cu_e5f455ae_31296ignoreE,(_ZN64_INTERNAL_f6dee865_28_dsv3_router_gemm_bf16_out_cu_e5f455ae_31294cuda3std6ranges3__45__cpo4sizeE - _ZN64_INTERNAL_f6dee865_28_dsv3_router_gemm_bf16_out_cu_e5f455ae_31294cuda3std3__466_GLOBAL__N__f6dee865_28_dsv3_router_gemm_bf16_out_cu_e5f455ae_31296ignoreE)
_ZN64_INTERNAL_f6dee865_28_dsv3_router_gemm_bf16_out_cu_e5f455ae_31294cuda3std3__466_GLOBAL__N__f6dee865_28_dsv3_router_gemm_bf16_out_cu_e5f455ae_31296ignoreE:
	.zero		1
	.type		_ZN64_INTERNAL_f6dee865_28_dsv3_router_gemm_bf16_out_cu_e5f455ae_31294cuda3std6ranges3__45__cpo4sizeE,@object
	.size		_ZN64_INTERNAL_f6dee865_28_dsv3_router_gemm_bf16_out_cu_e5f455ae_31294cuda3std6ranges3__45__cpo4sizeE,(_ZN64_INTERNAL_f6dee865_28_dsv3_router_gemm_bf16_out_cu_e5f455ae_31294cuda3std3__45__cpo5beginE - _ZN64_INTERNAL_f6dee865_28_dsv3_router_gemm_bf16_out_cu_e5f455ae_31294cuda3std6ranges3__45__cpo4sizeE)
_ZN64_INTERNAL_f6dee865_28_dsv3_router_gemm_bf16_out_cu_e5f455ae_31294cuda3std6ranges3__45__cpo4sizeE:
	.zero		1
	.type		_ZN64_INTERNAL_f6dee865_28_dsv3_router_gemm_bf16_out_cu_e5f455ae_31294cuda3std3__45__cpo5beginE,@object
	.size		_ZN64_INTERNAL_f6dee865_28_dsv3_router_gemm_bf16_out_cu_e5f455ae_31294cuda3std3__45__cpo5beginE,(_ZN64_INTERNAL_f6dee865_28_dsv3_router_gemm_bf16_out_cu_e5f455ae_31294cuda3std6ranges3__45__cpo6cbeginE - _ZN64_INTERNAL_f6dee865_28_dsv3_router_gemm_bf16_out_cu_e5f455ae_31294cuda3std3__45__cpo5beginE)
_ZN64_INTERNAL_f6dee865_28_dsv3_router_gemm_bf16_out_cu_e5f455ae_31294cuda3std3__45__cpo5beginE:
	.zero		1
	.type		_ZN64_INTERNAL_f6dee865_28_dsv3_router_gemm_bf16_out_cu_e5f455ae_31294cuda3std6ranges3__45__cpo6cbeginE,@object
	.size		_ZN64_INTERNAL_f6dee865_28_dsv3_router_gemm_bf16_out_cu_e5f455ae_31294cuda3std6ranges3__45__cpo6cbeginE,(_ZN64_INTERNAL_f6dee865_28_dsv3_router_gemm_bf16_out_cu_e5f455ae_31294cuda3std3__45__cpo6rbeginE - _ZN64_INTERNAL_f6dee865_28_dsv3_router_gemm_bf16_out_cu_e5f455ae_31294cuda3std6ranges3__45__cpo6cbeginE)
_ZN64_INTERNAL_f6dee865_28_dsv3_router_gemm_bf16_out_cu_e5f455ae_31294cuda3std6ranges3__45__cpo6cbeginE:
	.zero		1
	.type		_ZN64_INTERNAL_f6dee865_28_dsv3_router_gemm_bf16_out_cu_e5f455ae_31294cuda3std3__45__cpo6rbeginE,@object
	.size		_ZN64_INTERNAL_f6dee865_28_dsv3_router_gemm_bf16_out_cu_e5f455ae_31294cuda3std3__45__cpo6rbeginE,(_ZN64_INTERNAL_f6dee865_28_dsv3_router_gemm_bf16_out_cu_e5f455ae_31294cuda3std6ranges3__45__cpo4nextE - _ZN64_INTERNAL_f6dee865_28_dsv3_router_gemm_bf16_out_cu_e5f455ae_31294cuda3std3__45__cpo6rbeginE)
_ZN64_INTERNAL_f6dee865_28_dsv3_router_gemm_bf16_out_cu_e5f455ae_31294cuda3std3__45__cpo6rbeginE:
	.zero		1
	.type		_ZN64_INTERNAL_f6dee865_28_dsv3_router_gemm_bf16_out_cu_e5f455ae_31294cuda3std6ranges3__45__cpo4nextE,@object
	.size		_ZN64_INTERNAL_f6dee865_28_dsv3_router_gemm_bf16_out_cu_e5f455ae_31294cuda3std6ranges3__45__cpo4nextE,(_ZN64_INTERNAL_f6dee865_28_dsv3_router_gemm_bf16_out_cu_e5f455ae_31294cuda3std6ranges3__45__cpo4swapE - _ZN64_INTERNAL_f6dee865_28_dsv3_router_gemm_bf16_out_cu_e5f455ae_31294cuda3std6ranges3__45__cpo4nextE)
_ZN64_INTERNAL_f6dee865_28_dsv3_router_gemm_bf16_out_cu_e5f455ae_31294cuda3std6ranges3__45__cpo4nextE:
	.zero		1
	.type		_ZN64_INTERNAL_f6dee865_28_dsv3_router_gemm_bf16_out_cu_e5f455ae_31294cuda3std6ranges3__45__cpo4swapE,@object
	.size		_ZN64_INTERNAL_f6dee865_28_dsv3_router_gemm_bf16_out_cu_e5f455ae_31294cuda3std6ranges3__45__cpo4swapE,(_ZN64_INTERNAL_f6dee865_28_dsv3_router_gemm_bf16_out_cu_e5f455ae_31294cuda3std3__420unreachable_sentinelE - _ZN64_INTERNAL_f6dee865_28_dsv3_router_gemm_bf16_out_cu_e5f455ae_31294cuda3std6ranges3__45__cpo4swapE)
_ZN64_INTERNAL_f6dee865_28_dsv3_router_gemm_bf16_out_cu_e5f455ae_31294cuda3std6ranges3__45__cpo4swapE:
	.zero		1
	.type		_ZN64_INTERNAL_f6dee865_28_dsv3_router_gemm_bf16_out_cu_e5f455ae_31294cuda3std3__420unreachable_sentinelE,@object
	.size		_ZN64_INTERNAL_f6dee865_28_dsv3_router_gemm_bf16_out_cu_e5f455ae_31294cuda3std3__420unreachable_sentinelE,(_ZN64_INTERNAL_f6dee865_28_dsv3_router_gemm_bf16_out_cu_e5f455ae_31296thrust23THRUST_300001_SM_800_NS6system6detail10sequential3seqE - _ZN64_INTERNAL_f6dee865_28_dsv3_router_gemm_bf16_out_cu_e5f455ae_31294cuda3std3__420unreachable_sentinelE)
_ZN64_INTERNAL_f6dee865_28_dsv3_router_gemm_bf16_out_cu_e5f455ae_31294cuda3std3__420unreachable_sentinelE:
	.zero		1
	.type		_ZN64_INTERNAL_f6dee865_28_dsv3_router_gemm_bf16_out_cu_e5f455ae_31296thrust23THRUST_300001_SM_800_NS6system6detail10sequential3seqE,@object
	.size		_ZN64_INTERNAL_f6dee865_28_dsv3_router_gemm_bf16_out_cu_e5f455ae_31296thrust23THRUST_300001_SM_800_NS6system6detail10sequential3seqE,(_ZN64_INTERNAL_f6dee865_28_dsv3_router_gemm_bf16_out_cu_e5f455ae_31294cuda3std3__45__cpo4cendE - _ZN64_INTERNAL_f6dee865_28_dsv3_router_gemm_bf16_out_cu_e5f455ae_31296thrust23THRUST_300001_SM_800_NS6system6detail10sequential3seqE)
_ZN64_INTERNAL_f6dee865_28_dsv3_router_gemm_bf16_out_cu_e5f455ae_31296thrust23THRUST_300001_SM_800_NS6system6detail10sequential3seqE:
	.zero		1
	.type		_ZN64_INTERNAL_f6dee865_28_dsv3_router_gemm_bf16_out_cu_e5f455ae_31294cuda3std3__45__cpo4cendE,@object
	.size		_ZN64_INTERNAL_f6dee865_28_dsv3_router_gemm_bf16_out_cu_e5f455ae_31294cuda3std3__45__cpo4cendE,(_ZN64_INTERNAL_f6dee865_28_dsv3_router_gemm_bf16_out_cu_e5f455ae_31294cuda3std6ranges3__45__cpo9iter_swapE - _ZN64_INTERNAL_f6dee865_28_dsv3_router_gemm_bf16_out_cu_e5f455ae_31294cuda3std3__45__cpo4cendE)
_ZN64_INTERNAL_f6dee865_28_dsv3_router_gemm_bf16_out_cu_e5f455ae_31294cuda3std3__45__cpo4cendE:
	.zero		1
	.type		_ZN64_INTERNAL_f6dee865_28_dsv3_router_gemm_bf16_out_cu_e5f455ae_31294cuda3std6ranges3__45__cpo9iter_swapE,@object
	.size		_ZN64_INTERNAL_f6dee865_28_dsv3_router_gemm_bf16_out_cu_e5f455ae_31294cuda3std6ranges3__45__cpo9iter_swapE,(_ZN64_INTERNAL_f6dee865_28_dsv3_router_gemm_bf16_out_cu_e5f455ae_31294cuda3std3__45__cpo5crendE - _ZN64_INTERNAL_f6dee865_28_dsv3_router_gemm_bf16_out_cu_e5f455ae_31294cuda3std6ranges3__45__cpo9iter_swapE)
_ZN64_INTERNAL_f6dee865_28_dsv3_router_gemm_bf16_out_cu_e5f455ae_31294cuda3std6ranges3__45__cpo9iter_swapE:
	.zero		1
	.type		_ZN64_INTERNAL_f6dee865_28_dsv3_router_gemm_bf16_out_cu_e5f455ae_31294cuda3std3__45__cpo5crendE,@object
	.size		_ZN64_INTERNAL_f6dee865_28_dsv3_router_gemm_bf16_out_cu_e5f455ae_31294cuda3std3__45__cpo5crendE,(_ZN64_INTERNAL_f6dee865_28_dsv3_router_gemm_bf16_out_cu_e5f455ae_31294cuda3std6ranges3__45__cpo5cdataE - _ZN64_INTERNAL_f6dee865_28_dsv3_router_gemm_bf16_out_cu_e5f455ae_31294cuda3std3__45__cpo5crendE)
_ZN64_INTERNAL_f6dee865_28_dsv3_router_gemm_bf16_out_cu_e5f455ae_31294cuda3std3__45__cpo5crendE:
	.zero		1
	.type		_ZN64_INTERNAL_f6dee865_28_dsv3_router_gemm_bf16_out_cu_e5f455ae_31294cuda3std6ranges3__45__cpo5cdataE,@object
	.size		_ZN64_INTERNAL_f6dee865_28_dsv3_router_gemm_bf16_out_cu_e5f455ae_31294cuda3std6ranges3__45__cpo5cdataE,(_ZN64_INTERNAL_f6dee865_28_dsv3_router_gemm_bf16_out_cu_e5f455ae_31294cuda3std6ranges3__45__cpo3endE - _ZN64_INTERNAL_f6dee865_28_dsv3_router_gemm_bf16_out_cu_e5f455ae_31294cuda3std6ranges3__45__cpo5cdataE)
_ZN64_INTERNAL_f6dee865_28_dsv3_router_gemm_bf16_out_cu_e5f455ae_31294cuda3std6ranges3__45__cpo5cdataE:
	.zero		1
	.type		_ZN64_INTERNAL_f6dee865_28_dsv3_router_gemm_bf16_out_cu_e5f455ae_31294cuda3std6ranges3__45__cpo3endE,@object
	.size		_ZN64_INTERNAL_f6dee865_28_dsv3_router_gemm_bf16_out_cu_e5f455ae_31294cuda3std6ranges3__45__cpo3endE,(_ZN64_INTERNAL_f6dee865_28_dsv3_router_gemm_bf16_out_cu_e5f455ae_31294cuda3std3__419piecewise_constructE - _ZN64_INTERNAL_f6dee865_28_dsv3_router_gemm_bf16_out_cu_e5f455ae_31294cuda3std6ranges3__45__cpo3endE)
_ZN64_INTERNAL_f6dee865_28_dsv3_router_gemm_bf16_out_cu_e5f455ae_31294cuda3std6ranges3__45__cpo3endE:
	.zero		1
	.type		_ZN64_INTERNAL_f6dee865_28_dsv3_router_gemm_bf16_out_cu_e5f455ae_31294cuda3std3__419piecewise_constructE,@object
	.size		_ZN64_INTERNAL_f6dee865_28_dsv3_router_gemm_bf16_out_cu_e5f455ae_31294cuda3std3__419piecewise_constructE,(_ZN64_INTERNAL_f6dee865_28_dsv3_router_gemm_bf16_out_cu_e5f455ae_31294cuda3std6ranges3__45__cpo5ssizeE - _ZN64_INTERNAL_f6dee865_28_dsv3_router_gemm_bf16_out_cu_e5f455ae_31294cuda3std3__419piecewise_constructE)
_ZN64_INTERNAL_f6dee865_28_dsv3_router_gemm_bf16_out_cu_e5f455ae_31294cuda3std3__419piecewise_constructE:
	.zero		1
	.type		_ZN64_INTERNAL_f6dee865_28_dsv3_router_gemm_bf16_out_cu_e5f455ae_31294cuda3std6ranges3__45__cpo5ssizeE,@object
	.size		_ZN64_INTERNAL_f6dee865_28_dsv3_router_gemm_bf16_out_cu_e5f455ae_31294cuda3std6ranges3__45__cpo5ssizeE,(_ZN64_INTERNAL_f6dee865_28_dsv3_router_gemm_bf16_out_cu_e5f455ae_31294cuda3std3__45__cpo3endE - _ZN64_INTERNAL_f6dee865_28_dsv3_router_gemm_bf16_out_cu_e5f455ae_31294cuda3std6ranges3__45__cpo5ssizeE)
_ZN64_INTERNAL_f6dee865_28_dsv3_router_gemm_bf16_out_cu_e5f455ae_31294cuda3std6ranges3__45__cpo5ssizeE:
	.zero		1
	.type		_ZN64_INTERNAL_f6dee865_28_dsv3_router_gemm_bf16_out_cu_e5f455ae_31294cuda3std3__45__cpo3endE,@object
	.size		_ZN64_INTERNAL_f6dee865_28_dsv3_router_gemm_bf16_out_cu_e5f455ae_31294cuda3std3__45__cpo3endE,(_ZN64_INTERNAL_f6dee865_28_dsv3_router_gemm_bf16_out_cu_e5f455ae_31294cuda3std6ranges3__45__cpo4cendE - _ZN64_INTERNAL_f6dee865_28_dsv3_router_gemm_bf16_out_cu_e5f455ae_31294cuda3std3__45__cpo3endE)
_ZN64_INTERNAL_f6dee865_28_dsv3_router_gemm_bf16_out_cu_e5f455ae_31294cuda3std3__45__cpo3endE:
	.zero		1
	.type		_ZN64_INTERNAL_f6dee865_28_dsv3_router_gemm_bf16_out_cu_e5f455ae_31294cuda3std6ranges3__45__cpo4cendE,@object
	.size		_ZN64_INTERNAL_f6dee865_28_dsv3_router_gemm_bf16_out_cu_e5f455ae_31294cuda3std6ranges3__45__cpo4cendE,(_ZN64_INTERNAL_f6dee865_28_dsv3_router_gemm_bf16_out_cu_e5f455ae_31294cuda3std3__45__cpo4rendE - _ZN64_INTERNAL_f6dee865_28_dsv3_router_gemm_bf16_out_cu_e5f455ae_31294cuda3std6ranges3__45__cpo4cendE)
_ZN64_INTERNAL_f6dee865_28_dsv3_router_gemm_bf16_out_cu_e5f455ae_31294cuda3std6ranges3__45__cpo4cendE:
	.zero		1
	.type		_ZN64_INTERNAL_f6dee865_28_dsv3_router_gemm_bf16_out_cu_e5f455ae_31294cuda3std3__45__cpo4rendE,@object
	.size		_ZN64_INTERNAL_f6dee865_28_dsv3_router_gemm_bf16_out_cu_e5f455ae_31294cuda3std3__45__cpo4rendE,(_ZN64_INTERNAL_f6dee865_28_dsv3_router_gemm_bf16_out_cu_e5f455ae_31294cuda3std6ranges3__45__cpo4prevE - _ZN64_INTERNAL_f6dee865_28_dsv3_router_gemm_bf16_out_cu_e5f455ae_31294cuda3std3__45__cpo4rendE)
_ZN64_INTERNAL_f6dee865_28_dsv3_router_gemm_bf16_out_cu_e5f455ae_31294cuda3std3__45__cpo4rendE:
	.zero		1
	.type		_ZN64_INTERNAL_f6dee865_28_dsv3_router_gemm_bf16_out_cu_e5f455ae_31294cuda3std6ranges3__45__cpo4prevE,@object
	.size		_ZN64_INTERNAL_f6dee865_28_dsv3_router_gemm_bf16_out_cu_e5f455ae_31294cuda3std6ranges3__45__cpo4prevE,(_ZN64_INTERNAL_f6dee865_28_dsv3_router_gemm_bf16_out_cu_e5f455ae_31294cuda3std6ranges3__45__cpo9iter_moveE - _ZN64_INTERNAL_f6dee865_28_dsv3_router_gemm_bf16_out_cu_e5f455ae_31294cuda3std6ranges3__45__cpo4prevE)
_ZN64_INTERNAL_f6dee865_28_dsv3_router_gemm_bf16_out_cu_e5f455ae_31294cuda3std6ranges3__45__cpo4prevE:
	.zero		1
	.type		_ZN64_INTERNAL_f6dee865_28_dsv3_router_gemm_bf16_out_cu_e5f455ae_31294cuda3std6ranges3__45__cpo9iter_moveE,@object
	.size		_ZN64_INTERNAL_f6dee865_28_dsv3_router_gemm_bf16_out_cu_e5f455ae_31294cuda3std6ranges3__45__cpo9iter_moveE,(.L_13 - _ZN64_INTERNAL_f6dee865_28_dsv3_router_gemm_bf16_out_cu_e5f455ae_31294cuda3std6ranges3__45__cpo9iter_moveE)
_ZN64_INTERNAL_f6dee865_28_dsv3_router_gemm_bf16_out_cu_e5f455ae_31294cuda3std6ranges3__45__cpo9iter_moveE:
	.zero		1
.L_13:


//--------------------- .nv.shared._Z30router_gemm_kernel_bf16_outputI13__nv_bfloat16Li128ELi8ELi15ELi384ELi7168EEvPS0_PKT_S4_ --------------------------
	.section	.nv.shared._Z30router_gemm_kernel_bf16_outputI13__nv_bfloat16Li128ELi8ELi15ELi384ELi7168EEvPS0_PKT_S4_,"aw",@nobits
	.sectionflags	@""
	.align	4
.nv.shared._Z30router_gemm_kernel_bf16_outputI13__nv_bfloat16Li128ELi8ELi15ELi384ELi7168EEvPS0_PKT_S4_:
	.zero		240


//--------------------- .nv.shared._Z30router_gemm_kernel_bf16_outputI13__nv_bfloat16Li128ELi8ELi14ELi384ELi7168EEvPS0_PKT_S4_ --------------------------
	.section	.nv.shared._Z30router_gemm_kernel_bf16_outputI13__nv_bfloat16Li128ELi8ELi14ELi384ELi7168EEvPS0_PKT_S4_,"aw",@nobits
	.sectionflags	@""
	.align	4
.nv.shared._Z30router_gemm_kernel_bf16_outputI13__nv_bfloat16Li128ELi8ELi14ELi384ELi7168EEvPS0_PKT_S4_:
	.zero		224


//--------------------- .nv.shared._Z30router_gemm_kernel_bf16_outputI13__nv_bfloat16Li128ELi8ELi13ELi384ELi7168EEvPS0_PKT_S4_ --------------------------
	.section	.nv.shared._Z30router_gemm_kernel_bf16_outputI13__nv_bfloat16Li128ELi8ELi13ELi384ELi7168EEvPS0_PKT_S4_,"aw",@nobits
	.sectionflags	@""
	.align	4
.nv.shared._Z30router_gemm_kernel_bf16_outputI13__nv_bfloat16Li128ELi8ELi13ELi384ELi7168EEvPS0_PKT_S4_:
	.zero		208


//--------------------- .nv.shared._Z30router_gemm_kernel_bf16_outputI13__nv_bfloat16Li128ELi8ELi12ELi384ELi7168EEvPS0_PKT_S4_ --------------------------
	.section	.nv.shared._Z30router_gemm_kernel_bf16_outputI13__nv_bfloat16Li128ELi8ELi12ELi384ELi7168EEvPS0_PKT_S4_,"aw",@nobits
	.sectionflags	@""
	.align	4
.nv.shared._Z30router_gemm_kernel_bf16_outputI13__nv_bfloat16Li128ELi8ELi12ELi384ELi7168EEvPS0_PKT_S4_:
	.zero		192


//--------------------- .nv.shared._Z30router_gemm_kernel_bf16_outputI13__nv_bfloat16Li128ELi8ELi11ELi384ELi7168EEvPS0_PKT_S4_ --------------------------
	.section	.nv.shared._Z30router_gemm_kernel_bf16_outputI13__nv_bfloat16Li128ELi8ELi11ELi384ELi7168EEvPS0_PKT_S4_,"aw",@nobits
	.sectionflags	@""
	.align	4
.nv.shared._Z30router_gemm_kernel_bf16_outputI13__nv_bfloat16Li128ELi8ELi11ELi384ELi7168EEvPS0_PKT_S4_:
	.zero		176


//--------------------- .nv.shared._Z30router_gemm_kernel_bf16_outputI13__nv_bfloat16Li128ELi8ELi10ELi384ELi7168EEvPS0_PKT_S4_ --------------------------
	.section	.nv.shared._Z30router_gemm_kernel_bf16_outputI13__nv_bfloat16Li128ELi8ELi10ELi384ELi7168EEvPS0_PKT_S4_,"aw",@nobits
	.sectionflags	@""
	.align	4
.nv.shared._Z30router_gemm_kernel_bf16_outputI13__nv_bfloat16Li128ELi8ELi10ELi384ELi7168EEvPS0_PKT_S4_:
	.zero		160


//--------------------- .nv.shared._Z30router_gemm_kernel_bf16_outputI13__nv_bfloat16Li128ELi8ELi9ELi384ELi7168EEvPS0_PKT_S4_ --------------------------
	.section	.nv.shared._Z30router_gemm_kernel_bf16_outputI13__nv_bfloat16Li128ELi8ELi9ELi384ELi7168EEvPS0_PKT_S4_,"aw",@nobits
	.sectionflags	@""
	.align	4
.nv.shared._Z30router_gemm_kernel_bf16_outputI13__nv_bfloat16Li128ELi8ELi9ELi384ELi7168EEvPS0_PKT_S4_:
	.zero		144


//--------------------- .nv.shared._Z30router_gemm_kernel_bf16_outputI13__nv_bfloat16Li128ELi8ELi8ELi384ELi7168EEvPS0_PKT_S4_ --------------------------
	.section	.nv.shared._Z30router_gemm_kernel_bf16_outputI13__nv_bfloat16Li128ELi8ELi8ELi384ELi7168EEvPS0_PKT_S4_,"aw",@nobits
	.sectionflags	@""
	.align	4
.nv.shared._Z30router_gemm_kernel_bf16_outputI13__nv_bfloat16Li128ELi8ELi8ELi384ELi7168EEvPS0_PKT_S4_:
	.zero		128


//--------------------- .nv.shared._Z30router_gemm_kernel_bf16_outputI13__nv_bfloat16Li128ELi8ELi7ELi384ELi7168EEvPS0_PKT_S4_ --------------------------
	.section	.nv.shared._Z30router_gemm_kernel_bf16_outputI13__nv_bfloat16Li128ELi8ELi7ELi384ELi7168EEvPS0_PKT_S4_,"aw",@nobits
	.sectionflags	@""
	.align	4
.nv.shared._Z30router_gemm_kernel_bf16_outputI13__nv_bfloat16Li128ELi8ELi7ELi384ELi7168EEvPS0_PKT_S4_:
	.zero		112


//--------------------- .nv.shared._Z30router_gemm_kernel_bf16_outputI13__nv_bfloat16Li128ELi8ELi6ELi384ELi7168EEvPS0_PKT_S4_ --------------------------
	.section	.nv.shared._Z30router_gemm_kernel_bf16_outputI13__nv_bfloat16Li128ELi8ELi6ELi384ELi7168EEvPS0_PKT_S4_,"aw",@nobits
	.sectionflags	@""
	.align	4
.nv.shared._Z30router_gemm_kernel_bf16_outputI13__nv_bfloat16Li128ELi8ELi6ELi384ELi7168EEvPS0_PKT_S4_:
	.zero		96


//--------------------- .nv.shared._Z30router_gemm_kernel_bf16_outputI13__nv_bfloat16Li128ELi8ELi5ELi384ELi7168EEvPS0_PKT_S4_ --------------------------
	.section	.nv.shared._Z30router_gemm_kernel_bf16_outputI13__nv_bfloat16Li128ELi8ELi5ELi384ELi7168EEvPS0_PKT_S4_,"aw",@nobits
	.sectionflags	@""
	.align	4
.nv.shared._Z30router_gemm_kernel_bf16_outputI13__nv_bfloat16Li128ELi8ELi5ELi384ELi7168EEvPS0_PKT_S4_:
	.zero		80


//--------------------- .nv.shared._Z30router_gemm_kernel_bf16_outputI13__nv_bfloat16Li128ELi8ELi4ELi384ELi7168EEvPS0_PKT_S4_ --------------------------
	.section	.nv.shared._Z30router_gemm_kernel_bf16_outputI13__nv_bfloat16Li128ELi8ELi4ELi384ELi7168EEvPS0_PKT_S4_,"aw",@nobits
	.sectionflags	@""
	.align	4
.nv.shared._Z30router_gemm_kernel_bf16_outputI13__nv_bfloat16Li128ELi8ELi4ELi384ELi7168EEvPS0_PKT_S4_:
	.zero		64


//--------------------- .nv.shared._Z30router_gemm_kernel_bf16_outputI13__nv_bfloat16Li128ELi8ELi3ELi384ELi7168EEvPS0_PKT_S4_ --------------------------
	.section	.nv.shared._Z30router_gemm_kernel_bf16_outputI13__nv_bfloat16Li128ELi8ELi3ELi384ELi7168EEvPS0_PKT_S4_,"aw",@nobits
	.sectionflags	@""
	.align	4
.nv.shared._Z30router_gemm_kernel_bf16_outputI13__nv_bfloat16Li128ELi8ELi3ELi384ELi7168EEvPS0_PKT_S4_:
	.zero		48


//--------------------- .nv.shared._Z30router_gemm_kernel_bf16_outputI13__nv_bfloat16Li128ELi8ELi2ELi384ELi7168EEvPS0_PKT_S4_ --------------------------
	.section	.nv.shared._Z30router_gemm_kernel_bf16_outputI13__nv_bfloat16Li128ELi8ELi2ELi384ELi7168EEvPS0_PKT_S4_,"aw",@nobits
	.sectionflags	@""
	.align	4
.nv.shared._Z30router_gemm_kernel_bf16_outputI13__nv_bfloat16Li128ELi8ELi2ELi384ELi7168EEvPS0_PKT_S4_:
	.zero		32


//--------------------- .nv.shared._Z30router_gemm_kernel_bf16_outputI13__nv_bfloat16Li128ELi8ELi1ELi384ELi7168EEvPS0_PKT_S4_ --------------------------
	.section	.nv.shared._Z30router_gemm_kernel_bf16_outputI13__nv_bfloat16Li128ELi8ELi1ELi384ELi7168EEvPS0_PKT_S4_,"aw",@nobits
	.sectionflags	@""
	.align	4
.nv.shared._Z30router_gemm_kernel_bf16_outputI13__nv_bfloat16Li128ELi8ELi1ELi384ELi7168EEvPS0_PKT_S4_:
	.zero		16


//--------------------- .nv.shared._Z30router_gemm_kernel_bf16_outputI13__nv_bfloat16Li128ELi8ELi16ELi256ELi7168EEvPS0_PKT_S4_ --------------------------
	.section	.nv.shared._Z30router_gemm_kernel_bf16_outputI13__nv_bfloat16Li128ELi8ELi16ELi256ELi7168EEvPS0_PKT_S4_,"aw",@nobits
	.sectionflags	@""
	.align	4
.nv.shared._Z30router_gemm_kernel_bf16_outputI13__nv_bfloat16Li128ELi8ELi16ELi256ELi7168EEvPS0_PKT_S4_:
	.zero		256


//--------------------- .nv.shared._Z30router_gemm_kernel_bf16_outputI13__nv_bfloat16Li128ELi8ELi15ELi256ELi7168EEvPS0_PKT_S4_ --------------------------
	.section	.nv.shared._Z30router_gemm_kernel_bf16_outputI13__nv_bfloat16Li128ELi8ELi15ELi256ELi7168EEvPS0_PKT_S4_,"aw",@nobits
	.sectionflags	@""
	.align	4
.nv.shared._Z30router_gemm_kernel_bf16_outputI13__nv_bfloat16Li128ELi8ELi15ELi256ELi7168EEvPS0_PKT_S4_:
	.zero		240


//--------------------- .nv.shared._Z30router_gemm_kernel_bf16_outputI13__nv_bfloat16Li128ELi8ELi14ELi256ELi7168EEvPS0_PKT_S4_ --------------------------
	.section	.nv.shared._Z30router_gemm_kernel_bf16_outputI13__nv_bfloat16Li128ELi8ELi14ELi256ELi7168EEvPS0_PKT_S4_,"aw",@nobits
	.sectionflags	@""
	.align	4
.nv.shared._Z30router_gemm_kernel_bf16_outputI13__nv_bfloat16Li128ELi8ELi14ELi256ELi7168EEvPS0_PKT_S4_:
	.zero		224


//--------------------- .nv.shared._Z30router_gemm_kernel_bf16_outputI13__nv_bfloat16Li128ELi8ELi13ELi256ELi7168EEvPS0_PKT_S4_ --------------------------
	.section	.nv.shared._Z30router_gemm_kernel_bf16_outputI13__nv_bfloat16Li128ELi8ELi13ELi256ELi7168EEvPS0_PKT_S4_,"aw",@nobits
	.sectionflags	@""
	.align	4
.nv.shared._Z30router_gemm_kernel_bf16_outputI13__nv_bfloat16Li128ELi8ELi13ELi256ELi7168EEvPS0_PKT_S4_:
	.zero		208


//--------------------- .nv.shared._Z30router_gemm_kernel_bf16_outputI13__nv_bfloat16Li128ELi8ELi12ELi256ELi7168EEvPS0_PKT_S4_ --------------------------
	.section	.nv.shared._Z30router_gemm_kernel_bf16_outputI13__nv_bfloat16Li128ELi8ELi12ELi256ELi7168EEvPS0_PKT_S4_,"aw",@nobits
	.sectionflags	@""
	.align	4
.nv.shared._Z30router_gemm_kernel_bf16_outputI13__nv_bfloat16Li128ELi8ELi12ELi256ELi7168EEvPS0_PKT_S4_:
	.zero		192


//--------------------- .nv.shared._Z30router_gemm_kernel_bf16_outputI13__nv_bfloat16Li128ELi8ELi11ELi256ELi7168EEvPS0_PKT_S4_ --------------------------
	.section	.nv.shared._Z30router_gemm_kernel_bf16_outputI13__nv_bfloat16Li128ELi8ELi11ELi256ELi7168EEvPS0_PKT_S4_,"aw",@nobits
	.sectionflags	@""
	.align	4
.nv.shared._Z30router_gemm_kernel_bf16_outputI13__nv_bfloat16Li128ELi8ELi11ELi256ELi7168EEvPS0_PKT_S4_:
	.zero		176


//--------------------- .nv.shared._Z30router_gemm_kernel_bf16_outputI13__nv_bfloat16Li128ELi8ELi10ELi256ELi7168EEvPS0_PKT_S4_ --------------------------
	.section	.nv.shared._Z30router_gemm_kernel_bf16_outputI13__nv_bfloat16Li128ELi8ELi10ELi256ELi7168EEvPS0_PKT_S4_,"aw",@nobits
	.sectionflags	@""
	.align	4
.nv.shared._Z30router_gemm_kernel_bf16_outputI13__nv_bfloat16Li128ELi8ELi10ELi256ELi7168EEvPS0_PKT_S4_:
	.zero		160


//--------------------- .nv.shared._Z30router_gemm_kernel_bf16_outputI13__nv_bfloat16Li128ELi8ELi9ELi256ELi7168EEvPS0_PKT_S4_ --------------------------
	.section	.nv.shared._Z30router_gemm_kernel_bf16_outputI13__nv_bfloat16Li128ELi8ELi9ELi256ELi7168EEvPS0_PKT_S4_,"aw",@nobits
	.sectionflags	@""
	.align	4
.nv.shared._Z30router_gemm_kernel_bf16_outputI13__nv_bfloat16Li128ELi8ELi9ELi256ELi7168EEvPS0_PKT_S4_:
	.zero		144


//--------------------- .nv.shared._Z30router_gemm_kernel_bf16_outputI13__nv_bfloat16Li128ELi8ELi8ELi256ELi7168EEvPS0_PKT_S4_ --------------------------
	.section	.nv.shared._Z30router_gemm_kernel_bf16_outputI13__nv_bfloat16Li128ELi8ELi8ELi256ELi7168EEvPS0_PKT_S4_,"aw",@nobits
	.sectionflags	@""
	.align	4
.nv.shared._Z30router_gemm_kernel_bf16_outputI13__nv_bfloat16Li128ELi8ELi8ELi256ELi7168EEvPS0_PKT_S4_:
	.zero		128


//--------------------- .nv.shared._Z30router_gemm_kernel_bf16_outputI13__nv_bfloat16Li128ELi8ELi7ELi256ELi7168EEvPS0_PKT_S4_ --------------------------
	.section	.nv.shared._Z30router_gemm_kernel_bf16_outputI13__nv_bfloat16Li128ELi8ELi7ELi256ELi7168EEvPS0_PKT_S4_,"aw",@nobits
	.sectionflags	@""
	.align	4
.nv.shared._Z30router_gemm_kernel_bf16_outputI13__nv_bfloat16Li128ELi8ELi7ELi256ELi7168EEvPS0_PKT_S4_:
	.zero		112


//--------------------- .nv.shared._Z30router_gemm_kernel_bf16_outputI13__nv_bfloat16Li128ELi8ELi6ELi256ELi7168EEvPS0_PKT_S4_ --------------------------
	.section	.nv.shared._Z30router_gemm_kernel_bf16_outputI13__nv_bfloat16Li128ELi8ELi6ELi256ELi7168EEvPS0_PKT_S4_,"aw",@nobits
	.sectionflags	@""
	.align	4
.nv.shared._Z30router_gemm_kernel_bf16_outputI13__nv_bfloat16Li128ELi8ELi6ELi256ELi7168EEvPS0_PKT_S4_:
	.zero		96


//--------------------- .nv.shared._Z30router_gemm_kernel_bf16_outputI13__nv_bfloat16Li128ELi8ELi5ELi256ELi7168EEvPS0_PKT_S4_ --------------------------
	.section	.nv.shared._Z30router_gemm_kernel_bf16_outputI13__nv_bfloat16Li128ELi8ELi5ELi256ELi7168EEvPS0_PKT_S4_,"aw",@nobits
	.sectionflags	@""
	.align	4
.nv.shared._Z30router_gemm_kernel_bf16_outputI13__nv_bfloat16Li128ELi8ELi5ELi256ELi7168EEvPS0_PKT_S4_:
	.zero		80


//--------------------- .nv.shared._Z30router_gemm_kernel_bf16_outputI13__nv_bfloat16Li128ELi8ELi4ELi256ELi7168EEvPS0_PKT_S4_ --------------------------
	.section	.nv.shared._Z30router_gemm_kernel_bf16_outputI13__nv_bfloat16Li128ELi8ELi4ELi256ELi7168EEvPS0_PKT_S4_,"aw",@nobits
	.sectionflags	@""
	.align	4
.nv.shared._Z30router_gemm_kernel_bf16_outputI13__nv_bfloat16Li128ELi8ELi4ELi256ELi7168EEvPS0_PKT_S4_:
	.zero		64


//--------------------- .nv.shared._Z30router_gemm_kernel_bf16_outputI13__nv_bfloat16Li128ELi8ELi3ELi256ELi7168EEvPS0_PKT_S4_ --------------------------
	.section	.nv.shared._Z30router_gemm_kernel_bf16_outputI13__nv_bfloat16Li128ELi8ELi3ELi256ELi7168EEvPS0_PKT_S4_,"aw",@nobits
	.sectionflags	@""
	.align	4
.nv.shared._Z30router_gemm_kernel_bf16_outputI13__nv_bfloat16Li128ELi8ELi3ELi256ELi7168EEvPS0_PKT_S4_:
	.zero		48


//--------------------- .nv.shared._Z30router_gemm_kernel_bf16_outputI13__nv_bfloat16Li128ELi8ELi2ELi256ELi7168EEvPS0_PKT_S4_ --------------------------
	.section	.nv.shared._Z30router_gemm_kernel_bf16_outputI13__nv_bfloat16Li128ELi8ELi2ELi256ELi7168EEvPS0_PKT_S4_,"aw",@nobits
	.sectionflags	@""
	.align	4
.nv.shared._Z30router_gemm_kernel_bf16_outputI13__nv_bfloat16Li128ELi8ELi2ELi256ELi7168EEvPS0_PKT_S4_:
	.zero		32


//--------------------- .nv.shared._Z30router_gemm_kernel_bf16_outputI13__nv_bfloat16Li128ELi8ELi1ELi256ELi7168EEvPS0_PKT_S4_ --------------------------
	.section	.nv.shared._Z30router_gemm_kernel_bf16_outputI13__nv_bfloat16Li128ELi8ELi1ELi256ELi7168EEvPS0_PKT_S4_,"aw",@nobits
	.sectionflags	@""
	.align	4
.nv.shared._Z30router_gemm_kernel_bf16_outputI13__nv_bfloat16Li128ELi8ELi1ELi256ELi7168EEvPS0_PKT_S4_:
	.zero		16
